//
// Generated by NVIDIA NVVM Compiler
//
// Compiler Build ID: CL-36424714
// Cuda compilation tools, release 13.0, V13.0.88
// Based on NVVM 20.0.0
//

.version 9.0
.target sm_100
.address_size 64

	// .globl	_Z28_get_8bit_qparam_cuda_kernelPKfiiPhPf
.global .align 1 .b8 _ZN34_INTERNAL_0f1b06c5_4_k_cu_8dde35644cuda3std3__45__cpo5beginE[1];
.global .align 1 .b8 _ZN34_INTERNAL_0f1b06c5_4_k_cu_8dde35644cuda3std3__45__cpo3endE[1];
.global .align 1 .b8 _ZN34_INTERNAL_0f1b06c5_4_k_cu_8dde35644cuda3std3__45__cpo6cbeginE[1];
.global .align 1 .b8 _ZN34_INTERNAL_0f1b06c5_4_k_cu_8dde35644cuda3std3__45__cpo4cendE[1];
.global .align 1 .b8 _ZN34_INTERNAL_0f1b06c5_4_k_cu_8dde35644cuda3std3__45__cpo6rbeginE[1];
.global .align 1 .b8 _ZN34_INTERNAL_0f1b06c5_4_k_cu_8dde35644cuda3std3__45__cpo4rendE[1];
.global .align 1 .b8 _ZN34_INTERNAL_0f1b06c5_4_k_cu_8dde35644cuda3std3__45__cpo7crbeginE[1];
.global .align 1 .b8 _ZN34_INTERNAL_0f1b06c5_4_k_cu_8dde35644cuda3std3__45__cpo5crendE[1];
.global .align 1 .b8 _ZN34_INTERNAL_0f1b06c5_4_k_cu_8dde35644cuda3std3__436_GLOBAL__N__0f1b06c5_4_k_cu_8dde35646ignoreE[1];
.global .align 1 .b8 _ZN34_INTERNAL_0f1b06c5_4_k_cu_8dde35644cuda3std3__419piecewise_constructE[1];
.global .align 1 .b8 _ZN34_INTERNAL_0f1b06c5_4_k_cu_8dde35644cuda3std3__48in_placeE[1];
.global .align 1 .b8 _ZN34_INTERNAL_0f1b06c5_4_k_cu_8dde35644cuda3std3__420unreachable_sentinelE[1];
.global .align 1 .b8 _ZN34_INTERNAL_0f1b06c5_4_k_cu_8dde35644cuda3std3__47nulloptE[1];
.global .align 1 .b8 _ZN34_INTERNAL_0f1b06c5_4_k_cu_8dde35644cuda3std3__48unexpectE[1];
.global .align 1 .b8 _ZN34_INTERNAL_0f1b06c5_4_k_cu_8dde35644cuda3std6ranges3__45__cpo4swapE[1];
.global .align 1 .b8 _ZN34_INTERNAL_0f1b06c5_4_k_cu_8dde35644cuda3std6ranges3__45__cpo9iter_moveE[1];
.global .align 1 .b8 _ZN34_INTERNAL_0f1b06c5_4_k_cu_8dde35644cuda3std6ranges3__45__cpo5beginE[1];
.global .align 1 .b8 _ZN34_INTERNAL_0f1b06c5_4_k_cu_8dde35644cuda3std6ranges3__45__cpo3endE[1];
.global .align 1 .b8 _ZN34_INTERNAL_0f1b06c5_4_k_cu_8dde35644cuda3std6ranges3__45__cpo6cbeginE[1];
.global .align 1 .b8 _ZN34_INTERNAL_0f1b06c5_4_k_cu_8dde35644cuda3std6ranges3__45__cpo4cendE[1];
.global .align 1 .b8 _ZN34_INTERNAL_0f1b06c5_4_k_cu_8dde35644cuda3std6ranges3__45__cpo7advanceE[1];
.global .align 1 .b8 _ZN34_INTERNAL_0f1b06c5_4_k_cu_8dde35644cuda3std6ranges3__45__cpo9iter_swapE[1];
.global .align 1 .b8 _ZN34_INTERNAL_0f1b06c5_4_k_cu_8dde35644cuda3std6ranges3__45__cpo4nextE[1];
.global .align 1 .b8 _ZN34_INTERNAL_0f1b06c5_4_k_cu_8dde35644cuda3std6ranges3__45__cpo4prevE[1];
.global .align 1 .b8 _ZN34_INTERNAL_0f1b06c5_4_k_cu_8dde35644cuda3std6ranges3__45__cpo4dataE[1];
.global .align 1 .b8 _ZN34_INTERNAL_0f1b06c5_4_k_cu_8dde35644cuda3std6ranges3__45__cpo5cdataE[1];
.global .align 1 .b8 _ZN34_INTERNAL_0f1b06c5_4_k_cu_8dde35644cuda3std6ranges3__45__cpo4sizeE[1];
.global .align 1 .b8 _ZN34_INTERNAL_0f1b06c5_4_k_cu_8dde35644cuda3std6ranges3__45__cpo5ssizeE[1];
.global .align 1 .b8 _ZN34_INTERNAL_0f1b06c5_4_k_cu_8dde35644cuda3std6ranges3__45__cpo8distanceE[1];
.global .align 1 .b8 _ZN34_INTERNAL_0f1b06c5_4_k_cu_8dde35646thrust24THRUST_300001_SM_1000_NS8cuda_cub3parE[1];
.global .align 1 .b8 _ZN34_INTERNAL_0f1b06c5_4_k_cu_8dde35646thrust24THRUST_300001_SM_1000_NS8cuda_cub10par_nosyncE[1];
.global .align 1 .b8 _ZN34_INTERNAL_0f1b06c5_4_k_cu_8dde35646thrust24THRUST_300001_SM_1000_NS6system6detail10sequential3seqE[1];
.global .align 1 .b8 _ZN34_INTERNAL_0f1b06c5_4_k_cu_8dde35646thrust24THRUST_300001_SM_1000_NS6system3cpp3parE[1];
.global .align 1 .b8 _ZN34_INTERNAL_0f1b06c5_4_k_cu_8dde35646thrust24THRUST_300001_SM_1000_NS12placeholders2_1E[1];
.global .align 1 .b8 _ZN34_INTERNAL_0f1b06c5_4_k_cu_8dde35646thrust24THRUST_300001_SM_1000_NS12placeholders2_2E[1];
.global .align 1 .b8 _ZN34_INTERNAL_0f1b06c5_4_k_cu_8dde35646thrust24THRUST_300001_SM_1000_NS12placeholders2_3E[1];
.global .align 1 .b8 _ZN34_INTERNAL_0f1b06c5_4_k_cu_8dde35646thrust24THRUST_300001_SM_1000_NS12placeholders2_4E[1];
.global .align 1 .b8 _ZN34_INTERNAL_0f1b06c5_4_k_cu_8dde35646thrust24THRUST_300001_SM_1000_NS12placeholders2_5E[1];
.global .align 1 .b8 _ZN34_INTERNAL_0f1b06c5_4_k_cu_8dde35646thrust24THRUST_300001_SM_1000_NS12placeholders2_6E[1];
.global .align 1 .b8 _ZN34_INTERNAL_0f1b06c5_4_k_cu_8dde35646thrust24THRUST_300001_SM_1000_NS12placeholders2_7E[1];
.global .align 1 .b8 _ZN34_INTERNAL_0f1b06c5_4_k_cu_8dde35646thrust24THRUST_300001_SM_1000_NS12placeholders2_8E[1];
.global .align 1 .b8 _ZN34_INTERNAL_0f1b06c5_4_k_cu_8dde35646thrust24THRUST_300001_SM_1000_NS12placeholders2_9E[1];
.global .align 1 .b8 _ZN34_INTERNAL_0f1b06c5_4_k_cu_8dde35646thrust24THRUST_300001_SM_1000_NS12placeholders3_10E[1];
.global .align 1 .b8 _ZN34_INTERNAL_0f1b06c5_4_k_cu_8dde35646thrust24THRUST_300001_SM_1000_NS3seqE[1];
.global .align 1 .b8 _ZN34_INTERNAL_0f1b06c5_4_k_cu_8dde35646thrust24THRUST_300001_SM_1000_NS6deviceE[1];
.extern .shared .align 16 .b8 _ZN6thrust24THRUST_300001_SM_1000_NS8cuda_cub4core6detail5shmemE[];

.visible .entry _Z28_get_8bit_qparam_cuda_kernelPKfiiPhPf(
	.param .u64 .ptr .align 1 _Z28_get_8bit_qparam_cuda_kernelPKfiiPhPf_param_0,
	.param .u32 _Z28_get_8bit_qparam_cuda_kernelPKfiiPhPf_param_1,
	.param .u32 _Z28_get_8bit_qparam_cuda_kernelPKfiiPhPf_param_2,
	.param .u64 .ptr .align 1 _Z28_get_8bit_qparam_cuda_kernelPKfiiPhPf_param_3,
	.param .u64 .ptr .align 1 _Z28_get_8bit_qparam_cuda_kernelPKfiiPhPf_param_4
)
{
	.reg .pred 	%p<22>;
	.reg .b32 	%r<17>;
	.reg .b32 	%f<37>;
	.reg .b64 	%rd<90>;

	ld.param.u64 	%rd40, [_Z28_get_8bit_qparam_cuda_kernelPKfiiPhPf_param_0];
	ld.param.u32 	%r3, [_Z28_get_8bit_qparam_cuda_kernelPKfiiPhPf_param_1];
	ld.param.u32 	%r2, [_Z28_get_8bit_qparam_cuda_kernelPKfiiPhPf_param_2];
	ld.param.u64 	%rd41, [_Z28_get_8bit_qparam_cuda_kernelPKfiiPhPf_param_3];
	ld.param.u64 	%rd42, [_Z28_get_8bit_qparam_cuda_kernelPKfiiPhPf_param_4];
	mov.u32 	%r4, %ctaid.x;
	mov.u32 	%r5, %ntid.x;
	mov.u32 	%r6, %tid.x;
	mad.lo.s32 	%r1, %r4, %r5, %r6;
	setp.ge.s32 	%p1, %r1, %r3;
	@%p1 bra 	$L__BB0_16;
	cvta.to.global.u64 	%rd43, %rd40;
	cvta.to.global.u64 	%rd1, %rd41;
	mul.lo.s32 	%r7, %r2, %r1;
	mul.wide.s32 	%rd44, %r7, 4;
	add.s64 	%rd89, %rd43, %rd44;
	cvt.s64.s32 	%rd3, %r2;
	mul.wide.s32 	%rd45, %r2, 4;
	add.s64 	%rd4, %rd89, %rd45;
	setp.eq.s32 	%p2, %r2, 0;
	mov.u64 	%rd79, %rd89;
	@%p2 bra 	$L__BB0_8;
	and.b32  	%r8, %r2, 3;
	setp.eq.s32 	%p3, %r8, 0;
	mov.u64 	%rd79, %rd89;
	mov.u64 	%rd75, %rd89;
	@%p3 bra 	$L__BB0_5;
	ld.global.nc.f32 	%f33, [%rd89];
	and.b64  	%rd70, %rd3, 3;
	mov.u64 	%rd79, %rd89;
	mov.u64 	%rd75, %rd89;
$L__BB0_4:
	.pragma "nounroll";
	ld.global.nc.f32 	%f14, [%rd75];
	setp.geu.f32 	%p4, %f14, %f33;
	selp.f32 	%f33, %f33, %f14, %p4;
	selp.b64 	%rd79, %rd79, %rd75, %p4;
	add.s64 	%rd75, %rd75, 4;
	add.s64 	%rd70, %rd70, -1;
	setp.ne.s64 	%p5, %rd70, 0;
	@%p5 bra 	$L__BB0_4;
$L__BB0_5:
	add.s64 	%rd47, %rd3, -1;
	and.b64  	%rd48, %rd47, 4611686018427387903;
	setp.lt.u64 	%p6, %rd48, 3;
	@%p6 bra 	$L__BB0_8;
	ld.global.nc.f32 	%f34, [%rd79];
	mov.u64 	%rd78, %rd75;
$L__BB0_7:
	ld.global.nc.f32 	%f15, [%rd78];
	setp.geu.f32 	%p7, %f15, %f34;
	selp.b64 	%rd49, %rd79, %rd78, %p7;
	add.s64 	%rd50, %rd78, 4;
	ld.global.nc.f32 	%f16, [%rd78+4];
	ld.global.nc.f32 	%f17, [%rd49];
	setp.geu.f32 	%p8, %f16, %f17;
	selp.f32 	%f18, %f17, %f16, %p8;
	selp.b64 	%rd51, %rd49, %rd50, %p8;
	add.s64 	%rd52, %rd78, 8;
	ld.global.nc.f32 	%f19, [%rd78+8];
	setp.geu.f32 	%p9, %f19, %f18;
	selp.b64 	%rd53, %rd51, %rd52, %p9;
	add.s64 	%rd54, %rd78, 12;
	ld.global.nc.f32 	%f20, [%rd78+12];
	ld.global.nc.f32 	%f21, [%rd53];
	setp.geu.f32 	%p10, %f20, %f21;
	selp.f32 	%f34, %f21, %f20, %p10;
	selp.b64 	%rd79, %rd53, %rd54, %p10;
	add.s64 	%rd75, %rd75, 16;
	setp.ne.s64 	%p11, %rd75, %rd4;
	add.s64 	%rd78, %rd78, 16;
	@%p11 bra 	$L__BB0_7;
$L__BB0_8:
	setp.eq.s32 	%p12, %r2, 0;
	ld.global.nc.f32 	%f7, [%rd79];
	@%p12 bra 	$L__BB0_15;
	add.s64 	%rd22, %rd3, 4611686018427387903;
	and.b32  	%r9, %r2, 3;
	setp.eq.s32 	%p13, %r9, 0;
	mov.u64 	%rd85, %rd89;
	@%p13 bra 	$L__BB0_12;
	ld.global.nc.f32 	%f35, [%rd89];
	and.b64  	%rd80, %rd3, 3;
	mov.u64 	%rd85, %rd89;
$L__BB0_11:
	.pragma "nounroll";
	ld.global.nc.f32 	%f22, [%rd85];
	setp.geu.f32 	%p14, %f35, %f22;
	selp.f32 	%f35, %f35, %f22, %p14;
	selp.b64 	%rd89, %rd89, %rd85, %p14;
	add.s64 	%rd85, %rd85, 4;
	add.s64 	%rd80, %rd80, -1;
	setp.ne.s64 	%p15, %rd80, 0;
	@%p15 bra 	$L__BB0_11;
$L__BB0_12:
	and.b64  	%rd56, %rd22, 4611686018427387903;
	setp.lt.u64 	%p16, %rd56, 3;
	@%p16 bra 	$L__BB0_15;
	ld.global.nc.f32 	%f36, [%rd89];
	mov.u64 	%rd88, %rd85;
$L__BB0_14:
	ld.global.nc.f32 	%f23, [%rd88];
	setp.geu.f32 	%p17, %f36, %f23;
	selp.b64 	%rd57, %rd89, %rd88, %p17;
	add.s64 	%rd58, %rd88, 4;
	ld.global.nc.f32 	%f24, [%rd57];
	ld.global.nc.f32 	%f25, [%rd88+4];
	setp.geu.f32 	%p18, %f24, %f25;
	selp.f32 	%f26, %f24, %f25, %p18;
	selp.b64 	%rd59, %rd57, %rd58, %p18;
	add.s64 	%rd60, %rd88, 8;
	ld.global.nc.f32 	%f27, [%rd88+8];
	setp.geu.f32 	%p19, %f26, %f27;
	selp.b64 	%rd61, %rd59, %rd60, %p19;
	ld.global.nc.f32 	%f28, [%rd61];
	add.s64 	%rd62, %rd88, 12;
	ld.global.nc.f32 	%f29, [%rd88+12];
	setp.geu.f32 	%p20, %f28, %f29;
	selp.f32 	%f36, %f28, %f29, %p20;
	selp.b64 	%rd89, %rd61, %rd62, %p20;
	add.s64 	%rd85, %rd85, 16;
	setp.ne.s64 	%p21, %rd85, %rd4;
	add.s64 	%rd88, %rd88, 16;
	@%p21 bra 	$L__BB0_14;
$L__BB0_15:
	add.s32 	%r10, %r2, 3;
	shr.s32 	%r11, %r10, 31;
	shr.u32 	%r12, %r11, 30;
	add.s32 	%r13, %r10, %r12;
	and.b32  	%r14, %r13, -4;
	cvt.s64.s32 	%rd63, %r14;
	add.s32 	%r15, %r14, 8;
	mul.lo.s32 	%r16, %r15, %r1;
	cvt.s64.s32 	%rd64, %r16;
	add.s64 	%rd65, %rd64, %rd63;
	add.s64 	%rd66, %rd1, %rd65;
	ld.global.nc.f32 	%f30, [%rd89];
	sub.f32 	%f31, %f30, %f7;
	div.rn.f32 	%f32, %f31, 0f437F0000;
	st.global.f32 	[%rd66], %f32;
	st.global.f32 	[%rd66+4], %f7;
	cvta.to.global.u64 	%rd67, %rd42;
	mul.wide.s32 	%rd68, %r1, 4;
	add.s64 	%rd69, %rd67, %rd68;
	st.global.f32 	[%rd69], %f31;
$L__BB0_16:
	ret;

}
	// .globl	_Z34_compute_8bit_quantize_cuda_kernelPKfS0_iiPh
.visible .entry _Z34_compute_8bit_quantize_cuda_kernelPKfS0_iiPh(
	.param .u64 .ptr .align 1 _Z34_compute_8bit_quantize_cuda_kernelPKfS0_iiPh_param_0,
	.param .u64 .ptr .align 1 _Z34_compute_8bit_quantize_cuda_kernelPKfS0_iiPh_param_1,
	.param .u32 _Z34_compute_8bit_quantize_cuda_kernelPKfS0_iiPh_param_2,
	.param .u32 _Z34_compute_8bit_quantize_cuda_kernelPKfS0_iiPh_param_3,
	.param .u64 .ptr .align 1 _Z34_compute_8bit_quantize_cuda_kernelPKfS0_iiPh_param_4
)
{
	.reg .pred 	%p<12>;
	.reg .b32 	%r<60>;
	.reg .b32 	%f<41>;
	.reg .b64 	%rd<66>;

	ld.param.u64 	%rd9, [_Z34_compute_8bit_quantize_cuda_kernelPKfS0_iiPh_param_0];
	ld.param.u64 	%rd10, [_Z34_compute_8bit_quantize_cuda_kernelPKfS0_iiPh_param_1];
	ld.param.u32 	%r28, [_Z34_compute_8bit_quantize_cuda_kernelPKfS0_iiPh_param_2];
	ld.param.u32 	%r29, [_Z34_compute_8bit_quantize_cuda_kernelPKfS0_iiPh_param_3];
	ld.param.u64 	%rd11, [_Z34_compute_8bit_quantize_cuda_kernelPKfS0_iiPh_param_4];
	cvta.to.global.u64 	%rd1, %rd9;
	cvta.to.global.u64 	%rd2, %rd10;
	cvta.to.global.u64 	%rd3, %rd11;
	add.s32 	%r30, %r29, 3;
	shr.s32 	%r31, %r30, 31;
	shr.u32 	%r32, %r31, 30;
	add.s32 	%r33, %r30, %r32;
	and.b32  	%r1, %r33, -4;
	add.s32 	%r2, %r1, 8;
	mov.u32 	%r3, %ctaid.y;
	mov.u32 	%r4, %ntid.y;
	mov.u32 	%r5, %tid.y;
	mad.lo.s32 	%r59, %r3, %r4, %r5;
	mov.u32 	%r34, %ctaid.x;
	mov.u32 	%r35, %ntid.x;
	mov.u32 	%r36, %tid.x;
	mad.lo.s32 	%r7, %r34, %r35, %r36;
	mov.u32 	%r8, %nctaid.y;
	mul.lo.s32 	%r9, %r4, %r8;
	setp.ge.s32 	%p1, %r59, %r28;
	@%p1 bra 	$L__BB1_16;
	cvt.s64.s32 	%rd4, %r1;
	cvt.s64.s32 	%rd5, %r7;
	add.s32 	%r37, %r59, %r9;
	max.u32 	%r38, %r28, %r37;
	setp.lt.u32 	%p2, %r37, %r28;
	selp.u32 	%r39, 1, 0, %p2;
	add.s32 	%r40, %r37, %r39;
	sub.s32 	%r41, %r38, %r40;
	div.u32 	%r42, %r41, %r9;
	add.s32 	%r10, %r42, %r39;
	and.b32  	%r43, %r10, 3;
	setp.eq.s32 	%p3, %r43, 3;
	@%p3 bra 	$L__BB1_6;
	add.s32 	%r44, %r10, 1;
	and.b32  	%r45, %r44, 3;
	mul.wide.u32 	%rd12, %r4, %r3;
	cvt.u64.u32 	%rd13, %r5;
	add.s64 	%rd14, %rd12, %rd13;
	shl.b64 	%rd15, %rd14, 2;
	add.s64 	%rd65, %rd2, %rd15;
	mad.lo.s32 	%r57, %r29, %r59, %r7;
	mul.lo.s32 	%r12, %r9, %r29;
	mul.lo.s32 	%r56, %r59, %r2;
	neg.s32 	%r55, %r45;
	mad.lo.s32 	%r46, %r8, %r45, %r3;
	mad.lo.s32 	%r59, %r4, %r46, %r5;
$L__BB1_3:
	.pragma "nounroll";
	setp.ge.s32 	%p4, %r7, %r29;
	@%p4 bra 	$L__BB1_5;
	cvt.s64.s32 	%rd16, %r56;
	add.s64 	%rd17, %rd4, %rd16;
	add.s64 	%rd18, %rd3, %rd17;
	ld.global.f32 	%f1, [%rd18+4];
	add.s64 	%rd19, %rd16, %rd5;
	add.s64 	%rd20, %rd3, %rd19;
	ld.global.nc.f32 	%f2, [%rd65];
	add.f32 	%f3, %f2, 0f322BCC77;
	mov.f32 	%f4, 0f437F0000;
	div.rn.f32 	%f5, %f4, %f3;
	mul.wide.s32 	%rd21, %r57, 4;
	add.s64 	%rd22, %rd1, %rd21;
	ld.global.nc.f32 	%f6, [%rd22];
	sub.f32 	%f7, %f6, %f1;
	mul.f32 	%f8, %f7, %f5;
	cvt.rni.s64.f32 	%rd23, %f8;
	st.global.u8 	[%rd20], %rd23;
$L__BB1_5:
	mul.wide.u32 	%rd24, %r9, 4;
	add.s64 	%rd65, %rd65, %rd24;
	add.s32 	%r57, %r57, %r12;
	mad.lo.s32 	%r56, %r9, %r2, %r56;
	add.s32 	%r55, %r55, 1;
	setp.ne.s32 	%p5, %r55, 0;
	@%p5 bra 	$L__BB1_3;
$L__BB1_6:
	setp.lt.u32 	%p6, %r10, 3;
	@%p6 bra 	$L__BB1_16;
$L__BB1_7:
	setp.ge.s32 	%p7, %r7, %r29;
	@%p7 bra 	$L__BB1_9;
	mul.lo.s32 	%r47, %r59, %r2;
	cvt.s64.s32 	%rd25, %r47;
	add.s64 	%rd26, %rd4, %rd25;
	add.s64 	%rd27, %rd3, %rd26;
	ld.global.f32 	%f9, [%rd27+4];
	mad.lo.s32 	%r48, %r59, %r29, %r7;
	add.s64 	%rd28, %rd25, %rd5;
	add.s64 	%rd29, %rd3, %rd28;
	mul.wide.u32 	%rd30, %r59, 4;
	add.s64 	%rd31, %rd2, %rd30;
	ld.global.nc.f32 	%f10, [%rd31];
	add.f32 	%f11, %f10, 0f322BCC77;
	mov.f32 	%f12, 0f437F0000;
	div.rn.f32 	%f13, %f12, %f11;
	mul.wide.s32 	%rd32, %r48, 4;
	add.s64 	%rd33, %rd1, %rd32;
	ld.global.nc.f32 	%f14, [%rd33];
	sub.f32 	%f15, %f14, %f9;
	mul.f32 	%f16, %f15, %f13;
	cvt.rni.s64.f32 	%rd34, %f16;
	st.global.u8 	[%rd29], %rd34;
$L__BB1_9:
	setp.ge.s32 	%p8, %r7, %r29;
	add.s32 	%r24, %r59, %r9;
	@%p8 bra 	$L__BB1_11;
	mul.lo.s32 	%r49, %r24, %r2;
	cvt.s64.s32 	%rd35, %r49;
	add.s64 	%rd36, %rd4, %rd35;
	add.s64 	%rd37, %rd3, %rd36;
	ld.global.f32 	%f17, [%rd37+4];
	mad.lo.s32 	%r50, %r24, %r29, %r7;
	add.s64 	%rd38, %rd35, %rd5;
	add.s64 	%rd39, %rd3, %rd38;
	mul.wide.u32 	%rd40, %r24, 4;
	add.s64 	%rd41, %rd2, %rd40;
	ld.global.nc.f32 	%f18, [%rd41];
	add.f32 	%f19, %f18, 0f322BCC77;
	mov.f32 	%f20, 0f437F0000;
	div.rn.f32 	%f21, %f20, %f19;
	mul.wide.s32 	%rd42, %r50, 4;
	add.s64 	%rd43, %rd1, %rd42;
	ld.global.nc.f32 	%f22, [%rd43];
	sub.f32 	%f23, %f22, %f17;
	mul.f32 	%f24, %f23, %f21;
	cvt.rni.s64.f32 	%rd44, %f24;
	st.global.u8 	[%rd39], %rd44;
$L__BB1_11:
	setp.ge.s32 	%p9, %r7, %r29;
	add.s32 	%r25, %r24, %r9;
	@%p9 bra 	$L__BB1_13;
	mul.lo.s32 	%r51, %r25, %r2;
	cvt.s64.s32 	%rd45, %r51;
	add.s64 	%rd46, %rd4, %rd45;
	add.s64 	%rd47, %rd3, %rd46;
	ld.global.f32 	%f25, [%rd47+4];
	mad.lo.s32 	%r52, %r25, %r29, %r7;
	add.s64 	%rd48, %rd45, %rd5;
	add.s64 	%rd49, %rd3, %rd48;
	mul.wide.u32 	%rd50, %r25, 4;
	add.s64 	%rd51, %rd2, %rd50;
	ld.global.nc.f32 	%f26, [%rd51];
	add.f32 	%f27, %f26, 0f322BCC77;
	mov.f32 	%f28, 0f437F0000;
	div.rn.f32 	%f29, %f28, %f27;
	mul.wide.s32 	%rd52, %r52, 4;
	add.s64 	%rd53, %rd1, %rd52;
	ld.global.nc.f32 	%f30, [%rd53];
	sub.f32 	%f31, %f30, %f25;
	mul.f32 	%f32, %f31, %f29;
	cvt.rni.s64.f32 	%rd54, %f32;
	st.global.u8 	[%rd49], %rd54;
$L__BB1_13:
	setp.ge.s32 	%p10, %r7, %r29;
	add.s32 	%r26, %r25, %r9;
	@%p10 bra 	$L__BB1_15;
	mul.lo.s32 	%r53, %r26, %r2;
	cvt.s64.s32 	%rd55, %r53;
	add.s64 	%rd56, %rd4, %rd55;
	add.s64 	%rd57, %rd3, %rd56;
	ld.global.f32 	%f33, [%rd57+4];
	mad.lo.s32 	%r54, %r26, %r29, %r7;
	add.s64 	%rd58, %rd55, %rd5;
	add.s64 	%rd59, %rd3, %rd58;
	mul.wide.u32 	%rd60, %r26, 4;
	add.s64 	%rd61, %rd2, %rd60;
	ld.global.nc.f32 	%f34, [%rd61];
	add.f32 	%f35, %f34, 0f322BCC77;
	mov.f32 	%f36, 0f437F0000;
	div.rn.f32 	%f37, %f36, %f35;
	mul.wide.s32 	%rd62, %r54, 4;
	add.s64 	%rd63, %rd1, %rd62;
	ld.global.nc.f32 	%f38, [%rd63];
	sub.f32 	%f39, %f38, %f33;
	mul.f32 	%f40, %f39, %f37;
	cvt.rni.s64.f32 	%rd64, %f40;
	st.global.u8 	[%rd59], %rd64;
$L__BB1_15:
	add.s32 	%r59, %r26, %r9;
	setp.lt.s32 	%p11, %r59, %r28;
	@%p11 bra 	$L__BB1_7;
$L__BB1_16:
	ret;

}
	// .globl	_Z38_float_to_fused8bitrowwise_cuda_kernelPKfiiPh
.visible .entry _Z38_float_to_fused8bitrowwise_cuda_kernelPKfiiPh(
	.param .u64 .ptr .align 1 _Z38_float_to_fused8bitrowwise_cuda_kernelPKfiiPh_param_0,
	.param .u32 _Z38_float_to_fused8bitrowwise_cuda_kernelPKfiiPh_param_1,
	.param .u32 _Z38_float_to_fused8bitrowwise_cuda_kernelPKfiiPh_param_2,
	.param .u64 .ptr .align 1 _Z38_float_to_fused8bitrowwise_cuda_kernelPKfiiPh_param_3
)
{
	.reg .pred 	%p<31>;
	.reg .b32 	%r<17>;
	.reg .b32 	%f<127>;
	.reg .b64 	%rd<169>;

	ld.param.u64 	%rd67, [_Z38_float_to_fused8bitrowwise_cuda_kernelPKfiiPh_param_0];
	ld.param.s32 	%rd69, [_Z38_float_to_fused8bitrowwise_cuda_kernelPKfiiPh_param_1];
	ld.param.u32 	%r2, [_Z38_float_to_fused8bitrowwise_cuda_kernelPKfiiPh_param_2];
	ld.param.u64 	%rd68, [_Z38_float_to_fused8bitrowwise_cuda_kernelPKfiiPh_param_3];
	mov.u32 	%r3, %ctaid.x;
	mov.u32 	%r4, %ntid.x;
	mov.u32 	%r5, %tid.x;
	mad.lo.s32 	%r6, %r3, %r4, %r5;
	cvt.u64.u32 	%rd1, %r6;
	setp.ge.s64 	%p1, %rd1, %rd69;
	@%p1 bra 	$L__BB2_28;
	cvta.to.global.u64 	%rd2, %rd67;
	cvta.to.global.u64 	%rd3, %rd68;
	add.s32 	%r7, %r2, 3;
	shr.s32 	%r8, %r7, 31;
	shr.u32 	%r9, %r8, 30;
	add.s32 	%r10, %r7, %r9;
	and.b32  	%r1, %r10, -4;
	add.s32 	%r11, %r1, 8;
	cvt.s64.s32 	%rd4, %r2;
	mul.lo.s64 	%rd5, %rd4, %rd1;
	shl.b64 	%rd70, %rd5, 2;
	add.s64 	%rd6, %rd2, %rd70;
	cvt.s64.s32 	%rd71, %r11;
	mul.lo.s64 	%rd7, %rd71, %rd1;
	mul.wide.s32 	%rd72, %r2, 4;
	add.s64 	%rd8, %rd6, %rd72;
	setp.eq.s32 	%p2, %r2, 0;
	mov.u64 	%rd149, %rd6;
	@%p2 bra 	$L__BB2_8;
	and.b32  	%r12, %r2, 3;
	setp.eq.s32 	%p3, %r12, 0;
	mov.u64 	%rd149, %rd6;
	mov.u64 	%rd145, %rd6;
	@%p3 bra 	$L__BB2_5;
	ld.global.nc.f32 	%f123, [%rd6];
	and.b64  	%rd140, %rd4, 3;
	mov.u64 	%rd149, %rd6;
	mov.u64 	%rd145, %rd6;
$L__BB2_4:
	.pragma "nounroll";
	ld.global.nc.f32 	%f15, [%rd145];
	setp.geu.f32 	%p4, %f15, %f123;
	selp.f32 	%f123, %f123, %f15, %p4;
	selp.b64 	%rd149, %rd149, %rd145, %p4;
	add.s64 	%rd145, %rd145, 4;
	add.s64 	%rd140, %rd140, -1;
	setp.ne.s64 	%p5, %rd140, 0;
	@%p5 bra 	$L__BB2_4;
$L__BB2_5:
	add.s64 	%rd74, %rd4, -1;
	and.b64  	%rd75, %rd74, 4611686018427387903;
	setp.lt.u64 	%p6, %rd75, 3;
	@%p6 bra 	$L__BB2_8;
	ld.global.nc.f32 	%f124, [%rd149];
	mov.u64 	%rd148, %rd145;
$L__BB2_7:
	ld.global.nc.f32 	%f16, [%rd148];
	setp.geu.f32 	%p7, %f16, %f124;
	selp.b64 	%rd76, %rd149, %rd148, %p7;
	add.s64 	%rd77, %rd148, 4;
	ld.global.nc.f32 	%f17, [%rd148+4];
	ld.global.nc.f32 	%f18, [%rd76];
	setp.geu.f32 	%p8, %f17, %f18;
	selp.f32 	%f19, %f18, %f17, %p8;
	selp.b64 	%rd78, %rd76, %rd77, %p8;
	add.s64 	%rd79, %rd148, 8;
	ld.global.nc.f32 	%f20, [%rd148+8];
	setp.geu.f32 	%p9, %f20, %f19;
	selp.b64 	%rd80, %rd78, %rd79, %p9;
	add.s64 	%rd81, %rd148, 12;
	ld.global.nc.f32 	%f21, [%rd148+12];
	ld.global.nc.f32 	%f22, [%rd80];
	setp.geu.f32 	%p10, %f21, %f22;
	selp.f32 	%f124, %f22, %f21, %p10;
	selp.b64 	%rd149, %rd80, %rd81, %p10;
	add.s64 	%rd145, %rd145, 16;
	setp.ne.s64 	%p11, %rd145, %rd8;
	add.s64 	%rd148, %rd148, 16;
	@%p11 bra 	$L__BB2_7;
$L__BB2_8:
	setp.eq.s32 	%p12, %r2, 0;
	ld.global.nc.f32 	%f7, [%rd149];
	mov.u64 	%rd159, %rd6;
	@%p12 bra 	$L__BB2_15;
	and.b32  	%r13, %r2, 3;
	setp.eq.s32 	%p13, %r13, 0;
	mov.u64 	%rd159, %rd6;
	mov.u64 	%rd155, %rd6;
	@%p13 bra 	$L__BB2_12;
	ld.global.nc.f32 	%f125, [%rd6];
	and.b64  	%rd150, %rd4, 3;
	mov.u64 	%rd159, %rd6;
	mov.u64 	%rd155, %rd6;
$L__BB2_11:
	.pragma "nounroll";
	ld.global.nc.f32 	%f23, [%rd155];
	setp.geu.f32 	%p14, %f125, %f23;
	selp.f32 	%f125, %f125, %f23, %p14;
	selp.b64 	%rd159, %rd159, %rd155, %p14;
	add.s64 	%rd155, %rd155, 4;
	add.s64 	%rd150, %rd150, -1;
	setp.ne.s64 	%p15, %rd150, 0;
	@%p15 bra 	$L__BB2_11;
$L__BB2_12:
	add.s64 	%rd83, %rd4, -1;
	and.b64  	%rd84, %rd83, 4611686018427387903;
	setp.lt.u64 	%p16, %rd84, 3;
	@%p16 bra 	$L__BB2_15;
	ld.global.nc.f32 	%f126, [%rd159];
	mov.u64 	%rd158, %rd155;
$L__BB2_14:
	ld.global.nc.f32 	%f24, [%rd158];
	setp.geu.f32 	%p17, %f126, %f24;
	selp.b64 	%rd85, %rd159, %rd158, %p17;
	add.s64 	%rd86, %rd158, 4;
	ld.global.nc.f32 	%f25, [%rd85];
	ld.global.nc.f32 	%f26, [%rd158+4];
	setp.geu.f32 	%p18, %f25, %f26;
	selp.f32 	%f27, %f25, %f26, %p18;
	selp.b64 	%rd87, %rd85, %rd86, %p18;
	add.s64 	%rd88, %rd158, 8;
	ld.global.nc.f32 	%f28, [%rd158+8];
	setp.geu.f32 	%p19, %f27, %f28;
	selp.b64 	%rd89, %rd87, %rd88, %p19;
	ld.global.nc.f32 	%f29, [%rd89];
	add.s64 	%rd90, %rd158, 12;
	ld.global.nc.f32 	%f30, [%rd158+12];
	setp.geu.f32 	%p20, %f29, %f30;
	selp.f32 	%f126, %f29, %f30, %p20;
	selp.b64 	%rd159, %rd89, %rd90, %p20;
	add.s64 	%rd155, %rd155, 16;
	setp.ne.s64 	%p21, %rd155, %rd8;
	add.s64 	%rd158, %rd158, 16;
	@%p21 bra 	$L__BB2_14;
$L__BB2_15:
	add.s64 	%rd43, %rd3, %rd7;
	cvt.s64.s32 	%rd91, %r1;
	add.s64 	%rd92, %rd43, %rd91;
	setp.eq.s32 	%p22, %r2, 0;
	ld.global.nc.f32 	%f31, [%rd159];
	sub.f32 	%f32, %f31, %f7;
	div.rn.f32 	%f33, %f32, 0f437F0000;
	st.global.f32 	[%rd92], %f33;
	st.global.f32 	[%rd92+4], %f7;
	add.f32 	%f34, %f32, 0f322BCC77;
	mov.f32 	%f35, 0f437F0000;
	div.rn.f32 	%f14, %f35, %f34;
	@%p22 bra 	$L__BB2_28;
	setp.lt.u32 	%p23, %r2, 16;
	mov.b64 	%rd164, 0;
	@%p23 bra 	$L__BB2_19;
	and.b64  	%rd164, %rd4, -16;
	add.s64 	%rd95, %rd70, %rd2;
	add.s64 	%rd161, %rd95, 32;
	add.s64 	%rd96, %rd7, %rd3;
	add.s64 	%rd160, %rd96, 7;
	mov.u64 	%rd162, %rd164;
$L__BB2_18:
	.pragma "nounroll";
	ld.global.nc.f32 	%f36, [%rd161+-32];
	sub.f32 	%f37, %f36, %f7;
	mul.f32 	%f38, %f14, %f37;
	cvt.rni.s64.f32 	%rd97, %f38;
	st.global.u8 	[%rd160+-7], %rd97;
	ld.global.nc.f32 	%f39, [%rd161+-28];
	sub.f32 	%f40, %f39, %f7;
	mul.f32 	%f41, %f14, %f40;
	cvt.rni.s64.f32 	%rd98, %f41;
	st.global.u8 	[%rd160+-6], %rd98;
	ld.global.nc.f32 	%f42, [%rd161+-24];
	sub.f32 	%f43, %f42, %f7;
	mul.f32 	%f44, %f14, %f43;
	cvt.rni.s64.f32 	%rd99, %f44;
	st.global.u8 	[%rd160+-5], %rd99;
	ld.global.nc.f32 	%f45, [%rd161+-20];
	sub.f32 	%f46, %f45, %f7;
	mul.f32 	%f47, %f14, %f46;
	cvt.rni.s64.f32 	%rd100, %f47;
	st.global.u8 	[%rd160+-4], %rd100;
	ld.global.nc.f32 	%f48, [%rd161+-16];
	sub.f32 	%f49, %f48, %f7;
	mul.f32 	%f50, %f14, %f49;
	cvt.rni.s64.f32 	%rd101, %f50;
	st.global.u8 	[%rd160+-3], %rd101;
	ld.global.nc.f32 	%f51, [%rd161+-12];
	sub.f32 	%f52, %f51, %f7;
	mul.f32 	%f53, %f14, %f52;
	cvt.rni.s64.f32 	%rd102, %f53;
	st.global.u8 	[%rd160+-2], %rd102;
	ld.global.nc.f32 	%f54, [%rd161+-8];
	sub.f32 	%f55, %f54, %f7;
	mul.f32 	%f56, %f14, %f55;
	cvt.rni.s64.f32 	%rd103, %f56;
	st.global.u8 	[%rd160+-1], %rd103;
	ld.global.nc.f32 	%f57, [%rd161+-4];
	sub.f32 	%f58, %f57, %f7;
	mul.f32 	%f59, %f14, %f58;
	cvt.rni.s64.f32 	%rd104, %f59;
	st.global.u8 	[%rd160], %rd104;
	ld.global.nc.f32 	%f60, [%rd161];
	sub.f32 	%f61, %f60, %f7;
	mul.f32 	%f62, %f14, %f61;
	cvt.rni.s64.f32 	%rd105, %f62;
	st.global.u8 	[%rd160+1], %rd105;
	ld.global.nc.f32 	%f63, [%rd161+4];
	sub.f32 	%f64, %f63, %f7;
	mul.f32 	%f65, %f14, %f64;
	cvt.rni.s64.f32 	%rd106, %f65;
	st.global.u8 	[%rd160+2], %rd106;
	ld.global.nc.f32 	%f66, [%rd161+8];
	sub.f32 	%f67, %f66, %f7;
	mul.f32 	%f68, %f14, %f67;
	cvt.rni.s64.f32 	%rd107, %f68;
	st.global.u8 	[%rd160+3], %rd107;
	ld.global.nc.f32 	%f69, [%rd161+12];
	sub.f32 	%f70, %f69, %f7;
	mul.f32 	%f71, %f14, %f70;
	cvt.rni.s64.f32 	%rd108, %f71;
	st.global.u8 	[%rd160+4], %rd108;
	ld.global.nc.f32 	%f72, [%rd161+16];
	sub.f32 	%f73, %f72, %f7;
	mul.f32 	%f74, %f14, %f73;
	cvt.rni.s64.f32 	%rd109, %f74;
	st.global.u8 	[%rd160+5], %rd109;
	ld.global.nc.f32 	%f75, [%rd161+20];
	sub.f32 	%f76, %f75, %f7;
	mul.f32 	%f77, %f14, %f76;
	cvt.rni.s64.f32 	%rd110, %f77;
	st.global.u8 	[%rd160+6], %rd110;
	ld.global.nc.f32 	%f78, [%rd161+24];
	sub.f32 	%f79, %f78, %f7;
	mul.f32 	%f80, %f14, %f79;
	cvt.rni.s64.f32 	%rd111, %f80;
	st.global.u8 	[%rd160+7], %rd111;
	ld.global.nc.f32 	%f81, [%rd161+28];
	sub.f32 	%f82, %f81, %f7;
	mul.f32 	%f83, %f14, %f82;
	cvt.rni.s64.f32 	%rd112, %f83;
	st.global.u8 	[%rd160+8], %rd112;
	add.s64 	%rd162, %rd162, -16;
	add.s64 	%rd161, %rd161, 64;
	add.s64 	%rd160, %rd160, 16;
	setp.ne.s64 	%p24, %rd162, 0;
	@%p24 bra 	$L__BB2_18;
$L__BB2_19:
	and.b32  	%r14, %r2, 15;
	setp.eq.s32 	%p25, %r14, 0;
	@%p25 bra 	$L__BB2_28;
	and.b64  	%rd113, %rd4, 15;
	add.s64 	%rd114, %rd113, -1;
	setp.lt.u64 	%p26, %rd114, 7;
	@%p26 bra 	$L__BB2_22;
	shl.b64 	%rd115, %rd164, 2;
	add.s64 	%rd116, %rd6, %rd115;
	ld.global.nc.f32 	%f84, [%rd116];
	sub.f32 	%f85, %f84, %f7;
	mul.f32 	%f86, %f14, %f85;
	cvt.rni.s64.f32 	%rd117, %f86;
	add.s64 	%rd118, %rd43, %rd164;
	st.global.u8 	[%rd118], %rd117;
	ld.global.nc.f32 	%f87, [%rd116+4];
	sub.f32 	%f88, %f87, %f7;
	mul.f32 	%f89, %f14, %f88;
	cvt.rni.s64.f32 	%rd119, %f89;
	st.global.u8 	[%rd118+1], %rd119;
	ld.global.nc.f32 	%f90, [%rd116+8];
	sub.f32 	%f91, %f90, %f7;
	mul.f32 	%f92, %f14, %f91;
	cvt.rni.s64.f32 	%rd120, %f92;
	st.global.u8 	[%rd118+2], %rd120;
	ld.global.nc.f32 	%f93, [%rd116+12];
	sub.f32 	%f94, %f93, %f7;
	mul.f32 	%f95, %f14, %f94;
	cvt.rni.s64.f32 	%rd121, %f95;
	st.global.u8 	[%rd118+3], %rd121;
	ld.global.nc.f32 	%f96, [%rd116+16];
	sub.f32 	%f97, %f96, %f7;
	mul.f32 	%f98, %f14, %f97;
	cvt.rni.s64.f32 	%rd122, %f98;
	st.global.u8 	[%rd118+4], %rd122;
	ld.global.nc.f32 	%f99, [%rd116+20];
	sub.f32 	%f100, %f99, %f7;
	mul.f32 	%f101, %f14, %f100;
	cvt.rni.s64.f32 	%rd123, %f101;
	st.global.u8 	[%rd118+5], %rd123;
	ld.global.nc.f32 	%f102, [%rd116+24];
	sub.f32 	%f103, %f102, %f7;
	mul.f32 	%f104, %f14, %f103;
	cvt.rni.s64.f32 	%rd124, %f104;
	st.global.u8 	[%rd118+6], %rd124;
	ld.global.nc.f32 	%f105, [%rd116+28];
	sub.f32 	%f106, %f105, %f7;
	mul.f32 	%f107, %f14, %f106;
	cvt.rni.s64.f32 	%rd125, %f107;
	st.global.u8 	[%rd118+7], %rd125;
	add.s64 	%rd164, %rd164, 8;
$L__BB2_22:
	and.b32  	%r15, %r2, 7;
	setp.eq.s32 	%p27, %r15, 0;
	@%p27 bra 	$L__BB2_28;
	and.b64  	%rd126, %rd4, 7;
	add.s64 	%rd127, %rd126, -1;
	setp.lt.u64 	%p28, %rd127, 3;
	@%p28 bra 	$L__BB2_25;
	shl.b64 	%rd128, %rd164, 2;
	add.s64 	%rd129, %rd6, %rd128;
	ld.global.nc.f32 	%f108, [%rd129];
	sub.f32 	%f109, %f108, %f7;
	mul.f32 	%f110, %f14, %f109;
	cvt.rni.s64.f32 	%rd130, %f110;
	add.s64 	%rd131, %rd43, %rd164;
	st.global.u8 	[%rd131], %rd130;
	ld.global.nc.f32 	%f111, [%rd129+4];
	sub.f32 	%f112, %f111, %f7;
	mul.f32 	%f113, %f14, %f112;
	cvt.rni.s64.f32 	%rd132, %f113;
	st.global.u8 	[%rd131+1], %rd132;
	ld.global.nc.f32 	%f114, [%rd129+8];
	sub.f32 	%f115, %f114, %f7;
	mul.f32 	%f116, %f14, %f115;
	cvt.rni.s64.f32 	%rd133, %f116;
	st.global.u8 	[%rd131+2], %rd133;
	ld.global.nc.f32 	%f117, [%rd129+12];
	sub.f32 	%f118, %f117, %f7;
	mul.f32 	%f119, %f14, %f118;
	cvt.rni.s64.f32 	%rd134, %f119;
	st.global.u8 	[%rd131+3], %rd134;
	add.s64 	%rd164, %rd164, 4;
$L__BB2_25:
	and.b32  	%r16, %r2, 3;
	setp.eq.s32 	%p29, %r16, 0;
	@%p29 bra 	$L__BB2_28;
	add.s64 	%rd135, %rd164, %rd7;
	add.s64 	%rd168, %rd3, %rd135;
	shl.b64 	%rd137, %rd164, 2;
	add.s64 	%rd138, %rd70, %rd137;
	add.s64 	%rd167, %rd2, %rd138;
	and.b64  	%rd166, %rd4, 3;
$L__BB2_27:
	.pragma "nounroll";
	ld.global.nc.f32 	%f120, [%rd167];
	sub.f32 	%f121, %f120, %f7;
	mul.f32 	%f122, %f14, %f121;
	cvt.rni.s64.f32 	%rd139, %f122;
	st.global.u8 	[%rd168], %rd139;
	add.s64 	%rd168, %rd168, 1;
	add.s64 	%rd167, %rd167, 4;
	add.s64 	%rd166, %rd166, -1;
	setp.ne.s64 	%p30, %rd166, 0;
	@%p30 bra 	$L__BB2_27;
$L__BB2_28:
	ret;

}
	// .globl	_Z38_fused8bitrowwise_to_float_cuda_kernelPKhiiPf
.visible .entry _Z38_fused8bitrowwise_to_float_cuda_kernelPKhiiPf(
	.param .u64 .ptr .align 1 _Z38_fused8bitrowwise_to_float_cuda_kernelPKhiiPf_param_0,
	.param .u32 _Z38_fused8bitrowwise_to_float_cuda_kernelPKhiiPf_param_1,
	.param .u32 _Z38_fused8bitrowwise_to_float_cuda_kernelPKhiiPf_param_2,
	.param .u64 .ptr .align 1 _Z38_fused8bitrowwise_to_float_cuda_kernelPKhiiPf_param_3
)
{
	.reg .pred 	%p<12>;
	.reg .b16 	%rs<11>;
	.reg .b32 	%r<56>;
	.reg .b32 	%f<21>;
	.reg .b64 	%rd<51>;

	ld.param.u64 	%rd4, [_Z38_fused8bitrowwise_to_float_cuda_kernelPKhiiPf_param_0];
	ld.param.u32 	%r28, [_Z38_fused8bitrowwise_to_float_cuda_kernelPKhiiPf_param_1];
	ld.param.u32 	%r29, [_Z38_fused8bitrowwise_to_float_cuda_kernelPKhiiPf_param_2];
	ld.param.u64 	%rd5, [_Z38_fused8bitrowwise_to_float_cuda_kernelPKhiiPf_param_3];
	cvta.to.global.u64 	%rd1, %rd5;
	cvta.to.global.u64 	%rd2, %rd4;
	mov.u32 	%r1, %ctaid.y;
	mov.u32 	%r2, %ntid.y;
	mov.u32 	%r3, %tid.y;
	mad.lo.s32 	%r55, %r1, %r2, %r3;
	mov.u32 	%r30, %ctaid.x;
	mov.u32 	%r31, %ntid.x;
	mov.u32 	%r32, %tid.x;
	mad.lo.s32 	%r5, %r30, %r31, %r32;
	mov.u32 	%r6, %nctaid.y;
	mul.lo.s32 	%r7, %r2, %r6;
	setp.ge.s32 	%p1, %r55, %r28;
	@%p1 bra 	$L__BB3_17;
	add.s32 	%r8, %r29, -8;
	cvt.s64.s32 	%rd3, %r5;
	add.s32 	%r33, %r55, %r7;
	max.u32 	%r34, %r28, %r33;
	setp.lt.u32 	%p2, %r33, %r28;
	selp.u32 	%r35, 1, 0, %p2;
	add.s32 	%r36, %r33, %r35;
	sub.s32 	%r37, %r34, %r36;
	div.u32 	%r38, %r37, %r7;
	add.s32 	%r9, %r38, %r35;
	and.b32  	%r39, %r9, 3;
	setp.eq.s32 	%p3, %r39, 3;
	@%p3 bra 	$L__BB3_6;
	add.s32 	%r40, %r9, 1;
	and.b32  	%r41, %r40, 3;
	mul.lo.s32 	%r53, %r55, %r8;
	mul.lo.s32 	%r11, %r7, %r8;
	mul.lo.s32 	%r52, %r29, %r55;
	mul.lo.s32 	%r13, %r7, %r29;
	neg.s32 	%r51, %r41;
	mad.lo.s32 	%r42, %r6, %r41, %r1;
	mad.lo.s32 	%r55, %r2, %r42, %r3;
	cvt.s64.s32 	%rd6, %r8;
$L__BB3_3:
	.pragma "nounroll";
	setp.ge.s32 	%p4, %r5, %r8;
	@%p4 bra 	$L__BB3_5;
	cvt.s64.s32 	%rd7, %r52;
	add.s64 	%rd8, %rd2, %rd7;
	add.s64 	%rd9, %rd8, %rd6;
	cvt.s64.s32 	%rd10, %r53;
	add.s64 	%rd11, %rd8, %rd3;
	ld.global.nc.u8 	%rs1, [%rd11];
	cvt.u16.u8 	%rs2, %rs1;
	cvt.rn.f32.u16 	%f1, %rs2;
	ld.global.nc.f32 	%f2, [%rd9];
	ld.global.nc.f32 	%f3, [%rd9+4];
	fma.rn.f32 	%f4, %f2, %f1, %f3;
	add.s64 	%rd12, %rd10, %rd3;
	shl.b64 	%rd13, %rd12, 2;
	add.s64 	%rd14, %rd1, %rd13;
	st.global.f32 	[%rd14], %f4;
$L__BB3_5:
	add.s32 	%r53, %r53, %r11;
	add.s32 	%r52, %r52, %r13;
	add.s32 	%r51, %r51, 1;
	setp.ne.s32 	%p5, %r51, 0;
	@%p5 bra 	$L__BB3_3;
$L__BB3_6:
	setp.lt.u32 	%p6, %r9, 3;
	@%p6 bra 	$L__BB3_17;
	cvt.s64.s32 	%rd15, %r8;
$L__BB3_8:
	setp.ge.s32 	%p7, %r5, %r8;
	@%p7 bra 	$L__BB3_10;
	mul.lo.s32 	%r43, %r55, %r29;
	cvt.s64.s32 	%rd16, %r43;
	add.s64 	%rd17, %rd2, %rd16;
	add.s64 	%rd18, %rd17, %rd15;
	mul.lo.s32 	%r44, %r55, %r8;
	cvt.s64.s32 	%rd19, %r44;
	add.s64 	%rd20, %rd17, %rd3;
	ld.global.nc.u8 	%rs3, [%rd20];
	cvt.u16.u8 	%rs4, %rs3;
	cvt.rn.f32.u16 	%f5, %rs4;
	ld.global.nc.f32 	%f6, [%rd18];
	ld.global.nc.f32 	%f7, [%rd18+4];
	fma.rn.f32 	%f8, %f6, %f5, %f7;
	add.s64 	%rd21, %rd19, %rd3;
	shl.b64 	%rd22, %rd21, 2;
	add.s64 	%rd23, %rd1, %rd22;
	st.global.f32 	[%rd23], %f8;
$L__BB3_10:
	setp.ge.s32 	%p8, %r5, %r8;
	add.s32 	%r24, %r55, %r7;
	@%p8 bra 	$L__BB3_12;
	mul.lo.s32 	%r45, %r24, %r29;
	cvt.s64.s32 	%rd25, %r45;
	add.s64 	%rd26, %rd2, %rd25;
	add.s64 	%rd27, %rd26, %rd15;
	mul.lo.s32 	%r46, %r24, %r8;
	cvt.s64.s32 	%rd28, %r46;
	add.s64 	%rd29, %rd26, %rd3;
	ld.global.nc.u8 	%rs5, [%rd29];
	cvt.u16.u8 	%rs6, %rs5;
	cvt.rn.f32.u16 	%f9, %rs6;
	ld.global.nc.f32 	%f10, [%rd27];
	ld.global.nc.f32 	%f11, [%rd27+4];
	fma.rn.f32 	%f12, %f10, %f9, %f11;
	add.s64 	%rd30, %rd28, %rd3;
	shl.b64 	%rd31, %rd30, 2;
	add.s64 	%rd32, %rd1, %rd31;
	st.global.f32 	[%rd32], %f12;
$L__BB3_12:
	setp.ge.s32 	%p9, %r5, %r8;
	add.s32 	%r25, %r24, %r7;
	@%p9 bra 	$L__BB3_14;
	mul.lo.s32 	%r47, %r25, %r29;
	cvt.s64.s32 	%rd34, %r47;
	add.s64 	%rd35, %rd2, %rd34;
	add.s64 	%rd36, %rd35, %rd15;
	mul.lo.s32 	%r48, %r25, %r8;
	cvt.s64.s32 	%rd37, %r48;
	add.s64 	%rd38, %rd35, %rd3;
	ld.global.nc.u8 	%rs7, [%rd38];
	cvt.u16.u8 	%rs8, %rs7;
	cvt.rn.f32.u16 	%f13, %rs8;
	ld.global.nc.f32 	%f14, [%rd36];
	ld.global.nc.f32 	%f15, [%rd36+4];
	fma.rn.f32 	%f16, %f14, %f13, %f15;
	add.s64 	%rd39, %rd37, %rd3;
	shl.b64 	%rd40, %rd39, 2;
	add.s64 	%rd41, %rd1, %rd40;
	st.global.f32 	[%rd41], %f16;
$L__BB3_14:
	setp.ge.s32 	%p10, %r5, %r8;
	add.s32 	%r26, %r25, %r7;
	@%p10 bra 	$L__BB3_16;
	mul.lo.s32 	%r49, %r26, %r29;
	cvt.s64.s32 	%rd43, %r49;
	add.s64 	%rd44, %rd2, %rd43;
	add.s64 	%rd45, %rd44, %rd15;
	mul.lo.s32 	%r50, %r26, %r8;
	cvt.s64.s32 	%rd46, %r50;
	add.s64 	%rd47, %rd44, %rd3;
	ld.global.nc.u8 	%rs9, [%rd47];
	cvt.u16.u8 	%rs10, %rs9;
	cvt.rn.f32.u16 	%f17, %rs10;
	ld.global.nc.f32 	%f18, [%rd45];
	ld.global.nc.f32 	%f19, [%rd45+4];
	fma.rn.f32 	%f20, %f18, %f17, %f19;
	add.s64 	%rd48, %rd46, %rd3;
	shl.b64 	%rd49, %rd48, 2;
	add.s64 	%rd50, %rd1, %rd49;
	st.global.f32 	[%rd50], %f20;
$L__BB3_16:
	add.s32 	%r55, %r26, %r7;
	setp.lt.s32 	%p11, %r55, %r28;
	@%p11 bra 	$L__BB3_8;
$L__BB3_17:
	ret;

}
	// .globl	_Z31_fake_8bit_quantize_cuda_kernelPKfiiPf
.visible .entry _Z31_fake_8bit_quantize_cuda_kernelPKfiiPf(
	.param .u64 .ptr .align 1 _Z31_fake_8bit_quantize_cuda_kernelPKfiiPf_param_0,
	.param .u32 _Z31_fake_8bit_quantize_cuda_kernelPKfiiPf_param_1,
	.param .u32 _Z31_fake_8bit_quantize_cuda_kernelPKfiiPf_param_2,
	.param .u64 .ptr .align 1 _Z31_fake_8bit_quantize_cuda_kernelPKfiiPf_param_3
)
{
	.reg .pred 	%p<22>;
	.reg .b16 	%rs<3>;
	.reg .b32 	%r<14>;
	.reg .b32 	%f<49>;
	.reg .b64 	%rd<83>;

	ld.param.u64 	%rd37, [_Z31_fake_8bit_quantize_cuda_kernelPKfiiPf_param_0];
	ld.param.u32 	%r4, [_Z31_fake_8bit_quantize_cuda_kernelPKfiiPf_param_1];
	ld.param.u32 	%r5, [_Z31_fake_8bit_quantize_cuda_kernelPKfiiPf_param_2];
	ld.param.u64 	%rd38, [_Z31_fake_8bit_quantize_cuda_kernelPKfiiPf_param_3];
	mov.u32 	%r6, %ctaid.x;
	mov.u32 	%r7, %ntid.x;
	mov.u32 	%r8, %tid.x;
	mad.lo.s32 	%r1, %r6, %r7, %r8;
	mov.u32 	%r9, %ctaid.y;
	mov.u32 	%r10, %ntid.y;
	mov.u32 	%r11, %tid.y;
	mad.lo.s32 	%r12, %r9, %r10, %r11;
	setp.ge.s32 	%p1, %r1, %r4;
	setp.ge.s32 	%p2, %r12, %r5;
	or.pred  	%p3, %p1, %p2;
	@%p3 bra 	$L__BB4_16;
	cvta.to.global.u64 	%rd40, %rd37;
	mul.lo.s32 	%r13, %r5, %r1;
	cvt.s64.s32 	%rd1, %r13;
	mul.wide.s32 	%rd41, %r13, 4;
	add.s64 	%rd2, %rd40, %rd41;
	cvt.u64.u32 	%rd3, %r5;
	add.s64 	%rd42, %rd3, -1;
	and.b64  	%rd4, %rd42, 4611686018427387903;
	and.b64  	%rd74, %rd3, 3;
	setp.eq.s64 	%p4, %rd74, 0;
	mov.u64 	%rd68, %rd2;
	mov.u64 	%rd70, %rd2;
	@%p4 bra 	$L__BB4_4;
	ld.global.nc.f32 	%f43, [%rd2];
	mov.u64 	%rd65, %rd74;
	mov.u64 	%rd68, %rd2;
	mov.u64 	%rd70, %rd2;
$L__BB4_3:
	.pragma "nounroll";
	ld.global.nc.f32 	%f17, [%rd70];
	setp.geu.f32 	%p5, %f17, %f43;
	selp.f32 	%f43, %f43, %f17, %p5;
	selp.b64 	%rd68, %rd68, %rd70, %p5;
	add.s64 	%rd70, %rd70, 4;
	add.s64 	%rd65, %rd65, -1;
	setp.ne.s64 	%p6, %rd65, 0;
	@%p6 bra 	$L__BB4_3;
$L__BB4_4:
	shl.b64 	%rd43, %rd3, 2;
	add.s64 	%rd15, %rd2, %rd43;
	setp.gt.u64 	%p7, %rd4, 2;
	@%p7 bra 	$L__BB4_6;
	ld.global.nc.f32 	%f45, [%rd68];
	bra.uni 	$L__BB4_8;
$L__BB4_6:
	ld.global.nc.f32 	%f45, [%rd68];
	mov.u64 	%rd73, %rd70;
$L__BB4_7:
	ld.global.nc.f32 	%f18, [%rd73];
	setp.geu.f32 	%p8, %f18, %f45;
	selp.b64 	%rd44, %rd68, %rd73, %p8;
	add.s64 	%rd45, %rd73, 4;
	ld.global.nc.f32 	%f19, [%rd73+4];
	ld.global.nc.f32 	%f20, [%rd44];
	setp.geu.f32 	%p9, %f19, %f20;
	selp.f32 	%f21, %f20, %f19, %p9;
	selp.b64 	%rd46, %rd44, %rd45, %p9;
	add.s64 	%rd47, %rd73, 8;
	ld.global.nc.f32 	%f22, [%rd73+8];
	setp.geu.f32 	%p10, %f22, %f21;
	selp.b64 	%rd48, %rd46, %rd47, %p10;
	add.s64 	%rd49, %rd73, 12;
	ld.global.nc.f32 	%f23, [%rd73+12];
	ld.global.nc.f32 	%f24, [%rd48];
	setp.geu.f32 	%p11, %f23, %f24;
	selp.f32 	%f45, %f24, %f23, %p11;
	selp.b64 	%rd68, %rd48, %rd49, %p11;
	add.s64 	%rd70, %rd70, 16;
	setp.ne.s64 	%p12, %rd70, %rd15;
	add.s64 	%rd73, %rd73, 16;
	@%p12 bra 	$L__BB4_7;
$L__BB4_8:
	setp.eq.s64 	%p13, %rd74, 0;
	mov.u64 	%rd77, %rd2;
	mov.u64 	%rd79, %rd2;
	@%p13 bra 	$L__BB4_11;
	ld.global.nc.f32 	%f46, [%rd2];
	mov.u64 	%rd77, %rd2;
	mov.u64 	%rd79, %rd2;
$L__BB4_10:
	.pragma "nounroll";
	ld.global.nc.f32 	%f25, [%rd79];
	setp.geu.f32 	%p14, %f46, %f25;
	selp.f32 	%f46, %f46, %f25, %p14;
	selp.b64 	%rd77, %rd77, %rd79, %p14;
	add.s64 	%rd79, %rd79, 4;
	add.s64 	%rd74, %rd74, -1;
	setp.ne.s64 	%p15, %rd74, 0;
	@%p15 bra 	$L__BB4_10;
$L__BB4_11:
	setp.gt.u64 	%p16, %rd4, 2;
	@%p16 bra 	$L__BB4_13;
	ld.global.nc.f32 	%f48, [%rd77];
	bra.uni 	$L__BB4_15;
$L__BB4_13:
	ld.global.nc.f32 	%f48, [%rd77];
	mov.u64 	%rd82, %rd79;
$L__BB4_14:
	ld.global.nc.f32 	%f26, [%rd82];
	setp.geu.f32 	%p17, %f48, %f26;
	selp.b64 	%rd51, %rd77, %rd82, %p17;
	add.s64 	%rd52, %rd82, 4;
	ld.global.nc.f32 	%f27, [%rd51];
	ld.global.nc.f32 	%f28, [%rd82+4];
	setp.geu.f32 	%p18, %f27, %f28;
	selp.f32 	%f29, %f27, %f28, %p18;
	selp.b64 	%rd53, %rd51, %rd52, %p18;
	add.s64 	%rd54, %rd82, 8;
	ld.global.nc.f32 	%f30, [%rd82+8];
	setp.geu.f32 	%p19, %f29, %f30;
	selp.b64 	%rd55, %rd53, %rd54, %p19;
	ld.global.nc.f32 	%f31, [%rd55];
	add.s64 	%rd56, %rd82, 12;
	ld.global.nc.f32 	%f32, [%rd82+12];
	setp.geu.f32 	%p20, %f31, %f32;
	selp.f32 	%f48, %f31, %f32, %p20;
	selp.b64 	%rd77, %rd55, %rd56, %p20;
	add.s64 	%rd79, %rd79, 16;
	setp.ne.s64 	%p21, %rd79, %rd15;
	add.s64 	%rd82, %rd82, 16;
	@%p21 bra 	$L__BB4_14;
$L__BB4_15:
	sub.f32 	%f33, %f48, %f45;
	add.f32 	%f34, %f33, 0f322BCC77;
	mov.f32 	%f35, 0f437F0000;
	div.rn.f32 	%f36, %f35, %f34;
	cvt.u64.u32 	%rd57, %r12;
	mul.wide.u32 	%rd58, %r12, 4;
	add.s64 	%rd59, %rd2, %rd58;
	ld.global.nc.f32 	%f37, [%rd59];
	sub.f32 	%f38, %f37, %f45;
	mul.f32 	%f39, %f38, %f36;
	cvt.rni.s64.f32 	%rd60, %f39;
	cvt.u16.u64 	%rs1, %rd60;
	and.b16  	%rs2, %rs1, 255;
	cvt.rn.f32.u16 	%f40, %rs2;
	div.rn.f32 	%f41, %f33, 0f437F0000;
	fma.rn.f32 	%f42, %f41, %f40, %f45;
	add.s64 	%rd61, %rd1, %rd57;
	cvta.to.global.u64 	%rd62, %rd38;
	shl.b64 	%rd63, %rd61, 2;
	add.s64 	%rd64, %rd62, %rd63;
	st.global.f32 	[%rd64], %f42;
$L__BB4_16:
	ret;

}
	// .globl	_Z38_float_to_fusednbitrowwise_cuda_kerneliPKfiiPh
.visible .entry _Z38_float_to_fusednbitrowwise_cuda_kerneliPKfiiPh(
	.param .u32 _Z38_float_to_fusednbitrowwise_cuda_kerneliPKfiiPh_param_0,
	.param .u64 .ptr .align 1 _Z38_float_to_fusednbitrowwise_cuda_kerneliPKfiiPh_param_1,
	.param .u32 _Z38_float_to_fusednbitrowwise_cuda_kerneliPKfiiPh_param_2,
	.param .u32 _Z38_float_to_fusednbitrowwise_cuda_kerneliPKfiiPh_param_3,
	.param .u64 .ptr .align 1 _Z38_float_to_fusednbitrowwise_cuda_kerneliPKfiiPh_param_4
)
{
	.reg .pred 	%p<74>;
	.reg .b16 	%rs<28>;
	.reg .b32 	%r<138>;
	.reg .b32 	%f<73>;
	.reg .b64 	%rd<262>;

	ld.param.u32 	%r13, [_Z38_float_to_fusednbitrowwise_cuda_kerneliPKfiiPh_param_0];
	ld.param.u64 	%rd116, [_Z38_float_to_fusednbitrowwise_cuda_kerneliPKfiiPh_param_1];
	ld.param.u32 	%r15, [_Z38_float_to_fusednbitrowwise_cuda_kerneliPKfiiPh_param_2];
	ld.param.u32 	%r14, [_Z38_float_to_fusednbitrowwise_cuda_kerneliPKfiiPh_param_3];
	ld.param.u64 	%rd117, [_Z38_float_to_fusednbitrowwise_cuda_kerneliPKfiiPh_param_4];
	div.s32 	%r1, 8, %r13;
	mov.u32 	%r16, %ctaid.x;
	mov.u32 	%r17, %ntid.x;
	mov.u32 	%r18, %tid.x;
	mad.lo.s32 	%r2, %r16, %r17, %r18;
	setp.ge.s32 	%p1, %r2, %r15;
	@%p1 bra 	$L__BB5_109;
	add.s32 	%r19, %r14, %r1;
	add.s32 	%r20, %r19, -1;
	div.s32 	%r21, %r20, %r1;
	cvta.to.global.u64 	%rd118, %rd116;
	cvta.to.global.u64 	%rd119, %rd117;
	add.s32 	%r22, %r21, 4;
	mul.lo.s32 	%r23, %r14, %r2;
	mul.wide.s32 	%rd120, %r23, 4;
	add.s64 	%rd1, %rd118, %rd120;
	mul.lo.s32 	%r24, %r22, %r2;
	cvt.s64.s32 	%rd121, %r24;
	add.s64 	%rd2, %rd119, %rd121;
	cvt.s64.s32 	%rd3, %r21;
	cvt.s64.s32 	%rd4, %r14;
	mul.wide.s32 	%rd122, %r14, 4;
	add.s64 	%rd5, %rd1, %rd122;
	setp.eq.s32 	%p2, %r14, 0;
	mov.u64 	%rd227, %rd1;
	@%p2 bra 	$L__BB5_8;
	and.b32  	%r25, %r14, 3;
	setp.eq.s32 	%p3, %r25, 0;
	mov.u64 	%rd227, %rd1;
	mov.u64 	%rd223, %rd1;
	@%p3 bra 	$L__BB5_5;
	ld.global.nc.f32 	%f68, [%rd1];
	and.b64  	%rd218, %rd4, 3;
	mov.u64 	%rd227, %rd1;
	mov.u64 	%rd223, %rd1;
$L__BB5_4:
	.pragma "nounroll";
	ld.global.nc.f32 	%f19, [%rd223];
	setp.geu.f32 	%p4, %f19, %f68;
	selp.f32 	%f68, %f68, %f19, %p4;
	selp.b64 	%rd227, %rd227, %rd223, %p4;
	add.s64 	%rd223, %rd223, 4;
	add.s64 	%rd218, %rd218, -1;
	setp.ne.s64 	%p5, %rd218, 0;
	@%p5 bra 	$L__BB5_4;
$L__BB5_5:
	add.s64 	%rd124, %rd4, -1;
	and.b64  	%rd125, %rd124, 4611686018427387903;
	setp.lt.u64 	%p6, %rd125, 3;
	@%p6 bra 	$L__BB5_8;
	ld.global.nc.f32 	%f69, [%rd227];
	mov.u64 	%rd226, %rd223;
$L__BB5_7:
	ld.global.nc.f32 	%f20, [%rd226];
	setp.geu.f32 	%p7, %f20, %f69;
	selp.b64 	%rd126, %rd227, %rd226, %p7;
	add.s64 	%rd127, %rd226, 4;
	ld.global.nc.f32 	%f21, [%rd226+4];
	ld.global.nc.f32 	%f22, [%rd126];
	setp.geu.f32 	%p8, %f21, %f22;
	selp.f32 	%f23, %f22, %f21, %p8;
	selp.b64 	%rd128, %rd126, %rd127, %p8;
	add.s64 	%rd129, %rd226, 8;
	ld.global.nc.f32 	%f24, [%rd226+8];
	setp.geu.f32 	%p9, %f24, %f23;
	selp.b64 	%rd130, %rd128, %rd129, %p9;
	add.s64 	%rd131, %rd226, 12;
	ld.global.nc.f32 	%f25, [%rd226+12];
	ld.global.nc.f32 	%f26, [%rd130];
	setp.geu.f32 	%p10, %f25, %f26;
	selp.f32 	%f69, %f26, %f25, %p10;
	selp.b64 	%rd227, %rd130, %rd131, %p10;
	add.s64 	%rd223, %rd223, 16;
	setp.ne.s64 	%p11, %rd223, %rd5;
	add.s64 	%rd226, %rd226, 16;
	@%p11 bra 	$L__BB5_7;
$L__BB5_8:
	setp.eq.s32 	%p12, %r14, 0;
	ld.global.nc.f32 	%f7, [%rd227];
	mov.u64 	%rd237, %rd1;
	@%p12 bra 	$L__BB5_15;
	and.b32  	%r26, %r14, 3;
	setp.eq.s32 	%p13, %r26, 0;
	mov.u64 	%rd237, %rd1;
	mov.u64 	%rd233, %rd1;
	@%p13 bra 	$L__BB5_12;
	ld.global.nc.f32 	%f70, [%rd1];
	and.b64  	%rd228, %rd4, 3;
	mov.u64 	%rd237, %rd1;
	mov.u64 	%rd233, %rd1;
$L__BB5_11:
	.pragma "nounroll";
	ld.global.nc.f32 	%f27, [%rd233];
	setp.geu.f32 	%p14, %f70, %f27;
	selp.f32 	%f70, %f70, %f27, %p14;
	selp.b64 	%rd237, %rd237, %rd233, %p14;
	add.s64 	%rd233, %rd233, 4;
	add.s64 	%rd228, %rd228, -1;
	setp.ne.s64 	%p15, %rd228, 0;
	@%p15 bra 	$L__BB5_11;
$L__BB5_12:
	add.s64 	%rd133, %rd4, -1;
	and.b64  	%rd134, %rd133, 4611686018427387903;
	setp.lt.u64 	%p16, %rd134, 3;
	@%p16 bra 	$L__BB5_15;
	ld.global.nc.f32 	%f71, [%rd237];
	mov.u64 	%rd236, %rd233;
$L__BB5_14:
	ld.global.nc.f32 	%f28, [%rd236];
	setp.geu.f32 	%p17, %f71, %f28;
	selp.b64 	%rd135, %rd237, %rd236, %p17;
	add.s64 	%rd136, %rd236, 4;
	ld.global.nc.f32 	%f29, [%rd135];
	ld.global.nc.f32 	%f30, [%rd236+4];
	setp.geu.f32 	%p18, %f29, %f30;
	selp.f32 	%f31, %f29, %f30, %p18;
	selp.b64 	%rd137, %rd135, %rd136, %p18;
	add.s64 	%rd138, %rd236, 8;
	ld.global.nc.f32 	%f32, [%rd236+8];
	setp.geu.f32 	%p19, %f31, %f32;
	selp.b64 	%rd139, %rd137, %rd138, %p19;
	ld.global.nc.f32 	%f33, [%rd139];
	add.s64 	%rd140, %rd236, 12;
	ld.global.nc.f32 	%f34, [%rd236+12];
	setp.geu.f32 	%p20, %f33, %f34;
	selp.f32 	%f71, %f33, %f34, %p20;
	selp.b64 	%rd237, %rd139, %rd140, %p20;
	add.s64 	%rd233, %rd233, 16;
	setp.ne.s64 	%p21, %rd233, %rd5;
	add.s64 	%rd236, %rd236, 16;
	@%p21 bra 	$L__BB5_14;
$L__BB5_15:
	ld.global.nc.f32 	%f38, [%rd237];
	// begin inline asm
	{  cvt.rn.f16.f32 %rs1, %f7;}

	// end inline asm
	// begin inline asm
	{  cvt.f32.f16 %f36, %rs1;}

	// end inline asm
	sub.f32 	%f15, %f38, %f36;
	setp.eq.f32 	%p22, %f15, 0f00000000;
	mov.f32 	%f72, 0f3F800000;
	@%p22 bra 	$L__BB5_17;
	mov.b32 	%r27, -1;
	shl.b32 	%r28, %r27, %r13;
	not.b32 	%r29, %r28;
	cvt.rn.f32.u32 	%f39, %r29;
	div.rn.f32 	%f72, %f15, %f39;
$L__BB5_17:
	add.s64 	%rd141, %rd2, %rd3;
	setp.eq.s32 	%p23, %r14, 0;
	// begin inline asm
	{  cvt.rn.f16.f32 %rs3, %f72;}

	// end inline asm
	// begin inline asm
	{  cvt.f32.f16 %f41, %rs3;}

	// end inline asm
	setp.eq.f32 	%p24, %f41, 0f00000000;
	selp.f32 	%f44, 0f3F800000, %f41, %p24;
	rcp.rn.f32 	%f45, %f44;
	abs.f32 	%f46, %f45;
	setp.neu.f32 	%p25, %f46, 0f7F800000;
	selp.f32 	%f42, %f44, 0f3F800000, %p25;
	selp.f32 	%f18, %f45, 0f3F800000, %p25;
	// begin inline asm
	{  cvt.rn.f16.f32 %rs5, %f42;}

	// end inline asm
	st.global.u16 	[%rd141], %rs5;
	// begin inline asm
	{  cvt.rn.f16.f32 %rs6, %f36;}

	// end inline asm
	st.global.u16 	[%rd141+2], %rs6;
	@%p23 bra 	$L__BB5_109;
	mov.b32 	%r30, -1;
	shl.b32 	%r31, %r30, %r13;
	not.b32 	%r3, %r31;
	cvt.s64.s32 	%rd40, %r1;
	add.s32 	%r4, %r1, -1;
	setp.lt.u32 	%p26, %r14, 4;
	mov.b64 	%rd106, 0;
	@%p26 bra 	$L__BB5_69;
	and.b64  	%rd106, %rd4, -4;
	mov.b64 	%rd238, 0;
$L__BB5_20:
	.pragma "nounroll";
	shl.b64 	%rd144, %rd238, 2;
	add.s64 	%rd43, %rd1, %rd144;
	ld.global.nc.f32 	%f47, [%rd43];
	sub.f32 	%f48, %f47, %f36;
	mul.f32 	%f49, %f18, %f48;
	cvt.rni.s64.f32 	%rd145, %f49;
	cvt.u32.u64 	%r32, %rd145;
	setp.lt.s32 	%p27, %r32, %r3;
	and.b64  	%rd146, %rd145, 2147483648;
	setp.eq.s64 	%p28, %rd146, 0;
	selp.b32 	%r33, %r32, 0, %p28;
	selp.b32 	%r5, %r33, %r3, %p27;
	or.b64  	%rd147, %rd238, %rd40;
	and.b64  	%rd148, %rd147, -4294967296;
	setp.ne.s64 	%p29, %rd148, 0;
	@%p29 bra 	$L__BB5_22;
	cvt.u32.u64 	%r34, %rd40;
	cvt.u32.u64 	%r35, %rd238;
	rem.u32 	%r36, %r35, %r34;
	cvt.u64.u32 	%rd239, %r36;
	bra.uni 	$L__BB5_23;
$L__BB5_22:
	rem.u64 	%rd239, %rd238, %rd40;
$L__BB5_23:
	setp.ne.s64 	%p30, %rd239, 0;
	@%p30 bra 	$L__BB5_28;
	setp.ne.s64 	%p32, %rd148, 0;
	@%p32 bra 	$L__BB5_26;
	cvt.u32.u64 	%r44, %rd40;
	cvt.u32.u64 	%r45, %rd238;
	div.u32 	%r46, %r45, %r44;
	cvt.u64.u32 	%rd240, %r46;
	bra.uni 	$L__BB5_27;
$L__BB5_26:
	div.u64 	%rd240, %rd238, %rd40;
$L__BB5_27:
	add.s64 	%rd154, %rd2, %rd240;
	st.global.u8 	[%rd154], %r5;
	bra.uni 	$L__BB5_32;
$L__BB5_28:
	setp.ne.s64 	%p31, %rd148, 0;
	@%p31 bra 	$L__BB5_30;
	cvt.u32.u64 	%r37, %rd40;
	cvt.u32.u64 	%r38, %rd238;
	div.u32 	%r39, %r38, %r37;
	cvt.u64.u32 	%rd241, %r39;
	bra.uni 	$L__BB5_31;
$L__BB5_30:
	div.u64 	%rd241, %rd238, %rd40;
$L__BB5_31:
	add.s64 	%rd151, %rd2, %rd241;
	ld.global.u8 	%rs7, [%rd151];
	cvt.u32.u64 	%r40, %rd238;
	and.b32  	%r41, %r4, %r40;
	mul.lo.s32 	%r42, %r41, %r13;
	shl.b32 	%r43, %r5, %r42;
	cvt.u16.u32 	%rs8, %r43;
	or.b16  	%rs9, %rs7, %rs8;
	st.global.u8 	[%rd151], %rs9;
$L__BB5_32:
	add.s64 	%rd53, %rd238, 1;
	ld.global.nc.f32 	%f50, [%rd43+4];
	sub.f32 	%f51, %f50, %f36;
	mul.f32 	%f52, %f18, %f51;
	cvt.rni.s64.f32 	%rd155, %f52;
	cvt.u32.u64 	%r47, %rd155;
	setp.lt.s32 	%p33, %r47, %r3;
	and.b64  	%rd156, %rd155, 2147483648;
	setp.eq.s64 	%p34, %rd156, 0;
	selp.b32 	%r48, %r47, 0, %p34;
	selp.b32 	%r6, %r48, %r3, %p33;
	or.b64  	%rd157, %rd53, %rd40;
	and.b64  	%rd158, %rd157, -4294967296;
	setp.ne.s64 	%p35, %rd158, 0;
	@%p35 bra 	$L__BB5_34;
	cvt.u32.u64 	%r49, %rd40;
	cvt.u32.u64 	%r50, %rd53;
	rem.u32 	%r51, %r50, %r49;
	cvt.u64.u32 	%rd242, %r51;
	bra.uni 	$L__BB5_35;
$L__BB5_34:
	rem.u64 	%rd242, %rd53, %rd40;
$L__BB5_35:
	setp.eq.s64 	%p36, %rd242, 0;
	@%p36 bra 	$L__BB5_40;
	setp.ne.s64 	%p37, %rd158, 0;
	@%p37 bra 	$L__BB5_38;
	cvt.u32.u64 	%r52, %rd40;
	cvt.u32.u64 	%r53, %rd53;
	div.u32 	%r54, %r53, %r52;
	cvt.u64.u32 	%rd243, %r54;
	bra.uni 	$L__BB5_39;
$L__BB5_38:
	div.u64 	%rd243, %rd53, %rd40;
$L__BB5_39:
	add.s64 	%rd161, %rd2, %rd243;
	ld.global.u8 	%rs10, [%rd161];
	cvt.u32.u64 	%r55, %rd53;
	and.b32  	%r56, %r4, %r55;
	mul.lo.s32 	%r57, %r56, %r13;
	shl.b32 	%r58, %r6, %r57;
	cvt.u16.u32 	%rs11, %r58;
	or.b16  	%rs12, %rs10, %rs11;
	st.global.u8 	[%rd161], %rs12;
	bra.uni 	$L__BB5_44;
$L__BB5_40:
	setp.ne.s64 	%p38, %rd158, 0;
	@%p38 bra 	$L__BB5_42;
	cvt.u32.u64 	%r59, %rd40;
	cvt.u32.u64 	%r60, %rd53;
	div.u32 	%r61, %r60, %r59;
	cvt.u64.u32 	%rd244, %r61;
	bra.uni 	$L__BB5_43;
$L__BB5_42:
	div.u64 	%rd244, %rd53, %rd40;
$L__BB5_43:
	add.s64 	%rd164, %rd2, %rd244;
	st.global.u8 	[%rd164], %r6;
$L__BB5_44:
	add.s64 	%rd63, %rd238, 2;
	ld.global.nc.f32 	%f53, [%rd43+8];
	sub.f32 	%f54, %f53, %f36;
	mul.f32 	%f55, %f18, %f54;
	cvt.rni.s64.f32 	%rd165, %f55;
	cvt.u32.u64 	%r62, %rd165;
	setp.lt.s32 	%p39, %r62, %r3;
	and.b64  	%rd166, %rd165, 2147483648;
	setp.eq.s64 	%p40, %rd166, 0;
	selp.b32 	%r63, %r62, 0, %p40;
	selp.b32 	%r7, %r63, %r3, %p39;
	or.b64  	%rd167, %rd63, %rd40;
	and.b64  	%rd168, %rd167, -4294967296;
	setp.ne.s64 	%p41, %rd168, 0;
	@%p41 bra 	$L__BB5_46;
	cvt.u32.u64 	%r64, %rd40;
	cvt.u32.u64 	%r65, %rd63;
	rem.u32 	%r66, %r65, %r64;
	cvt.u64.u32 	%rd245, %r66;
	bra.uni 	$L__BB5_47;
$L__BB5_46:
	rem.u64 	%rd245, %rd63, %rd40;
$L__BB5_47:
	setp.eq.s64 	%p42, %rd245, 0;
	@%p42 bra 	$L__BB5_52;
	setp.ne.s64 	%p43, %rd168, 0;
	@%p43 bra 	$L__BB5_50;
	cvt.u32.u64 	%r67, %rd40;
	cvt.u32.u64 	%r68, %rd63;
	div.u32 	%r69, %r68, %r67;
	cvt.u64.u32 	%rd246, %r69;
	bra.uni 	$L__BB5_51;
$L__BB5_50:
	div.u64 	%rd246, %rd63, %rd40;
$L__BB5_51:
	add.s64 	%rd171, %rd2, %rd246;
	ld.global.u8 	%rs13, [%rd171];
	cvt.u32.u64 	%r70, %rd63;
	and.b32  	%r71, %r4, %r70;
	mul.lo.s32 	%r72, %r71, %r13;
	shl.b32 	%r73, %r7, %r72;
	cvt.u16.u32 	%rs14, %r73;
	or.b16  	%rs15, %rs13, %rs14;
	st.global.u8 	[%rd171], %rs15;
	bra.uni 	$L__BB5_56;
$L__BB5_52:
	setp.ne.s64 	%p44, %rd168, 0;
	@%p44 bra 	$L__BB5_54;
	cvt.u32.u64 	%r74, %rd40;
	cvt.u32.u64 	%r75, %rd63;
	div.u32 	%r76, %r75, %r74;
	cvt.u64.u32 	%rd247, %r76;
	bra.uni 	$L__BB5_55;
$L__BB5_54:
	div.u64 	%rd247, %rd63, %rd40;
$L__BB5_55:
	add.s64 	%rd174, %rd2, %rd247;
	st.global.u8 	[%rd174], %r7;
$L__BB5_56:
	add.s64 	%rd73, %rd238, 3;
	ld.global.nc.f32 	%f56, [%rd43+12];
	sub.f32 	%f57, %f56, %f36;
	mul.f32 	%f58, %f18, %f57;
	cvt.rni.s64.f32 	%rd175, %f58;
	cvt.u32.u64 	%r77, %rd175;
	setp.lt.s32 	%p45, %r77, %r3;
	and.b64  	%rd176, %rd175, 2147483648;
	setp.eq.s64 	%p46, %rd176, 0;
	selp.b32 	%r78, %r77, 0, %p46;
	selp.b32 	%r8, %r78, %r3, %p45;
	or.b64  	%rd177, %rd73, %rd40;
	and.b64  	%rd178, %rd177, -4294967296;
	setp.ne.s64 	%p47, %rd178, 0;
	@%p47 bra 	$L__BB5_58;
	cvt.u32.u64 	%r79, %rd40;
	cvt.u32.u64 	%r80, %rd73;
	rem.u32 	%r81, %r80, %r79;
	cvt.u64.u32 	%rd248, %r81;
	bra.uni 	$L__BB5_59;
$L__BB5_58:
	rem.u64 	%rd248, %rd73, %rd40;
$L__BB5_59:
	setp.eq.s64 	%p48, %rd248, 0;
	@%p48 bra 	$L__BB5_64;
	setp.ne.s64 	%p49, %rd178, 0;
	@%p49 bra 	$L__BB5_62;
	cvt.u32.u64 	%r82, %rd40;
	cvt.u32.u64 	%r83, %rd73;
	div.u32 	%r84, %r83, %r82;
	cvt.u64.u32 	%rd249, %r84;
	bra.uni 	$L__BB5_63;
$L__BB5_62:
	div.u64 	%rd249, %rd73, %rd40;
$L__BB5_63:
	add.s64 	%rd181, %rd2, %rd249;
	ld.global.u8 	%rs16, [%rd181];
	cvt.u32.u64 	%r85, %rd73;
	and.b32  	%r86, %r4, %r85;
	mul.lo.s32 	%r87, %r86, %r13;
	shl.b32 	%r88, %r8, %r87;
	cvt.u16.u32 	%rs17, %r88;
	or.b16  	%rs18, %rs16, %rs17;
	st.global.u8 	[%rd181], %rs18;
	bra.uni 	$L__BB5_68;
$L__BB5_64:
	setp.ne.s64 	%p50, %rd178, 0;
	@%p50 bra 	$L__BB5_66;
	cvt.u32.u64 	%r89, %rd40;
	cvt.u32.u64 	%r90, %rd73;
	div.u32 	%r91, %r90, %r89;
	cvt.u64.u32 	%rd250, %r91;
	bra.uni 	$L__BB5_67;
$L__BB5_66:
	div.u64 	%rd250, %rd73, %rd40;
$L__BB5_67:
	add.s64 	%rd184, %rd2, %rd250;
	st.global.u8 	[%rd184], %r8;
$L__BB5_68:
	add.s64 	%rd238, %rd238, 4;
	setp.ne.s64 	%p51, %rd238, %rd106;
	@%p51 bra 	$L__BB5_20;
$L__BB5_69:
	and.b32  	%r92, %r14, 3;
	setp.eq.s32 	%p52, %r92, 0;
	@%p52 bra 	$L__BB5_109;
	setp.eq.s32 	%p53, %r92, 1;
	@%p53 bra 	$L__BB5_96;
	shl.b64 	%rd185, %rd106, 2;
	add.s64 	%rd85, %rd1, %rd185;
	ld.global.nc.f32 	%f59, [%rd85];
	sub.f32 	%f60, %f59, %f36;
	mul.f32 	%f61, %f18, %f60;
	cvt.rni.s64.f32 	%rd186, %f61;
	cvt.u32.u64 	%r93, %rd186;
	setp.lt.s32 	%p54, %r93, %r3;
	and.b64  	%rd187, %rd186, 2147483648;
	setp.eq.s64 	%p55, %rd187, 0;
	selp.b32 	%r94, %r93, 0, %p55;
	selp.b32 	%r9, %r94, %r3, %p54;
	or.b64  	%rd188, %rd106, %rd40;
	and.b64  	%rd189, %rd188, -4294967296;
	setp.ne.s64 	%p56, %rd189, 0;
	@%p56 bra 	$L__BB5_73;
	cvt.u32.u64 	%r95, %rd40;
	cvt.u32.u64 	%r96, %rd106;
	rem.u32 	%r97, %r96, %r95;
	cvt.u64.u32 	%rd252, %r97;
	bra.uni 	$L__BB5_74;
$L__BB5_73:
	rem.u64 	%rd252, %rd106, %rd40;
$L__BB5_74:
	setp.eq.s64 	%p57, %rd252, 0;
	@%p57 bra 	$L__BB5_79;
	setp.ne.s64 	%p58, %rd189, 0;
	@%p58 bra 	$L__BB5_77;
	cvt.u32.u64 	%r98, %rd40;
	cvt.u32.u64 	%r99, %rd106;
	div.u32 	%r100, %r99, %r98;
	cvt.u64.u32 	%rd253, %r100;
	bra.uni 	$L__BB5_78;
$L__BB5_77:
	div.u64 	%rd253, %rd106, %rd40;
$L__BB5_78:
	add.s64 	%rd192, %rd2, %rd253;
	ld.global.u8 	%rs19, [%rd192];
	cvt.u32.u64 	%r101, %rd106;
	and.b32  	%r102, %r4, %r101;
	mul.lo.s32 	%r103, %r102, %r13;
	shl.b32 	%r104, %r9, %r103;
	cvt.u16.u32 	%rs20, %r104;
	or.b16  	%rs21, %rs19, %rs20;
	st.global.u8 	[%rd192], %rs21;
	bra.uni 	$L__BB5_83;
$L__BB5_79:
	setp.ne.s64 	%p59, %rd189, 0;
	@%p59 bra 	$L__BB5_81;
	cvt.u32.u64 	%r105, %rd40;
	cvt.u32.u64 	%r106, %rd106;
	div.u32 	%r107, %r106, %r105;
	cvt.u64.u32 	%rd254, %r107;
	bra.uni 	$L__BB5_82;
$L__BB5_81:
	div.u64 	%rd254, %rd106, %rd40;
$L__BB5_82:
	add.s64 	%rd195, %rd2, %rd254;
	st.global.u8 	[%rd195], %r9;
$L__BB5_83:
	add.s64 	%rd95, %rd106, 1;
	ld.global.nc.f32 	%f62, [%rd85+4];
	sub.f32 	%f63, %f62, %f36;
	mul.f32 	%f64, %f18, %f63;
	cvt.rni.s64.f32 	%rd196, %f64;
	cvt.u32.u64 	%r108, %rd196;
	setp.lt.s32 	%p60, %r108, %r3;
	and.b64  	%rd197, %rd196, 2147483648;
	setp.eq.s64 	%p61, %rd197, 0;
	selp.b32 	%r109, %r108, 0, %p61;
	selp.b32 	%r10, %r109, %r3, %p60;
	or.b64  	%rd198, %rd95, %rd40;
	and.b64  	%rd199, %rd198, -4294967296;
	setp.ne.s64 	%p62, %rd199, 0;
	@%p62 bra 	$L__BB5_85;
	cvt.u32.u64 	%r110, %rd40;
	cvt.u32.u64 	%r111, %rd95;
	rem.u32 	%r112, %r111, %r110;
	cvt.u64.u32 	%rd255, %r112;
	bra.uni 	$L__BB5_86;
$L__BB5_85:
	rem.u64 	%rd255, %rd95, %rd40;
$L__BB5_86:
	setp.eq.s64 	%p63, %rd255, 0;
	@%p63 bra 	$L__BB5_91;
	setp.ne.s64 	%p64, %rd199, 0;
	@%p64 bra 	$L__BB5_89;
	cvt.u32.u64 	%r113, %rd40;
	cvt.u32.u64 	%r114, %rd95;
	div.u32 	%r115, %r114, %r113;
	cvt.u64.u32 	%rd256, %r115;
	bra.uni 	$L__BB5_90;
$L__BB5_89:
	div.u64 	%rd256, %rd95, %rd40;
$L__BB5_90:
	add.s64 	%rd202, %rd2, %rd256;
	ld.global.u8 	%rs22, [%rd202];
	cvt.u32.u64 	%r116, %rd95;
	and.b32  	%r117, %r4, %r116;
	mul.lo.s32 	%r118, %r117, %r13;
	shl.b32 	%r119, %r10, %r118;
	cvt.u16.u32 	%rs23, %r119;
	or.b16  	%rs24, %rs22, %rs23;
	st.global.u8 	[%rd202], %rs24;
	bra.uni 	$L__BB5_95;
$L__BB5_91:
	setp.ne.s64 	%p65, %rd199, 0;
	@%p65 bra 	$L__BB5_93;
	cvt.u32.u64 	%r120, %rd40;
	cvt.u32.u64 	%r121, %rd95;
	div.u32 	%r122, %r121, %r120;
	cvt.u64.u32 	%rd257, %r122;
	bra.uni 	$L__BB5_94;
$L__BB5_93:
	div.u64 	%rd257, %rd95, %rd40;
$L__BB5_94:
	add.s64 	%rd205, %rd2, %rd257;
	st.global.u8 	[%rd205], %r10;
$L__BB5_95:
	add.s64 	%rd106, %rd106, 2;
$L__BB5_96:
	and.b32  	%r123, %r14, 1;
	setp.eq.b32 	%p66, %r123, 1;
	not.pred 	%p67, %p66;
	@%p67 bra 	$L__BB5_109;
	shl.b64 	%rd206, %rd106, 2;
	add.s64 	%rd207, %rd1, %rd206;
	ld.global.nc.f32 	%f65, [%rd207];
	sub.f32 	%f66, %f65, %f36;
	mul.f32 	%f67, %f18, %f66;
	cvt.rni.s64.f32 	%rd208, %f67;
	cvt.u32.u64 	%r124, %rd208;
	setp.lt.s32 	%p68, %r124, %r3;
	and.b64  	%rd209, %rd208, 2147483648;
	setp.eq.s64 	%p69, %rd209, 0;
	selp.b32 	%r125, %r124, 0, %p69;
	selp.b32 	%r11, %r125, %r3, %p68;
	or.b64  	%rd210, %rd106, %rd40;
	and.b64  	%rd211, %rd210, -4294967296;
	setp.ne.s64 	%p70, %rd211, 0;
	@%p70 bra 	$L__BB5_99;
	cvt.u32.u64 	%r126, %rd40;
	cvt.u32.u64 	%r127, %rd106;
	rem.u32 	%r128, %r127, %r126;
	cvt.u64.u32 	%rd259, %r128;
	bra.uni 	$L__BB5_100;
$L__BB5_99:
	rem.u64 	%rd259, %rd106, %rd40;
$L__BB5_100:
	setp.eq.s64 	%p71, %rd259, 0;
	@%p71 bra 	$L__BB5_105;
	cvt.u32.u64 	%r129, %rd106;
	and.b32  	%r130, %r4, %r129;
	mul.lo.s32 	%r131, %r130, %r13;
	shl.b32 	%r12, %r11, %r131;
	setp.ne.s64 	%p72, %rd211, 0;
	@%p72 bra 	$L__BB5_103;
	cvt.u32.u64 	%r132, %rd40;
	div.u32 	%r134, %r129, %r132;
	cvt.u64.u32 	%rd260, %r134;
	bra.uni 	$L__BB5_104;
$L__BB5_103:
	div.u64 	%rd260, %rd106, %rd40;
$L__BB5_104:
	add.s64 	%rd214, %rd2, %rd260;
	ld.global.u8 	%rs25, [%rd214];
	cvt.u16.u32 	%rs26, %r12;
	or.b16  	%rs27, %rs25, %rs26;
	st.global.u8 	[%rd214], %rs27;
	bra.uni 	$L__BB5_109;
$L__BB5_105:
	setp.ne.s64 	%p73, %rd211, 0;
	@%p73 bra 	$L__BB5_107;
	cvt.u32.u64 	%r135, %rd40;
	cvt.u32.u64 	%r136, %rd106;
	div.u32 	%r137, %r136, %r135;
	cvt.u64.u32 	%rd261, %r137;
	bra.uni 	$L__BB5_108;
$L__BB5_107:
	div.u64 	%rd261, %rd106, %rd40;
$L__BB5_108:
	add.s64 	%rd217, %rd2, %rd261;
	st.global.u8 	[%rd217], %r11;
$L__BB5_109:
	ret;

}
	// .globl	_Z38_fusednbitrowwise_to_float_cuda_kerneliPKhiiPf
.visible .entry _Z38_fusednbitrowwise_to_float_cuda_kerneliPKhiiPf(
	.param .u32 _Z38_fusednbitrowwise_to_float_cuda_kerneliPKhiiPf_param_0,
	.param .u64 .ptr .align 1 _Z38_fusednbitrowwise_to_float_cuda_kerneliPKhiiPf_param_1,
	.param .u32 _Z38_fusednbitrowwise_to_float_cuda_kerneliPKhiiPf_param_2,
	.param .u32 _Z38_fusednbitrowwise_to_float_cuda_kerneliPKhiiPf_param_3,
	.param .u64 .ptr .align 1 _Z38_fusednbitrowwise_to_float_cuda_kerneliPKhiiPf_param_4
)
{
	.reg .pred 	%p<12>;
	.reg .b16 	%rs<16>;
	.reg .b32 	%r<106>;
	.reg .b32 	%f<21>;
	.reg .b64 	%rd<56>;

	ld.param.u32 	%r32, [_Z38_fusednbitrowwise_to_float_cuda_kerneliPKhiiPf_param_0];
	ld.param.u64 	%rd4, [_Z38_fusednbitrowwise_to_float_cuda_kerneliPKhiiPf_param_1];
	ld.param.u32 	%r33, [_Z38_fusednbitrowwise_to_float_cuda_kerneliPKhiiPf_param_2];
	ld.param.u32 	%r34, [_Z38_fusednbitrowwise_to_float_cuda_kerneliPKhiiPf_param_3];
	ld.param.u64 	%rd5, [_Z38_fusednbitrowwise_to_float_cuda_kerneliPKhiiPf_param_4];
	cvta.to.global.u64 	%rd1, %rd5;
	cvta.to.global.u64 	%rd2, %rd4;
	div.s32 	%r1, 8, %r32;
	add.s32 	%r2, %r34, -4;
	mul.lo.s32 	%r3, %r1, %r2;
	mov.u32 	%r4, %ctaid.y;
	mov.u32 	%r5, %ntid.y;
	mov.u32 	%r6, %tid.y;
	mad.lo.s32 	%r105, %r4, %r5, %r6;
	mov.u32 	%r35, %ctaid.x;
	mov.u32 	%r36, %ntid.x;
	mov.u32 	%r37, %tid.x;
	mad.lo.s32 	%r8, %r35, %r36, %r37;
	mov.u32 	%r9, %nctaid.y;
	mul.lo.s32 	%r10, %r5, %r9;
	setp.ge.s32 	%p1, %r105, %r33;
	@%p1 bra 	$L__BB6_17;
	add.s32 	%r38, %r1, %r3;
	add.s32 	%r11, %r38, -1;
	mov.b32 	%r39, -1;
	shl.b32 	%r40, %r39, %r32;
	not.b32 	%r12, %r40;
	cvt.s64.s32 	%rd3, %r8;
	add.s32 	%r41, %r105, %r10;
	max.u32 	%r42, %r33, %r41;
	setp.lt.u32 	%p2, %r41, %r33;
	selp.u32 	%r43, 1, 0, %p2;
	add.s32 	%r44, %r41, %r43;
	sub.s32 	%r45, %r42, %r44;
	div.u32 	%r46, %r45, %r10;
	add.s32 	%r13, %r46, %r43;
	and.b32  	%r47, %r13, 3;
	setp.eq.s32 	%p3, %r47, 3;
	@%p3 bra 	$L__BB6_6;
	add.s32 	%r48, %r13, 1;
	and.b32  	%r49, %r48, 3;
	mul.lo.s32 	%r50, %r1, %r105;
	mul.lo.s32 	%r103, %r50, %r2;
	mul.lo.s32 	%r51, %r10, %r1;
	mul.lo.s32 	%r15, %r51, %r2;
	mul.lo.s32 	%r102, %r34, %r105;
	mul.lo.s32 	%r17, %r10, %r34;
	neg.s32 	%r101, %r49;
	mad.lo.s32 	%r52, %r9, %r49, %r4;
	mad.lo.s32 	%r105, %r5, %r52, %r6;
$L__BB6_3:
	.pragma "nounroll";
	setp.ge.s32 	%p4, %r8, %r3;
	@%p4 bra 	$L__BB6_5;
	cvt.s64.s32 	%rd6, %r102;
	add.s64 	%rd7, %rd2, %rd6;
	div.s32 	%r53, %r11, %r1;
	cvt.s64.s32 	%rd8, %r53;
	add.s64 	%rd9, %rd7, %rd8;
	ld.global.u16 	%rs1, [%rd9];
	// begin inline asm
	{  cvt.f32.f16 %f1, %rs1;}

	// end inline asm
	ld.global.u16 	%rs2, [%rd9+2];
	// begin inline asm
	{  cvt.f32.f16 %f2, %rs2;}

	// end inline asm
	cvt.s64.s32 	%rd10, %r103;
	div.s32 	%r54, %r8, %r1;
	cvt.s64.s32 	%rd11, %r54;
	add.s64 	%rd12, %rd7, %rd11;
	ld.global.u8 	%r55, [%rd12];
	mul.lo.s32 	%r56, %r54, %r1;
	sub.s32 	%r57, %r8, %r56;
	mul.lo.s32 	%r58, %r57, %r32;
	shr.u32 	%r59, %r55, %r58;
	and.b32  	%r60, %r59, %r12;
	cvt.u16.u32 	%rs3, %r60;
	cvt.rn.f32.u16 	%f3, %rs3;
	fma.rn.f32 	%f4, %f1, %f3, %f2;
	add.s64 	%rd13, %rd10, %rd3;
	shl.b64 	%rd14, %rd13, 2;
	add.s64 	%rd15, %rd1, %rd14;
	st.global.f32 	[%rd15], %f4;
$L__BB6_5:
	add.s32 	%r103, %r103, %r15;
	add.s32 	%r102, %r102, %r17;
	add.s32 	%r101, %r101, 1;
	setp.ne.s32 	%p5, %r101, 0;
	@%p5 bra 	$L__BB6_3;
$L__BB6_6:
	setp.lt.u32 	%p6, %r13, 3;
	@%p6 bra 	$L__BB6_17;
	div.s32 	%r62, %r11, %r1;
	cvt.s64.s32 	%rd18, %r62;
	div.s32 	%r64, %r8, %r1;
	cvt.s64.s32 	%rd21, %r64;
	mul.lo.s32 	%r66, %r64, %r1;
	sub.s32 	%r67, %r8, %r66;
	mul.lo.s32 	%r68, %r67, %r32;
$L__BB6_8:
	setp.ge.s32 	%p7, %r8, %r3;
	@%p7 bra 	$L__BB6_10;
	mul.lo.s32 	%r61, %r105, %r34;
	cvt.s64.s32 	%rd16, %r61;
	add.s64 	%rd17, %rd2, %rd16;
	add.s64 	%rd19, %rd17, %rd18;
	ld.global.u16 	%rs4, [%rd19];
	// begin inline asm
	{  cvt.f32.f16 %f5, %rs4;}

	// end inline asm
	ld.global.u16 	%rs5, [%rd19+2];
	// begin inline asm
	{  cvt.f32.f16 %f6, %rs5;}

	// end inline asm
	mul.lo.s32 	%r63, %r105, %r3;
	cvt.s64.s32 	%rd20, %r63;
	add.s64 	%rd22, %rd17, %rd21;
	ld.global.u8 	%r65, [%rd22];
	shr.u32 	%r69, %r65, %r68;
	and.b32  	%r70, %r69, %r12;
	cvt.u16.u32 	%rs6, %r70;
	cvt.rn.f32.u16 	%f7, %rs6;
	fma.rn.f32 	%f8, %f5, %f7, %f6;
	add.s64 	%rd23, %rd20, %rd3;
	shl.b64 	%rd24, %rd23, 2;
	add.s64 	%rd25, %rd1, %rd24;
	st.global.f32 	[%rd25], %f8;
$L__BB6_10:
	setp.ge.s32 	%p8, %r8, %r3;
	add.s32 	%r28, %r105, %r10;
	@%p8 bra 	$L__BB6_12;
	mul.lo.s32 	%r71, %r28, %r34;
	cvt.s64.s32 	%rd26, %r71;
	add.s64 	%rd27, %rd2, %rd26;
	add.s64 	%rd29, %rd27, %rd18;
	ld.global.u16 	%rs7, [%rd29];
	// begin inline asm
	{  cvt.f32.f16 %f9, %rs7;}

	// end inline asm
	ld.global.u16 	%rs8, [%rd29+2];
	// begin inline asm
	{  cvt.f32.f16 %f10, %rs8;}

	// end inline asm
	mul.lo.s32 	%r73, %r28, %r3;
	cvt.s64.s32 	%rd30, %r73;
	add.s64 	%rd32, %rd27, %rd21;
	ld.global.u8 	%r75, [%rd32];
	shr.u32 	%r79, %r75, %r68;
	and.b32  	%r80, %r79, %r12;
	cvt.u16.u32 	%rs9, %r80;
	cvt.rn.f32.u16 	%f11, %rs9;
	fma.rn.f32 	%f12, %f9, %f11, %f10;
	add.s64 	%rd33, %rd30, %rd3;
	shl.b64 	%rd34, %rd33, 2;
	add.s64 	%rd35, %rd1, %rd34;
	st.global.f32 	[%rd35], %f12;
$L__BB6_12:
	setp.ge.s32 	%p9, %r8, %r3;
	add.s32 	%r29, %r28, %r10;
	@%p9 bra 	$L__BB6_14;
	mul.lo.s32 	%r81, %r29, %r34;
	cvt.s64.s32 	%rd36, %r81;
	add.s64 	%rd37, %rd2, %rd36;
	add.s64 	%rd39, %rd37, %rd18;
	ld.global.u16 	%rs10, [%rd39];
	// begin inline asm
	{  cvt.f32.f16 %f13, %rs10;}

	// end inline asm
	ld.global.u16 	%rs11, [%rd39+2];
	// begin inline asm
	{  cvt.f32.f16 %f14, %rs11;}

	// end inline asm
	mul.lo.s32 	%r83, %r29, %r3;
	cvt.s64.s32 	%rd40, %r83;
	cvt.s64.s32 	%rd41, %r64;
	add.s64 	%rd42, %rd37, %rd41;
	ld.global.u8 	%r85, [%rd42];
	mul.lo.s32 	%r86, %r64, %r1;
	sub.s32 	%r87, %r8, %r86;
	mul.lo.s32 	%r88, %r87, %r32;
	shr.u32 	%r89, %r85, %r88;
	and.b32  	%r90, %r89, %r12;
	cvt.u16.u32 	%rs12, %r90;
	cvt.rn.f32.u16 	%f15, %rs12;
	fma.rn.f32 	%f16, %f13, %f15, %f14;
	add.s64 	%rd43, %rd40, %rd3;
	shl.b64 	%rd44, %rd43, 2;
	add.s64 	%rd45, %rd1, %rd44;
	st.global.f32 	[%rd45], %f16;
$L__BB6_14:
	setp.ge.s32 	%p10, %r8, %r3;
	add.s32 	%r30, %r29, %r10;
	@%p10 bra 	$L__BB6_16;
	mul.lo.s32 	%r91, %r30, %r34;
	cvt.s64.s32 	%rd46, %r91;
	add.s64 	%rd47, %rd2, %rd46;
	add.s64 	%rd49, %rd47, %rd18;
	ld.global.u16 	%rs13, [%rd49];
	// begin inline asm
	{  cvt.f32.f16 %f17, %rs13;}

	// end inline asm
	ld.global.u16 	%rs14, [%rd49+2];
	// begin inline asm
	{  cvt.f32.f16 %f18, %rs14;}

	// end inline asm
	mul.lo.s32 	%r93, %r30, %r3;
	cvt.s64.s32 	%rd50, %r93;
	add.s64 	%rd52, %rd47, %rd21;
	ld.global.u8 	%r95, [%rd52];
	mul.lo.s32 	%r96, %r64, %r1;
	sub.s32 	%r97, %r8, %r96;
	mul.lo.s32 	%r98, %r97, %r32;
	shr.u32 	%r99, %r95, %r98;
	and.b32  	%r100, %r99, %r12;
	cvt.u16.u32 	%rs15, %r100;
	cvt.rn.f32.u16 	%f19, %rs15;
	fma.rn.f32 	%f20, %f17, %f19, %f18;
	add.s64 	%rd53, %rd50, %rd3;
	shl.b64 	%rd54, %rd53, 2;
	add.s64 	%rd55, %rd1, %rd54;
	st.global.f32 	[%rd55], %f20;
$L__BB6_16:
	add.s32 	%r105, %r30, %r10;
	setp.lt.s32 	%p11, %r105, %r33;
	@%p11 bra 	$L__BB6_8;
$L__BB6_17:
	ret;

}
	// .globl	_Z30_float_to_bfloat16_cuda_kernelPKfiiPt
.visible .entry _Z30_float_to_bfloat16_cuda_kernelPKfiiPt(
	.param .u64 .ptr .align 1 _Z30_float_to_bfloat16_cuda_kernelPKfiiPt_param_0,
	.param .u32 _Z30_float_to_bfloat16_cuda_kernelPKfiiPt_param_1,
	.param .u32 _Z30_float_to_bfloat16_cuda_kernelPKfiiPt_param_2,
	.param .u64 .ptr .align 1 _Z30_float_to_bfloat16_cuda_kernelPKfiiPt_param_3
)
{
	.reg .pred 	%p<11>;
	.reg .b32 	%r<98>;
	.reg .b64 	%rd<61>;

	ld.param.u64 	%rd28, [_Z30_float_to_bfloat16_cuda_kernelPKfiiPt_param_0];
	ld.param.u32 	%r3, [_Z30_float_to_bfloat16_cuda_kernelPKfiiPt_param_1];
	ld.param.u32 	%r2, [_Z30_float_to_bfloat16_cuda_kernelPKfiiPt_param_2];
	ld.param.u64 	%rd29, [_Z30_float_to_bfloat16_cuda_kernelPKfiiPt_param_3];
	cvta.to.global.u64 	%rd1, %rd29;
	cvta.to.global.u64 	%rd2, %rd28;
	mov.u32 	%r4, %ctaid.x;
	mov.u32 	%r5, %ntid.x;
	mov.u32 	%r6, %tid.x;
	mad.lo.s32 	%r1, %r4, %r5, %r6;
	setp.ge.s32 	%p1, %r1, %r3;
	@%p1 bra 	$L__BB7_14;
	mul.lo.s32 	%r7, %r2, %r1;
	cvt.s64.s32 	%rd3, %r7;
	cvt.s64.s32 	%rd4, %r2;
	setp.eq.s32 	%p2, %r2, 0;
	@%p2 bra 	$L__BB7_14;
	setp.lt.u32 	%p3, %r2, 16;
	mov.b64 	%rd56, 0;
	@%p3 bra 	$L__BB7_5;
	and.b64  	%rd56, %rd4, -16;
	shl.b64 	%rd31, %rd3, 2;
	add.s64 	%rd32, %rd31, %rd2;
	add.s64 	%rd53, %rd32, 32;
	shl.b64 	%rd33, %rd3, 1;
	add.s64 	%rd34, %rd33, %rd1;
	add.s64 	%rd52, %rd34, 16;
	mov.u64 	%rd54, %rd56;
$L__BB7_4:
	.pragma "nounroll";
	ld.global.nc.u32 	%r8, [%rd53+-32];
	add.s32 	%r9, %r8, 32768;
	shr.u32 	%r10, %r9, 16;
	st.global.u16 	[%rd52+-16], %r10;
	ld.global.nc.u32 	%r11, [%rd53+-28];
	add.s32 	%r12, %r11, 32768;
	shr.u32 	%r13, %r12, 16;
	st.global.u16 	[%rd52+-14], %r13;
	ld.global.nc.u32 	%r14, [%rd53+-24];
	add.s32 	%r15, %r14, 32768;
	shr.u32 	%r16, %r15, 16;
	st.global.u16 	[%rd52+-12], %r16;
	ld.global.nc.u32 	%r17, [%rd53+-20];
	add.s32 	%r18, %r17, 32768;
	shr.u32 	%r19, %r18, 16;
	st.global.u16 	[%rd52+-10], %r19;
	ld.global.nc.u32 	%r20, [%rd53+-16];
	add.s32 	%r21, %r20, 32768;
	shr.u32 	%r22, %r21, 16;
	st.global.u16 	[%rd52+-8], %r22;
	ld.global.nc.u32 	%r23, [%rd53+-12];
	add.s32 	%r24, %r23, 32768;
	shr.u32 	%r25, %r24, 16;
	st.global.u16 	[%rd52+-6], %r25;
	ld.global.nc.u32 	%r26, [%rd53+-8];
	add.s32 	%r27, %r26, 32768;
	shr.u32 	%r28, %r27, 16;
	st.global.u16 	[%rd52+-4], %r28;
	ld.global.nc.u32 	%r29, [%rd53+-4];
	add.s32 	%r30, %r29, 32768;
	shr.u32 	%r31, %r30, 16;
	st.global.u16 	[%rd52+-2], %r31;
	ld.global.nc.u32 	%r32, [%rd53];
	add.s32 	%r33, %r32, 32768;
	shr.u32 	%r34, %r33, 16;
	st.global.u16 	[%rd52], %r34;
	ld.global.nc.u32 	%r35, [%rd53+4];
	add.s32 	%r36, %r35, 32768;
	shr.u32 	%r37, %r36, 16;
	st.global.u16 	[%rd52+2], %r37;
	ld.global.nc.u32 	%r38, [%rd53+8];
	add.s32 	%r39, %r38, 32768;
	shr.u32 	%r40, %r39, 16;
	st.global.u16 	[%rd52+4], %r40;
	ld.global.nc.u32 	%r41, [%rd53+12];
	add.s32 	%r42, %r41, 32768;
	shr.u32 	%r43, %r42, 16;
	st.global.u16 	[%rd52+6], %r43;
	ld.global.nc.u32 	%r44, [%rd53+16];
	add.s32 	%r45, %r44, 32768;
	shr.u32 	%r46, %r45, 16;
	st.global.u16 	[%rd52+8], %r46;
	ld.global.nc.u32 	%r47, [%rd53+20];
	add.s32 	%r48, %r47, 32768;
	shr.u32 	%r49, %r48, 16;
	st.global.u16 	[%rd52+10], %r49;
	ld.global.nc.u32 	%r50, [%rd53+24];
	add.s32 	%r51, %r50, 32768;
	shr.u32 	%r52, %r51, 16;
	st.global.u16 	[%rd52+12], %r52;
	ld.global.nc.u32 	%r53, [%rd53+28];
	add.s32 	%r54, %r53, 32768;
	shr.u32 	%r55, %r54, 16;
	st.global.u16 	[%rd52+14], %r55;
	add.s64 	%rd54, %rd54, -16;
	add.s64 	%rd53, %rd53, 64;
	add.s64 	%rd52, %rd52, 32;
	setp.ne.s64 	%p4, %rd54, 0;
	@%p4 bra 	$L__BB7_4;
$L__BB7_5:
	and.b32  	%r56, %r2, 15;
	setp.eq.s32 	%p5, %r56, 0;
	@%p5 bra 	$L__BB7_14;
	and.b64  	%rd35, %rd4, 15;
	add.s64 	%rd36, %rd35, -1;
	setp.lt.u64 	%p6, %rd36, 7;
	@%p6 bra 	$L__BB7_8;
	add.s64 	%rd37, %rd56, %rd3;
	shl.b64 	%rd38, %rd37, 2;
	add.s64 	%rd39, %rd2, %rd38;
	ld.global.nc.u32 	%r57, [%rd39];
	add.s32 	%r58, %r57, 32768;
	shr.u32 	%r59, %r58, 16;
	shl.b64 	%rd40, %rd37, 1;
	add.s64 	%rd41, %rd1, %rd40;
	st.global.u16 	[%rd41], %r59;
	ld.global.nc.u32 	%r60, [%rd39+4];
	add.s32 	%r61, %r60, 32768;
	shr.u32 	%r62, %r61, 16;
	st.global.u16 	[%rd41+2], %r62;
	ld.global.nc.u32 	%r63, [%rd39+8];
	add.s32 	%r64, %r63, 32768;
	shr.u32 	%r65, %r64, 16;
	st.global.u16 	[%rd41+4], %r65;
	ld.global.nc.u32 	%r66, [%rd39+12];
	add.s32 	%r67, %r66, 32768;
	shr.u32 	%r68, %r67, 16;
	st.global.u16 	[%rd41+6], %r68;
	ld.global.nc.u32 	%r69, [%rd39+16];
	add.s32 	%r70, %r69, 32768;
	shr.u32 	%r71, %r70, 16;
	st.global.u16 	[%rd41+8], %r71;
	ld.global.nc.u32 	%r72, [%rd39+20];
	add.s32 	%r73, %r72, 32768;
	shr.u32 	%r74, %r73, 16;
	st.global.u16 	[%rd41+10], %r74;
	ld.global.nc.u32 	%r75, [%rd39+24];
	add.s32 	%r76, %r75, 32768;
	shr.u32 	%r77, %r76, 16;
	st.global.u16 	[%rd41+12], %r77;
	ld.global.nc.u32 	%r78, [%rd39+28];
	add.s32 	%r79, %r78, 32768;
	shr.u32 	%r80, %r79, 16;
	st.global.u16 	[%rd41+14], %r80;
	add.s64 	%rd56, %rd56, 8;
$L__BB7_8:
	and.b32  	%r81, %r2, 7;
	setp.eq.s32 	%p7, %r81, 0;
	@%p7 bra 	$L__BB7_14;
	and.b64  	%rd42, %rd4, 7;
	add.s64 	%rd43, %rd42, -1;
	setp.lt.u64 	%p8, %rd43, 3;
	@%p8 bra 	$L__BB7_11;
	add.s64 	%rd44, %rd56, %rd3;
	shl.b64 	%rd45, %rd44, 2;
	add.s64 	%rd46, %rd2, %rd45;
	ld.global.nc.u32 	%r82, [%rd46];
	add.s32 	%r83, %r82, 32768;
	shr.u32 	%r84, %r83, 16;
	shl.b64 	%rd47, %rd44, 1;
	add.s64 	%rd48, %rd1, %rd47;
	st.global.u16 	[%rd48], %r84;
	ld.global.nc.u32 	%r85, [%rd46+4];
	add.s32 	%r86, %r85, 32768;
	shr.u32 	%r87, %r86, 16;
	st.global.u16 	[%rd48+2], %r87;
	ld.global.nc.u32 	%r88, [%rd46+8];
	add.s32 	%r89, %r88, 32768;
	shr.u32 	%r90, %r89, 16;
	st.global.u16 	[%rd48+4], %r90;
	ld.global.nc.u32 	%r91, [%rd46+12];
	add.s32 	%r92, %r91, 32768;
	shr.u32 	%r93, %r92, 16;
	st.global.u16 	[%rd48+6], %r93;
	add.s64 	%rd56, %rd56, 4;
$L__BB7_11:
	and.b32  	%r94, %r2, 3;
	setp.eq.s32 	%p9, %r94, 0;
	@%p9 bra 	$L__BB7_14;
	add.s64 	%rd49, %rd56, %rd3;
	shl.b64 	%rd50, %rd49, 1;
	add.s64 	%rd60, %rd1, %rd50;
	shl.b64 	%rd51, %rd49, 2;
	add.s64 	%rd59, %rd2, %rd51;
	and.b64  	%rd58, %rd4, 3;
$L__BB7_13:
	.pragma "nounroll";
	ld.global.nc.u32 	%r95, [%rd59];
	add.s32 	%r96, %r95, 32768;
	shr.u32 	%r97, %r96, 16;
	st.global.u16 	[%rd60], %r97;
	add.s64 	%rd60, %rd60, 2;
	add.s64 	%rd59, %rd59, 4;
	add.s64 	%rd58, %rd58, -1;
	setp.ne.s64 	%p10, %rd58, 0;
	@%p10 bra 	$L__BB7_13;
$L__BB7_14:
	ret;

}
	// .globl	_Z30_bfloat16_to_float_cuda_kernelPKtiiPf
.visible .entry _Z30_bfloat16_to_float_cuda_kernelPKtiiPf(
	.param .u64 .ptr .align 1 _Z30_bfloat16_to_float_cuda_kernelPKtiiPf_param_0,
	.param .u32 _Z30_bfloat16_to_float_cuda_kernelPKtiiPf_param_1,
	.param .u32 _Z30_bfloat16_to_float_cuda_kernelPKtiiPf_param_2,
	.param .u64 .ptr .align 1 _Z30_bfloat16_to_float_cuda_kernelPKtiiPf_param_3
)
{
	.reg .pred 	%p<12>;
	.reg .b16 	%rs<6>;
	.reg .b32 	%r<56>;
	.reg .b64 	%rd<38>;

	ld.param.u64 	%rd5, [_Z30_bfloat16_to_float_cuda_kernelPKtiiPf_param_0];
	ld.param.u32 	%r23, [_Z30_bfloat16_to_float_cuda_kernelPKtiiPf_param_1];
	ld.param.u32 	%r24, [_Z30_bfloat16_to_float_cuda_kernelPKtiiPf_param_2];
	ld.param.u64 	%rd4, [_Z30_bfloat16_to_float_cuda_kernelPKtiiPf_param_3];
	cvta.to.global.u64 	%rd1, %rd5;
	mov.u32 	%r1, %ctaid.y;
	mov.u32 	%r2, %ntid.y;
	mov.u32 	%r3, %tid.y;
	mad.lo.s32 	%r55, %r1, %r2, %r3;
	mov.u32 	%r25, %ctaid.x;
	mov.u32 	%r26, %ntid.x;
	mov.u32 	%r27, %tid.x;
	mad.lo.s32 	%r5, %r25, %r26, %r27;
	mov.u32 	%r6, %nctaid.y;
	mul.lo.s32 	%r7, %r2, %r6;
	setp.ge.s32 	%p1, %r55, %r23;
	@%p1 bra 	$L__BB8_16;
	cvta.to.global.u64 	%rd6, %rd4;
	cvt.s64.s32 	%rd2, %r5;
	mul.wide.s32 	%rd7, %r5, 4;
	add.s64 	%rd3, %rd6, %rd7;
	add.s32 	%r28, %r55, %r7;
	max.u32 	%r29, %r23, %r28;
	setp.lt.u32 	%p2, %r28, %r23;
	selp.u32 	%r30, 1, 0, %p2;
	add.s32 	%r31, %r28, %r30;
	sub.s32 	%r32, %r29, %r31;
	div.u32 	%r33, %r32, %r7;
	add.s32 	%r8, %r33, %r30;
	and.b32  	%r34, %r8, 3;
	setp.eq.s32 	%p3, %r34, 3;
	@%p3 bra 	$L__BB8_6;
	add.s32 	%r35, %r8, 1;
	and.b32  	%r36, %r35, 3;
	mul.lo.s32 	%r53, %r24, %r55;
	mul.lo.s32 	%r10, %r7, %r24;
	neg.s32 	%r52, %r36;
	mad.lo.s32 	%r37, %r6, %r36, %r1;
	mad.lo.s32 	%r55, %r2, %r37, %r3;
$L__BB8_3:
	.pragma "nounroll";
	setp.ge.s32 	%p4, %r5, %r24;
	@%p4 bra 	$L__BB8_5;
	cvt.s64.s32 	%rd8, %r53;
	add.s64 	%rd9, %rd8, %rd2;
	shl.b64 	%rd10, %rd9, 1;
	add.s64 	%rd11, %rd1, %rd10;
	ld.global.nc.u16 	%rs1, [%rd11];
	cvt.u32.u16 	%r38, %rs1;
	shl.b32 	%r39, %r38, 16;
	mul.wide.s32 	%rd12, %r53, 4;
	add.s64 	%rd13, %rd3, %rd12;
	st.global.u32 	[%rd13], %r39;
$L__BB8_5:
	add.s32 	%r53, %r53, %r10;
	add.s32 	%r52, %r52, 1;
	setp.ne.s32 	%p5, %r52, 0;
	@%p5 bra 	$L__BB8_3;
$L__BB8_6:
	setp.lt.u32 	%p6, %r8, 3;
	@%p6 bra 	$L__BB8_16;
$L__BB8_7:
	setp.ge.s32 	%p7, %r5, %r24;
	@%p7 bra 	$L__BB8_9;
	mul.lo.s32 	%r40, %r55, %r24;
	cvt.s64.s32 	%rd14, %r40;
	add.s64 	%rd15, %rd14, %rd2;
	shl.b64 	%rd16, %rd15, 1;
	add.s64 	%rd17, %rd1, %rd16;
	ld.global.nc.u16 	%rs2, [%rd17];
	cvt.u32.u16 	%r41, %rs2;
	shl.b32 	%r42, %r41, 16;
	mul.wide.s32 	%rd18, %r40, 4;
	add.s64 	%rd19, %rd3, %rd18;
	st.global.u32 	[%rd19], %r42;
$L__BB8_9:
	setp.ge.s32 	%p8, %r5, %r24;
	add.s32 	%r19, %r55, %r7;
	@%p8 bra 	$L__BB8_11;
	mul.lo.s32 	%r43, %r19, %r24;
	cvt.s64.s32 	%rd20, %r43;
	add.s64 	%rd21, %rd20, %rd2;
	shl.b64 	%rd22, %rd21, 1;
	add.s64 	%rd23, %rd1, %rd22;
	ld.global.nc.u16 	%rs3, [%rd23];
	cvt.u32.u16 	%r44, %rs3;
	shl.b32 	%r45, %r44, 16;
	mul.wide.s32 	%rd24, %r43, 4;
	add.s64 	%rd25, %rd3, %rd24;
	st.global.u32 	[%rd25], %r45;
$L__BB8_11:
	setp.ge.s32 	%p9, %r5, %r24;
	add.s32 	%r20, %r19, %r7;
	@%p9 bra 	$L__BB8_13;
	mul.lo.s32 	%r46, %r20, %r24;
	cvt.s64.s32 	%rd26, %r46;
	add.s64 	%rd27, %rd26, %rd2;
	shl.b64 	%rd28, %rd27, 1;
	add.s64 	%rd29, %rd1, %rd28;
	ld.global.nc.u16 	%rs4, [%rd29];
	cvt.u32.u16 	%r47, %rs4;
	shl.b32 	%r48, %r47, 16;
	mul.wide.s32 	%rd30, %r46, 4;
	add.s64 	%rd31, %rd3, %rd30;
	st.global.u32 	[%rd31], %r48;
$L__BB8_13:
	setp.ge.s32 	%p10, %r5, %r24;
	add.s32 	%r21, %r20, %r7;
	@%p10 bra 	$L__BB8_15;
	mul.lo.s32 	%r49, %r21, %r24;
	cvt.s64.s32 	%rd32, %r49;
	add.s64 	%rd33, %rd32, %rd2;
	shl.b64 	%rd34, %rd33, 1;
	add.s64 	%rd35, %rd1, %rd34;
	ld.global.nc.u16 	%rs5, [%rd35];
	cvt.u32.u16 	%r50, %rs5;
	shl.b32 	%r51, %r50, 16;
	mul.wide.s32 	%rd36, %r49, 4;
	add.s64 	%rd37, %rd3, %rd36;
	st.global.u32 	[%rd37], %r51;
$L__BB8_15:
	add.s32 	%r55, %r21, %r7;
	setp.lt.s32 	%p11, %r55, %r23;
	@%p11 bra 	$L__BB8_7;
$L__BB8_16:
	ret;

}
	// .globl	_Z26_float_to_hfp8_cuda_kernelPKfiiPhiiiff
.visible .entry _Z26_float_to_hfp8_cuda_kernelPKfiiPhiiiff(
	.param .u64 .ptr .align 1 _Z26_float_to_hfp8_cuda_kernelPKfiiPhiiiff_param_0,
	.param .u32 _Z26_float_to_hfp8_cuda_kernelPKfiiPhiiiff_param_1,
	.param .u32 _Z26_float_to_hfp8_cuda_kernelPKfiiPhiiiff_param_2,
	.param .u64 .ptr .align 1 _Z26_float_to_hfp8_cuda_kernelPKfiiPhiiiff_param_3,
	.param .u32 _Z26_float_to_hfp8_cuda_kernelPKfiiPhiiiff_param_4,
	.param .u32 _Z26_float_to_hfp8_cuda_kernelPKfiiPhiiiff_param_5,
	.param .u32 _Z26_float_to_hfp8_cuda_kernelPKfiiPhiiiff_param_6,
	.param .f32 _Z26_float_to_hfp8_cuda_kernelPKfiiPhiiiff_param_7,
	.param .f32 _Z26_float_to_hfp8_cuda_kernelPKfiiPhiiiff_param_8
)
{
	.reg .pred 	%p<13>;
	.reg .b16 	%rs<6>;
	.reg .b32 	%r<35>;
	.reg .b32 	%f<9>;
	.reg .b64 	%rd<9>;

	ld.param.u64 	%rd1, [_Z26_float_to_hfp8_cuda_kernelPKfiiPhiiiff_param_0];
	ld.param.u32 	%r8, [_Z26_float_to_hfp8_cuda_kernelPKfiiPhiiiff_param_1];
	ld.param.u32 	%r4, [_Z26_float_to_hfp8_cuda_kernelPKfiiPhiiiff_param_2];
	ld.param.u64 	%rd2, [_Z26_float_to_hfp8_cuda_kernelPKfiiPhiiiff_param_3];
	ld.param.u32 	%r5, [_Z26_float_to_hfp8_cuda_kernelPKfiiPhiiiff_param_4];
	ld.param.u32 	%r6, [_Z26_float_to_hfp8_cuda_kernelPKfiiPhiiiff_param_5];
	ld.param.u32 	%r7, [_Z26_float_to_hfp8_cuda_kernelPKfiiPhiiiff_param_6];
	ld.param.f32 	%f2, [_Z26_float_to_hfp8_cuda_kernelPKfiiPhiiiff_param_7];
	ld.param.f32 	%f3, [_Z26_float_to_hfp8_cuda_kernelPKfiiPhiiiff_param_8];
	mov.u32 	%r9, %ctaid.y;
	mov.u32 	%r10, %ntid.y;
	mov.u32 	%r11, %tid.y;
	mad.lo.s32 	%r1, %r9, %r10, %r11;
	mov.u32 	%r12, %ctaid.x;
	mov.u32 	%r13, %ntid.x;
	mov.u32 	%r14, %tid.x;
	mad.lo.s32 	%r2, %r12, %r13, %r14;
	setp.ge.s32 	%p1, %r1, %r8;
	setp.ge.s32 	%p2, %r2, %r4;
	or.pred  	%p3, %p1, %p2;
	@%p3 bra 	$L__BB9_5;
	cvta.to.global.u64 	%rd3, %rd1;
	mad.lo.s32 	%r3, %r4, %r1, %r2;
	mul.wide.s32 	%rd4, %r3, 4;
	add.s64 	%rd5, %rd3, %rd4;
	ld.global.nc.f32 	%f4, [%rd5];
	setp.gt.f32 	%p4, %f4, %f3;
	neg.f32 	%f5, %f3;
	setp.lt.f32 	%p5, %f4, %f5;
	setp.gt.f32 	%p6, %f4, 0f00000000;
	selp.f32 	%f6, %f3, %f5, %p6;
	selp.f32 	%f7, %f6, %f4, %p5;
	selp.f32 	%f1, %f6, %f7, %p4;
	setp.ge.f32 	%p7, %f1, 0f00000000;
	setp.lt.f32 	%p8, %f1, %f2;
	and.pred  	%p9, %p7, %p8;
	mov.b16 	%rs5, 64;
	@%p9 bra 	$L__BB9_4;
	setp.le.f32 	%p10, %f1, 0f00000000;
	neg.f32 	%f8, %f2;
	setp.gt.f32 	%p11, %f1, %f8;
	and.pred  	%p12, %p10, %p11;
	@%p12 bra 	$L__BB9_4;
	mov.b32 	%r15, %f1;
	shl.b32 	%r16, %r15, 9;
	sub.s32 	%r17, 32, %r6;
	shr.u32 	%r18, %r16, %r17;
	shr.u32 	%r19, %r15, 23;
	add.s32 	%r20, %r7, %r19;
	add.s32 	%r21, %r20, 129;
	shr.u32 	%r22, %r21, 1;
	and.b32  	%r23, %r22, 64;
	cvt.s32.s8 	%r24, %r21;
	abs.s32 	%r25, %r24;
	cvt.s32.s8 	%r26, %r25;
	sub.s32 	%r27, 9, %r5;
	shl.b32 	%r28, %r26, %r27;
	shr.u32 	%r29, %r28, 2;
	shr.u32 	%r30, %r15, 24;
	and.b32  	%r31, %r30, 128;
	or.b32  	%r32, %r18, %r31;
	or.b32  	%r33, %r32, %r23;
	or.b32  	%r34, %r33, %r29;
	cvt.u16.u32 	%rs5, %r34;
$L__BB9_4:
	cvt.s64.s32 	%rd6, %r3;
	cvta.to.global.u64 	%rd7, %rd2;
	add.s64 	%rd8, %rd7, %rd6;
	st.global.u8 	[%rd8], %rs5;
$L__BB9_5:
	ret;

}
	// .globl	_Z26_hfp8_to_float_cuda_kernelPKhiiPfiii
.visible .entry _Z26_hfp8_to_float_cuda_kernelPKhiiPfiii(
	.param .u64 .ptr .align 1 _Z26_hfp8_to_float_cuda_kernelPKhiiPfiii_param_0,
	.param .u32 _Z26_hfp8_to_float_cuda_kernelPKhiiPfiii_param_1,
	.param .u32 _Z26_hfp8_to_float_cuda_kernelPKhiiPfiii_param_2,
	.param .u64 .ptr .align 1 _Z26_hfp8_to_float_cuda_kernelPKhiiPfiii_param_3,
	.param .u32 _Z26_hfp8_to_float_cuda_kernelPKhiiPfiii_param_4,
	.param .u32 _Z26_hfp8_to_float_cuda_kernelPKhiiPfiii_param_5,
	.param .u32 _Z26_hfp8_to_float_cuda_kernelPKhiiPfiii_param_6
)
{
	.reg .pred 	%p<6>;
	.reg .b16 	%rs<6>;
	.reg .b32 	%r<42>;
	.reg .b64 	%rd<9>;

	ld.param.u64 	%rd1, [_Z26_hfp8_to_float_cuda_kernelPKhiiPfiii_param_0];
	ld.param.u32 	%r11, [_Z26_hfp8_to_float_cuda_kernelPKhiiPfiii_param_1];
	ld.param.u32 	%r7, [_Z26_hfp8_to_float_cuda_kernelPKhiiPfiii_param_2];
	ld.param.u64 	%rd2, [_Z26_hfp8_to_float_cuda_kernelPKhiiPfiii_param_3];
	ld.param.u32 	%r8, [_Z26_hfp8_to_float_cuda_kernelPKhiiPfiii_param_4];
	ld.param.u32 	%r9, [_Z26_hfp8_to_float_cuda_kernelPKhiiPfiii_param_5];
	ld.param.u32 	%r10, [_Z26_hfp8_to_float_cuda_kernelPKhiiPfiii_param_6];
	mov.u32 	%r12, %ctaid.y;
	mov.u32 	%r13, %ntid.y;
	mov.u32 	%r14, %tid.y;
	mad.lo.s32 	%r1, %r12, %r13, %r14;
	mov.u32 	%r15, %ctaid.x;
	mov.u32 	%r16, %ntid.x;
	mov.u32 	%r17, %tid.x;
	mad.lo.s32 	%r2, %r15, %r16, %r17;
	setp.ge.s32 	%p1, %r1, %r11;
	setp.ge.s32 	%p2, %r2, %r7;
	or.pred  	%p3, %p1, %p2;
	@%p3 bra 	$L__BB10_4;
	cvta.to.global.u64 	%rd3, %rd1;
	mad.lo.s32 	%r3, %r7, %r1, %r2;
	cvt.s64.s32 	%rd4, %r3;
	add.s64 	%rd5, %rd3, %rd4;
	ld.global.nc.u8 	%rs2, [%rd5];
	cvt.u16.u8 	%rs1, %rs2;
	cvt.u32.u16 	%r4, %rs1;
	mul.wide.u16 	%r19, %rs1, 2;
	sub.s32 	%r20, 8, %r8;
	shr.u32 	%r21, %r19, %r20;
	and.b32  	%r22, %r21, 255;
	add.s32 	%r23, %r8, -1;
	mov.b32 	%r24, 1;
	shl.b32 	%r25, %r24, %r23;
	setp.eq.s32 	%p4, %r22, %r25;
	mov.b32 	%r41, 0;
	@%p4 bra 	$L__BB10_3;
	shr.u16 	%rs3, %rs1, 7;
	cvt.u32.u16 	%r26, %rs3;
	shl.b32 	%r27, %r26, 31;
	sub.s32 	%r28, 32, %r9;
	shl.b32 	%r29, %r4, %r28;
	shr.u32 	%r30, %r29, 9;
	shl.b16 	%rs4, %rs1, 2;
	cvt.u32.u16 	%r31, %rs4;
	and.b32  	%r32, %r31, 252;
	sub.s32 	%r33, 9, %r8;
	shr.u32 	%r34, %r32, %r33;
	and.b16  	%rs5, %rs1, 64;
	setp.eq.s16 	%p5, %rs5, 0;
	neg.s32 	%r35, %r34;
	selp.b32 	%r36, %r34, %r35, %p5;
	sub.s32 	%r37, %r36, %r10;
	shl.b32 	%r38, %r37, 23;
	add.s32 	%r39, %r38, 1065353216;
	or.b32  	%r40, %r30, %r27;
	or.b32  	%r41, %r40, %r39;
$L__BB10_3:
	cvta.to.global.u64 	%rd6, %rd2;
	mul.wide.s32 	%rd7, %r3, 4;
	add.s64 	%rd8, %rd6, %rd7;
	st.global.u32 	[%rd8], %r41;
$L__BB10_4:
	ret;

}
	// .globl	_ZN6thrust24THRUST_300001_SM_1000_NS8cuda_cub4core6detail13_kernel_agentINS1_8__reduce11ReduceAgentINS0_12zip_iteratorIN4cuda3std3__45tupleIJPKfNS0_17counting_iteratorIlNS0_11use_defaultESF_SF_EEEEEEEPNSB_IJflEEESJ_iNS1_9__extrema9arg_min_fIflNSA_4lessIfEEEEEEJSI_SK_iSP_EEEvDpT0_
.visible .entry _ZN6thrust24THRUST_300001_SM_1000_NS8cuda_cub4core6detail13_kernel_agentINS1_8__reduce11ReduceAgentINS0_12zip_iteratorIN4cuda3std3__45tupleIJPKfNS0_17counting_iteratorIlNS0_11use_defaultESF_SF_EEEEEEEPNSB_IJflEEESJ_iNS1_9__extrema9arg_min_fIflNSA_4lessIfEEEEEEJSI_SK_iSP_EEEvDpT0_(
	.param .align 8 .b8 _ZN6thrust24THRUST_300001_SM_1000_NS8cuda_cub4core6detail13_kernel_agentINS1_8__reduce11ReduceAgentINS0_12zip_iteratorIN4cuda3std3__45tupleIJPKfNS0_17counting_iteratorIlNS0_11use_defaultESF_SF_EEEEEEEPNSB_IJflEEESJ_iNS1_9__extrema9arg_min_fIflNSA_4lessIfEEEEEEJSI_SK_iSP_EEEvDpT0__param_0[16],
	.param .u64 .ptr .align 1 _ZN6thrust24THRUST_300001_SM_1000_NS8cuda_cub4core6detail13_kernel_agentINS1_8__reduce11ReduceAgentINS0_12zip_iteratorIN4cuda3std3__45tupleIJPKfNS0_17counting_iteratorIlNS0_11use_defaultESF_SF_EEEEEEEPNSB_IJflEEESJ_iNS1_9__extrema9arg_min_fIflNSA_4lessIfEEEEEEJSI_SK_iSP_EEEvDpT0__param_1,
	.param .u32 _ZN6thrust24THRUST_300001_SM_1000_NS8cuda_cub4core6detail13_kernel_agentINS1_8__reduce11ReduceAgentINS0_12zip_iteratorIN4cuda3std3__45tupleIJPKfNS0_17counting_iteratorIlNS0_11use_defaultESF_SF_EEEEEEEPNSB_IJflEEESJ_iNS1_9__extrema9arg_min_fIflNSA_4lessIfEEEEEEJSI_SK_iSP_EEEvDpT0__param_2,
	.param .align 1 .b8 _ZN6thrust24THRUST_300001_SM_1000_NS8cuda_cub4core6detail13_kernel_agentINS1_8__reduce11ReduceAgentINS0_12zip_iteratorIN4cuda3std3__45tupleIJPKfNS0_17counting_iteratorIlNS0_11use_defaultESF_SF_EEEEEEEPNSB_IJflEEESJ_iNS1_9__extrema9arg_min_fIflNSA_4lessIfEEEEEEJSI_SK_iSP_EEEvDpT0__param_3[1]
)
.maxntid 256
{
	.reg .pred 	%p<223>;
	.reg .b32 	%r<400>;
	.reg .b32 	%f<243>;
	.reg .b64 	%rd<306>;

	ld.param.u64 	%rd198, [_ZN6thrust24THRUST_300001_SM_1000_NS8cuda_cub4core6detail13_kernel_agentINS1_8__reduce11ReduceAgentINS0_12zip_iteratorIN4cuda3std3__45tupleIJPKfNS0_17counting_iteratorIlNS0_11use_defaultESF_SF_EEEEEEEPNSB_IJflEEESJ_iNS1_9__extrema9arg_min_fIflNSA_4lessIfEEEEEEJSI_SK_iSP_EEEvDpT0__param_0+8];
	ld.param.u64 	%rd197, [_ZN6thrust24THRUST_300001_SM_1000_NS8cuda_cub4core6detail13_kernel_agentINS1_8__reduce11ReduceAgentINS0_12zip_iteratorIN4cuda3std3__45tupleIJPKfNS0_17counting_iteratorIlNS0_11use_defaultESF_SF_EEEEEEEPNSB_IJflEEESJ_iNS1_9__extrema9arg_min_fIflNSA_4lessIfEEEEEEJSI_SK_iSP_EEEvDpT0__param_0];
	ld.param.u32 	%r36, [_ZN6thrust24THRUST_300001_SM_1000_NS8cuda_cub4core6detail13_kernel_agentINS1_8__reduce11ReduceAgentINS0_12zip_iteratorIN4cuda3std3__45tupleIJPKfNS0_17counting_iteratorIlNS0_11use_defaultESF_SF_EEEEEEEPNSB_IJflEEESJ_iNS1_9__extrema9arg_min_fIflNSA_4lessIfEEEEEEJSI_SK_iSP_EEEvDpT0__param_2];
	setp.eq.s32 	%p1, %r36, 0;
	@%p1 bra 	$L__BB11_200;
	cvta.to.global.u64 	%rd1, %rd197;
	setp.gt.s32 	%p2, %r36, 1279;
	@%p2 bra 	$L__BB11_112;
	mov.u32 	%r1, %tid.x;
	setp.ge.s32 	%p96, %r1, %r36;
	mov.f32 	%f188, 0f00000000;
	mov.b64 	%rd246, 0;
	mov.u32 	%r391, %r1;
	@%p96 bra 	$L__BB11_4;
	cvt.u64.u32 	%rd222, %r1;
	mul.wide.u32 	%rd223, %r1, 4;
	add.s64 	%rd224, %rd1, %rd223;
	add.s64 	%rd246, %rd198, %rd222;
	ld.global.f32 	%f188, [%rd224];
	add.s32 	%r391, %r1, 256;
$L__BB11_4:
	setp.ge.s32 	%p97, %r391, %r36;
	@%p97 bra 	$L__BB11_26;
	not.b32 	%r160, %r391;
	add.s32 	%r4, %r36, %r160;
	and.b32  	%r161, %r4, 768;
	setp.eq.s32 	%p98, %r161, 768;
	@%p98 bra 	$L__BB11_11;
	cvt.u64.u32 	%rd226, %r391;
	add.s64 	%rd237, %rd198, %rd226;
	mul.wide.u32 	%rd227, %r391, 4;
	add.s64 	%rd236, %rd1, %rd227;
	shr.u32 	%r162, %r4, 8;
	add.s32 	%r163, %r162, 1;
	and.b32  	%r164, %r163, 3;
	neg.s32 	%r389, %r164;
$L__BB11_7:
	.pragma "nounroll";
	mov.u64 	%rd9, %rd246;
	mov.f32 	%f3, %f188;
	ld.global.f32 	%f4, [%rd236];
	setp.lt.f32 	%p99, %f3, %f4;
	@%p99 bra 	$L__BB11_10;
	setp.lt.f32 	%p100, %f4, %f3;
	mov.u64 	%rd246, %rd237;
	mov.f32 	%f188, %f4;
	@%p100 bra 	$L__BB11_10;
	setp.lt.s64 	%p101, %rd9, %rd237;
	min.s64 	%rd246, %rd9, %rd237;
	selp.f32 	%f188, %f3, %f4, %p101;
$L__BB11_10:
	add.s32 	%r391, %r391, 256;
	add.s64 	%rd237, %rd237, 256;
	add.s64 	%rd236, %rd236, 1024;
	add.s32 	%r389, %r389, 1;
	setp.ne.s32 	%p102, %r389, 0;
	@%p102 bra 	$L__BB11_7;
$L__BB11_11:
	setp.lt.u32 	%p103, %r4, 768;
	@%p103 bra 	$L__BB11_26;
	add.s32 	%r392, %r391, 512;
$L__BB11_13:
	mov.u32 	%r12, %r392;
	add.s32 	%r165, %r12, -512;
	cvt.s64.s32 	%rd228, %r165;
	mul.wide.s32 	%rd229, %r165, 4;
	add.s64 	%rd17, %rd1, %rd229;
	add.s64 	%rd18, %rd198, %rd228;
	ld.global.f32 	%f10, [%rd17];
	setp.lt.f32 	%p104, %f188, %f10;
	mov.u64 	%rd243, %rd246;
	mov.f32 	%f185, %f188;
	@%p104 bra 	$L__BB11_16;
	setp.lt.f32 	%p105, %f10, %f188;
	mov.u64 	%rd243, %rd18;
	mov.f32 	%f185, %f10;
	@%p105 bra 	$L__BB11_16;
	setp.lt.s64 	%p106, %rd246, %rd18;
	min.s64 	%rd243, %rd246, %rd18;
	selp.f32 	%f185, %f188, %f10, %p106;
$L__BB11_16:
	add.s32 	%r166, %r12, -256;
	cvt.s64.s32 	%rd230, %r166;
	add.s64 	%rd21, %rd198, %rd230;
	ld.global.f32 	%f13, [%rd17+1024];
	setp.lt.f32 	%p107, %f185, %f13;
	mov.u64 	%rd244, %rd243;
	mov.f32 	%f186, %f185;
	@%p107 bra 	$L__BB11_19;
	setp.lt.f32 	%p108, %f13, %f185;
	mov.u64 	%rd244, %rd21;
	mov.f32 	%f186, %f13;
	@%p108 bra 	$L__BB11_19;
	setp.lt.s64 	%p109, %rd243, %rd21;
	min.s64 	%rd244, %rd243, %rd21;
	selp.f32 	%f186, %f185, %f13, %p109;
$L__BB11_19:
	cvt.s64.s32 	%rd231, %r12;
	add.s64 	%rd24, %rd198, %rd231;
	ld.global.f32 	%f16, [%rd17+2048];
	setp.lt.f32 	%p110, %f186, %f16;
	mov.u64 	%rd245, %rd244;
	mov.f32 	%f187, %f186;
	@%p110 bra 	$L__BB11_22;
	setp.lt.f32 	%p111, %f16, %f186;
	mov.u64 	%rd245, %rd24;
	mov.f32 	%f187, %f16;
	@%p111 bra 	$L__BB11_22;
	setp.lt.s64 	%p112, %rd244, %rd24;
	min.s64 	%rd245, %rd244, %rd24;
	selp.f32 	%f187, %f186, %f16, %p112;
$L__BB11_22:
	add.s32 	%r167, %r12, 256;
	cvt.s64.s32 	%rd232, %r167;
	add.s64 	%rd27, %rd198, %rd232;
	ld.global.f32 	%f19, [%rd17+3072];
	setp.lt.f32 	%p113, %f187, %f19;
	mov.u64 	%rd246, %rd245;
	mov.f32 	%f188, %f187;
	@%p113 bra 	$L__BB11_25;
	setp.lt.f32 	%p114, %f19, %f187;
	mov.u64 	%rd246, %rd27;
	mov.f32 	%f188, %f19;
	@%p114 bra 	$L__BB11_25;
	setp.lt.s64 	%p115, %rd245, %rd27;
	min.s64 	%rd246, %rd245, %rd27;
	selp.f32 	%f188, %f187, %f19, %p115;
$L__BB11_25:
	add.s32 	%r392, %r12, 1024;
	add.s32 	%r168, %r12, 512;
	setp.lt.s32 	%p116, %r168, %r36;
	@%p116 bra 	$L__BB11_13;
$L__BB11_26:
	setp.lt.s32 	%p117, %r36, 256;
	@%p117 bra 	$L__BB11_66;
	// begin inline asm
	mov.u32 %r282, %laneid;
	// end inline asm
	mov.b32 	%r284, %f188;
	mov.b32 	%r300, 1;
	mov.b32 	%r301, 31;
	mov.b32 	%r302, -1;
	// begin inline asm
	shfl.sync.down.b32 %r283, %r284, %r300, %r301, %r302;
	// end inline asm
	mov.b32 	%f23, %r283;
	// begin inline asm
	shfl.sync.down.b32 %r288, %r289, %r300, %r301, %r302;
	// end inline asm
	mov.b64 	{%r294, %r299}, %rd246;
	// begin inline asm
	shfl.sync.down.b32 %r293, %r294, %r300, %r301, %r302;
	// end inline asm
	// begin inline asm
	shfl.sync.down.b32 %r298, %r299, %r300, %r301, %r302;
	// end inline asm
	mov.b64 	%rd31, {%r293, %r298};
	setp.gt.s32 	%p174, %r282, 30;
	setp.lt.f32 	%p175, %f188, %f23;
	or.pred  	%p176, %p174, %p175;
	mov.u64 	%rd248, %rd246;
	mov.f32 	%f190, %f188;
	@%p176 bra 	$L__BB11_30;
	setp.gt.f32 	%p177, %f188, %f23;
	mov.u64 	%rd248, %rd31;
	mov.f32 	%f190, %f23;
	@%p177 bra 	$L__BB11_30;
	setp.lt.s64 	%p178, %rd246, %rd31;
	min.s64 	%rd248, %rd246, %rd31;
	selp.f32 	%f190, %f188, %f23, %p178;
$L__BB11_30:
	mov.b32 	%r304, %f190;
	mov.b32 	%r320, 2;
	mov.b32 	%r321, 31;
	mov.b32 	%r322, -1;
	// begin inline asm
	shfl.sync.down.b32 %r303, %r304, %r320, %r321, %r322;
	// end inline asm
	mov.b32 	%f26, %r303;
	// begin inline asm
	shfl.sync.down.b32 %r308, %r309, %r320, %r321, %r322;
	// end inline asm
	mov.b64 	{%r314, %r319}, %rd248;
	// begin inline asm
	shfl.sync.down.b32 %r313, %r314, %r320, %r321, %r322;
	// end inline asm
	// begin inline asm
	shfl.sync.down.b32 %r318, %r319, %r320, %r321, %r322;
	// end inline asm
	mov.b64 	%rd34, {%r313, %r318};
	setp.gt.s32 	%p179, %r282, 29;
	setp.lt.f32 	%p180, %f190, %f26;
	or.pred  	%p181, %p179, %p180;
	mov.u64 	%rd249, %rd248;
	mov.f32 	%f191, %f190;
	@%p181 bra 	$L__BB11_33;
	setp.gt.f32 	%p182, %f190, %f26;
	mov.u64 	%rd249, %rd34;
	mov.f32 	%f191, %f26;
	@%p182 bra 	$L__BB11_33;
	setp.lt.s64 	%p183, %rd248, %rd34;
	min.s64 	%rd249, %rd248, %rd34;
	selp.f32 	%f191, %f190, %f26, %p183;
$L__BB11_33:
	mov.b32 	%r324, %f191;
	mov.b32 	%r340, 4;
	mov.b32 	%r341, 31;
	mov.b32 	%r342, -1;
	// begin inline asm
	shfl.sync.down.b32 %r323, %r324, %r340, %r341, %r342;
	// end inline asm
	mov.b32 	%f29, %r323;
	// begin inline asm
	shfl.sync.down.b32 %r328, %r329, %r340, %r341, %r342;
	// end inline asm
	mov.b64 	{%r334, %r339}, %rd249;
	// begin inline asm
	shfl.sync.down.b32 %r333, %r334, %r340, %r341, %r342;
	// end inline asm
	// begin inline asm
	shfl.sync.down.b32 %r338, %r339, %r340, %r341, %r342;
	// end inline asm
	mov.b64 	%rd37, {%r333, %r338};
	setp.gt.s32 	%p184, %r282, 27;
	setp.lt.f32 	%p185, %f191, %f29;
	or.pred  	%p186, %p184, %p185;
	mov.u64 	%rd250, %rd249;
	mov.f32 	%f192, %f191;
	@%p186 bra 	$L__BB11_36;
	setp.gt.f32 	%p187, %f191, %f29;
	mov.u64 	%rd250, %rd37;
	mov.f32 	%f192, %f29;
	@%p187 bra 	$L__BB11_36;
	setp.lt.s64 	%p188, %rd249, %rd37;
	min.s64 	%rd250, %rd249, %rd37;
	selp.f32 	%f192, %f191, %f29, %p188;
$L__BB11_36:
	mov.b32 	%r344, %f192;
	mov.b32 	%r360, 8;
	mov.b32 	%r361, 31;
	mov.b32 	%r362, -1;
	// begin inline asm
	shfl.sync.down.b32 %r343, %r344, %r360, %r361, %r362;
	// end inline asm
	mov.b32 	%f32, %r343;
	// begin inline asm
	shfl.sync.down.b32 %r348, %r349, %r360, %r361, %r362;
	// end inline asm
	mov.b64 	{%r354, %r359}, %rd250;
	// begin inline asm
	shfl.sync.down.b32 %r353, %r354, %r360, %r361, %r362;
	// end inline asm
	// begin inline asm
	shfl.sync.down.b32 %r358, %r359, %r360, %r361, %r362;
	// end inline asm
	mov.b64 	%rd40, {%r353, %r358};
	setp.gt.s32 	%p189, %r282, 23;
	setp.lt.f32 	%p190, %f192, %f32;
	or.pred  	%p191, %p189, %p190;
	mov.u64 	%rd251, %rd250;
	mov.f32 	%f193, %f192;
	@%p191 bra 	$L__BB11_39;
	setp.gt.f32 	%p192, %f192, %f32;
	mov.u64 	%rd251, %rd40;
	mov.f32 	%f193, %f32;
	@%p192 bra 	$L__BB11_39;
	setp.lt.s64 	%p193, %rd250, %rd40;
	min.s64 	%rd251, %rd250, %rd40;
	selp.f32 	%f193, %f192, %f32, %p193;
$L__BB11_39:
	mov.b32 	%r364, %f193;
	mov.b32 	%r380, 16;
	mov.b32 	%r381, 31;
	mov.b32 	%r382, -1;
	// begin inline asm
	shfl.sync.down.b32 %r363, %r364, %r380, %r381, %r382;
	// end inline asm
	mov.b32 	%f35, %r363;
	// begin inline asm
	shfl.sync.down.b32 %r368, %r369, %r380, %r381, %r382;
	// end inline asm
	mov.b64 	{%r374, %r379}, %rd251;
	// begin inline asm
	shfl.sync.down.b32 %r373, %r374, %r380, %r381, %r382;
	// end inline asm
	// begin inline asm
	shfl.sync.down.b32 %r378, %r379, %r380, %r381, %r382;
	// end inline asm
	mov.b64 	%rd43, {%r373, %r378};
	setp.gt.s32 	%p194, %r282, 15;
	setp.lt.f32 	%p195, %f193, %f35;
	or.pred  	%p196, %p194, %p195;
	mov.u64 	%rd305, %rd251;
	mov.f32 	%f242, %f193;
	@%p196 bra 	$L__BB11_42;
	setp.gt.f32 	%p197, %f193, %f35;
	mov.u64 	%rd305, %rd43;
	mov.f32 	%f242, %f35;
	@%p197 bra 	$L__BB11_42;
	setp.lt.s64 	%p198, %rd251, %rd43;
	min.s64 	%rd305, %rd251, %rd43;
	selp.f32 	%f242, %f193, %f35, %p198;
$L__BB11_42:
	setp.ne.s32 	%p199, %r282, 0;
	@%p199 bra 	$L__BB11_44;
	shr.u32 	%r383, %r1, 1;
	and.b32  	%r384, %r383, 496;
	mov.u32 	%r385, _ZN6thrust24THRUST_300001_SM_1000_NS8cuda_cub4core6detail5shmemE;
	add.s32 	%r386, %r385, %r384;
	st.shared.f32 	[%r386+8], %f242;
	st.shared.u64 	[%r386+16], %rd305;
$L__BB11_44:
	bar.sync 	0;
	setp.ne.s32 	%p200, %r1, 0;
	@%p200 bra 	$L__BB11_198;
	ld.shared.f32 	%f38, [_ZN6thrust24THRUST_300001_SM_1000_NS8cuda_cub4core6detail5shmemE+24];
	ld.shared.u64 	%rd46, [_ZN6thrust24THRUST_300001_SM_1000_NS8cuda_cub4core6detail5shmemE+32];
	setp.lt.f32 	%p201, %f242, %f38;
	mov.u64 	%rd253, %rd305;
	mov.f32 	%f195, %f242;
	@%p201 bra 	$L__BB11_48;
	setp.lt.f32 	%p202, %f38, %f242;
	mov.u64 	%rd253, %rd46;
	mov.f32 	%f195, %f38;
	@%p202 bra 	$L__BB11_48;
	setp.lt.s64 	%p203, %rd305, %rd46;
	min.s64 	%rd253, %rd305, %rd46;
	selp.f32 	%f195, %f242, %f38, %p203;
$L__BB11_48:
	ld.shared.f32 	%f41, [_ZN6thrust24THRUST_300001_SM_1000_NS8cuda_cub4core6detail5shmemE+40];
	ld.shared.u64 	%rd49, [_ZN6thrust24THRUST_300001_SM_1000_NS8cuda_cub4core6detail5shmemE+48];
	setp.lt.f32 	%p204, %f195, %f41;
	mov.u64 	%rd254, %rd253;
	mov.f32 	%f196, %f195;
	@%p204 bra 	$L__BB11_51;
	setp.lt.f32 	%p205, %f41, %f195;
	mov.u64 	%rd254, %rd49;
	mov.f32 	%f196, %f41;
	@%p205 bra 	$L__BB11_51;
	setp.lt.s64 	%p206, %rd253, %rd49;
	min.s64 	%rd254, %rd253, %rd49;
	selp.f32 	%f196, %f195, %f41, %p206;
$L__BB11_51:
	ld.shared.f32 	%f44, [_ZN6thrust24THRUST_300001_SM_1000_NS8cuda_cub4core6detail5shmemE+56];
	ld.shared.u64 	%rd52, [_ZN6thrust24THRUST_300001_SM_1000_NS8cuda_cub4core6detail5shmemE+64];
	setp.lt.f32 	%p207, %f196, %f44;
	mov.u64 	%rd255, %rd254;
	mov.f32 	%f197, %f196;
	@%p207 bra 	$L__BB11_54;
	setp.lt.f32 	%p208, %f44, %f196;
	mov.u64 	%rd255, %rd52;
	mov.f32 	%f197, %f44;
	@%p208 bra 	$L__BB11_54;
	setp.lt.s64 	%p209, %rd254, %rd52;
	min.s64 	%rd255, %rd254, %rd52;
	selp.f32 	%f197, %f196, %f44, %p209;
$L__BB11_54:
	ld.shared.f32 	%f47, [_ZN6thrust24THRUST_300001_SM_1000_NS8cuda_cub4core6detail5shmemE+72];
	ld.shared.u64 	%rd55, [_ZN6thrust24THRUST_300001_SM_1000_NS8cuda_cub4core6detail5shmemE+80];
	setp.lt.f32 	%p210, %f197, %f47;
	mov.u64 	%rd256, %rd255;
	mov.f32 	%f198, %f197;
	@%p210 bra 	$L__BB11_57;
	setp.lt.f32 	%p211, %f47, %f197;
	mov.u64 	%rd256, %rd55;
	mov.f32 	%f198, %f47;
	@%p211 bra 	$L__BB11_57;
	setp.lt.s64 	%p212, %rd255, %rd55;
	min.s64 	%rd256, %rd255, %rd55;
	selp.f32 	%f198, %f197, %f47, %p212;
$L__BB11_57:
	ld.shared.f32 	%f50, [_ZN6thrust24THRUST_300001_SM_1000_NS8cuda_cub4core6detail5shmemE+88];
	ld.shared.u64 	%rd58, [_ZN6thrust24THRUST_300001_SM_1000_NS8cuda_cub4core6detail5shmemE+96];
	setp.lt.f32 	%p213, %f198, %f50;
	mov.u64 	%rd257, %rd256;
	mov.f32 	%f199, %f198;
	@%p213 bra 	$L__BB11_60;
	setp.lt.f32 	%p214, %f50, %f198;
	mov.u64 	%rd257, %rd58;
	mov.f32 	%f199, %f50;
	@%p214 bra 	$L__BB11_60;
	setp.lt.s64 	%p215, %rd256, %rd58;
	min.s64 	%rd257, %rd256, %rd58;
	selp.f32 	%f199, %f198, %f50, %p215;
$L__BB11_60:
	ld.shared.f32 	%f53, [_ZN6thrust24THRUST_300001_SM_1000_NS8cuda_cub4core6detail5shmemE+104];
	ld.shared.u64 	%rd61, [_ZN6thrust24THRUST_300001_SM_1000_NS8cuda_cub4core6detail5shmemE+112];
	setp.lt.f32 	%p216, %f199, %f53;
	mov.u64 	%rd258, %rd257;
	mov.f32 	%f200, %f199;
	@%p216 bra 	$L__BB11_63;
	setp.lt.f32 	%p217, %f53, %f199;
	mov.u64 	%rd258, %rd61;
	mov.f32 	%f200, %f53;
	@%p217 bra 	$L__BB11_63;
	setp.lt.s64 	%p218, %rd257, %rd61;
	min.s64 	%rd258, %rd257, %rd61;
	selp.f32 	%f200, %f199, %f53, %p218;
$L__BB11_63:
	ld.shared.f32 	%f56, [_ZN6thrust24THRUST_300001_SM_1000_NS8cuda_cub4core6detail5shmemE+120];
	ld.shared.u64 	%rd64, [_ZN6thrust24THRUST_300001_SM_1000_NS8cuda_cub4core6detail5shmemE+128];
	setp.lt.f32 	%p219, %f200, %f56;
	mov.f32 	%f242, %f200;
	mov.u64 	%rd305, %rd258;
	@%p219 bra 	$L__BB11_198;
	setp.lt.f32 	%p220, %f56, %f200;
	mov.f32 	%f242, %f56;
	mov.u64 	%rd305, %rd64;
	@%p220 bra 	$L__BB11_198;
	setp.lt.s64 	%p221, %rd258, %rd64;
	min.s64 	%rd305, %rd258, %rd64;
	selp.f32 	%f242, %f200, %f56, %p221;
	bra.uni 	$L__BB11_198;
$L__BB11_66:
	// begin inline asm
	mov.u32 %r169, %laneid;
	// end inline asm
	and.b32  	%r190, %r1, 992;
	add.s32 	%r191, %r190, 32;
	setp.gt.s32 	%p118, %r191, %r36;
	not.b32 	%r192, %r190;
	add.s32 	%r193, %r36, %r192;
	selp.b32 	%r188, %r193, 31, %p118;
	mov.b32 	%r171, %f188;
	mov.b32 	%r187, 1;
	mov.b32 	%r189, -1;
	// begin inline asm
	shfl.sync.down.b32 %r170, %r171, %r187, %r188, %r189;
	// end inline asm
	mov.b32 	%f58, %r170;
	// begin inline asm
	shfl.sync.down.b32 %r175, %r176, %r187, %r188, %r189;
	// end inline asm
	mov.b64 	{%r181, %r186}, %rd246;
	// begin inline asm
	shfl.sync.down.b32 %r180, %r181, %r187, %r188, %r189;
	// end inline asm
	// begin inline asm
	shfl.sync.down.b32 %r185, %r186, %r187, %r188, %r189;
	// end inline asm
	mov.b64 	%rd66, {%r180, %r185};
	setp.ge.s32 	%p119, %r169, %r188;
	setp.lt.f32 	%p120, %f188, %f58;
	or.pred  	%p121, %p119, %p120;
	mov.u64 	%rd259, %rd246;
	mov.f32 	%f201, %f188;
	@%p121 bra 	$L__BB11_69;
	setp.gt.f32 	%p122, %f188, %f58;
	mov.u64 	%rd259, %rd66;
	mov.f32 	%f201, %f58;
	@%p122 bra 	$L__BB11_69;
	setp.lt.s64 	%p123, %rd246, %rd66;
	min.s64 	%rd259, %rd246, %rd66;
	selp.f32 	%f201, %f188, %f58, %p123;
$L__BB11_69:
	mov.b32 	%r195, %f201;
	mov.b32 	%r211, 2;
	mov.b32 	%r213, -1;
	// begin inline asm
	shfl.sync.down.b32 %r194, %r195, %r211, %r188, %r213;
	// end inline asm
	mov.b32 	%f61, %r194;
	// begin inline asm
	shfl.sync.down.b32 %r199, %r200, %r211, %r188, %r213;
	// end inline asm
	mov.b64 	{%r205, %r210}, %rd259;
	// begin inline asm
	shfl.sync.down.b32 %r204, %r205, %r211, %r188, %r213;
	// end inline asm
	// begin inline asm
	shfl.sync.down.b32 %r209, %r210, %r211, %r188, %r213;
	// end inline asm
	mov.b64 	%rd69, {%r204, %r209};
	add.s32 	%r214, %r169, 2;
	setp.gt.s32 	%p124, %r214, %r188;
	setp.lt.f32 	%p125, %f201, %f61;
	or.pred  	%p126, %p124, %p125;
	mov.f32 	%f202, %f201;
	mov.u64 	%rd260, %rd259;
	@%p126 bra 	$L__BB11_72;
	setp.gt.f32 	%p127, %f201, %f61;
	mov.f32 	%f202, %f61;
	mov.u64 	%rd260, %rd69;
	@%p127 bra 	$L__BB11_72;
	setp.lt.s64 	%p128, %rd259, %rd69;
	selp.f32 	%f202, %f201, %f61, %p128;
	min.s64 	%rd260, %rd259, %rd69;
$L__BB11_72:
	mov.b32 	%r216, %f202;
	mov.b32 	%r232, 4;
	mov.b32 	%r234, -1;
	// begin inline asm
	shfl.sync.down.b32 %r215, %r216, %r232, %r188, %r234;
	// end inline asm
	mov.b32 	%f64, %r215;
	// begin inline asm
	shfl.sync.down.b32 %r220, %r221, %r232, %r188, %r234;
	// end inline asm
	mov.b64 	{%r226, %r231}, %rd260;
	// begin inline asm
	shfl.sync.down.b32 %r225, %r226, %r232, %r188, %r234;
	// end inline asm
	// begin inline asm
	shfl.sync.down.b32 %r230, %r231, %r232, %r188, %r234;
	// end inline asm
	mov.b64 	%rd72, {%r225, %r230};
	add.s32 	%r235, %r169, 4;
	setp.gt.s32 	%p129, %r235, %r188;
	setp.lt.f32 	%p130, %f202, %f64;
	or.pred  	%p131, %p129, %p130;
	mov.f32 	%f203, %f202;
	mov.u64 	%rd261, %rd260;
	@%p131 bra 	$L__BB11_75;
	setp.gt.f32 	%p132, %f202, %f64;
	mov.f32 	%f203, %f64;
	mov.u64 	%rd261, %rd72;
	@%p132 bra 	$L__BB11_75;
	setp.lt.s64 	%p133, %rd260, %rd72;
	selp.f32 	%f203, %f202, %f64, %p133;
	min.s64 	%rd261, %rd260, %rd72;
$L__BB11_75:
	mov.b32 	%r237, %f203;
	mov.b32 	%r253, 8;
	mov.b32 	%r255, -1;
	// begin inline asm
	shfl.sync.down.b32 %r236, %r237, %r253, %r188, %r255;
	// end inline asm
	mov.b32 	%f67, %r236;
	// begin inline asm
	shfl.sync.down.b32 %r241, %r242, %r253, %r188, %r255;
	// end inline asm
	mov.b64 	{%r247, %r252}, %rd261;
	// begin inline asm
	shfl.sync.down.b32 %r246, %r247, %r253, %r188, %r255;
	// end inline asm
	// begin inline asm
	shfl.sync.down.b32 %r251, %r252, %r253, %r188, %r255;
	// end inline asm
	mov.b64 	%rd75, {%r246, %r251};
	add.s32 	%r256, %r169, 8;
	setp.gt.s32 	%p134, %r256, %r188;
	setp.lt.f32 	%p135, %f203, %f67;
	or.pred  	%p136, %p134, %p135;
	mov.f32 	%f204, %f203;
	mov.u64 	%rd262, %rd261;
	@%p136 bra 	$L__BB11_78;
	setp.gt.f32 	%p137, %f203, %f67;
	mov.f32 	%f204, %f67;
	mov.u64 	%rd262, %rd75;
	@%p137 bra 	$L__BB11_78;
	setp.lt.s64 	%p138, %rd261, %rd75;
	selp.f32 	%f204, %f203, %f67, %p138;
	min.s64 	%rd262, %rd261, %rd75;
$L__BB11_78:
	mov.b32 	%r258, %f204;
	mov.b32 	%r274, 16;
	mov.b32 	%r276, -1;
	// begin inline asm
	shfl.sync.down.b32 %r257, %r258, %r274, %r188, %r276;
	// end inline asm
	mov.b32 	%f70, %r257;
	// begin inline asm
	shfl.sync.down.b32 %r262, %r263, %r274, %r188, %r276;
	// end inline asm
	mov.b64 	{%r268, %r273}, %rd262;
	// begin inline asm
	shfl.sync.down.b32 %r267, %r268, %r274, %r188, %r276;
	// end inline asm
	// begin inline asm
	shfl.sync.down.b32 %r272, %r273, %r274, %r188, %r276;
	// end inline asm
	mov.b64 	%rd78, {%r267, %r272};
	add.s32 	%r277, %r169, 16;
	setp.gt.s32 	%p139, %r277, %r188;
	setp.lt.f32 	%p140, %f204, %f70;
	or.pred  	%p141, %p139, %p140;
	mov.f32 	%f242, %f204;
	mov.u64 	%rd305, %rd262;
	@%p141 bra 	$L__BB11_81;
	setp.gt.f32 	%p142, %f204, %f70;
	mov.f32 	%f242, %f70;
	mov.u64 	%rd305, %rd78;
	@%p142 bra 	$L__BB11_81;
	setp.lt.s64 	%p143, %rd262, %rd78;
	selp.f32 	%f242, %f204, %f70, %p143;
	min.s64 	%rd305, %rd262, %rd78;
$L__BB11_81:
	setp.ne.s32 	%p144, %r169, 0;
	@%p144 bra 	$L__BB11_83;
	shr.u32 	%r278, %r1, 1;
	and.b32  	%r279, %r278, 496;
	mov.u32 	%r280, _ZN6thrust24THRUST_300001_SM_1000_NS8cuda_cub4core6detail5shmemE;
	add.s32 	%r281, %r280, %r279;
	st.shared.f32 	[%r281+8], %f242;
	st.shared.u64 	[%r281+16], %rd305;
$L__BB11_83:
	bar.sync 	0;
	setp.ne.s32 	%p145, %r1, 0;
	@%p145 bra 	$L__BB11_198;
	setp.lt.s32 	%p146, %r36, 33;
	mov.f32 	%f206, %f242;
	mov.u64 	%rd264, %rd305;
	@%p146 bra 	$L__BB11_88;
	ld.shared.f32 	%f73, [_ZN6thrust24THRUST_300001_SM_1000_NS8cuda_cub4core6detail5shmemE+24];
	ld.shared.u64 	%rd81, [_ZN6thrust24THRUST_300001_SM_1000_NS8cuda_cub4core6detail5shmemE+32];
	setp.lt.f32 	%p147, %f242, %f73;
	mov.f32 	%f206, %f242;
	mov.u64 	%rd264, %rd305;
	@%p147 bra 	$L__BB11_88;
	setp.lt.f32 	%p148, %f73, %f242;
	mov.f32 	%f206, %f73;
	mov.u64 	%rd264, %rd81;
	@%p148 bra 	$L__BB11_88;
	setp.lt.s64 	%p149, %rd305, %rd81;
	selp.f32 	%f206, %f242, %f73, %p149;
	min.s64 	%rd264, %rd305, %rd81;
$L__BB11_88:
	setp.lt.s32 	%p150, %r36, 65;
	mov.f32 	%f207, %f206;
	mov.u64 	%rd265, %rd264;
	@%p150 bra 	$L__BB11_92;
	ld.shared.f32 	%f76, [_ZN6thrust24THRUST_300001_SM_1000_NS8cuda_cub4core6detail5shmemE+40];
	ld.shared.u64 	%rd84, [_ZN6thrust24THRUST_300001_SM_1000_NS8cuda_cub4core6detail5shmemE+48];
	setp.lt.f32 	%p151, %f206, %f76;
	mov.f32 	%f207, %f206;
	mov.u64 	%rd265, %rd264;
	@%p151 bra 	$L__BB11_92;
	setp.lt.f32 	%p152, %f76, %f206;
	mov.f32 	%f207, %f76;
	mov.u64 	%rd265, %rd84;
	@%p152 bra 	$L__BB11_92;
	setp.lt.s64 	%p153, %rd264, %rd84;
	selp.f32 	%f207, %f206, %f76, %p153;
	min.s64 	%rd265, %rd264, %rd84;
$L__BB11_92:
	setp.lt.s32 	%p154, %r36, 97;
	mov.f32 	%f208, %f207;
	mov.u64 	%rd266, %rd265;
	@%p154 bra 	$L__BB11_96;
	ld.shared.f32 	%f79, [_ZN6thrust24THRUST_300001_SM_1000_NS8cuda_cub4core6detail5shmemE+56];
	ld.shared.u64 	%rd87, [_ZN6thrust24THRUST_300001_SM_1000_NS8cuda_cub4core6detail5shmemE+64];
	setp.lt.f32 	%p155, %f207, %f79;
	mov.f32 	%f208, %f207;
	mov.u64 	%rd266, %rd265;
	@%p155 bra 	$L__BB11_96;
	setp.lt.f32 	%p156, %f79, %f207;
	mov.f32 	%f208, %f79;
	mov.u64 	%rd266, %rd87;
	@%p156 bra 	$L__BB11_96;
	setp.lt.s64 	%p157, %rd265, %rd87;
	selp.f32 	%f208, %f207, %f79, %p157;
	min.s64 	%rd266, %rd265, %rd87;
$L__BB11_96:
	setp.lt.s32 	%p158, %r36, 129;
	mov.f32 	%f209, %f208;
	mov.u64 	%rd267, %rd266;
	@%p158 bra 	$L__BB11_100;
	ld.shared.f32 	%f82, [_ZN6thrust24THRUST_300001_SM_1000_NS8cuda_cub4core6detail5shmemE+72];
	ld.shared.u64 	%rd90, [_ZN6thrust24THRUST_300001_SM_1000_NS8cuda_cub4core6detail5shmemE+80];
	setp.lt.f32 	%p159, %f208, %f82;
	mov.f32 	%f209, %f208;
	mov.u64 	%rd267, %rd266;
	@%p159 bra 	$L__BB11_100;
	setp.lt.f32 	%p160, %f82, %f208;
	mov.f32 	%f209, %f82;
	mov.u64 	%rd267, %rd90;
	@%p160 bra 	$L__BB11_100;
	setp.lt.s64 	%p161, %rd266, %rd90;
	selp.f32 	%f209, %f208, %f82, %p161;
	min.s64 	%rd267, %rd266, %rd90;
$L__BB11_100:
	setp.lt.s32 	%p162, %r36, 161;
	mov.f32 	%f210, %f209;
	mov.u64 	%rd268, %rd267;
	@%p162 bra 	$L__BB11_104;
	ld.shared.f32 	%f85, [_ZN6thrust24THRUST_300001_SM_1000_NS8cuda_cub4core6detail5shmemE+88];
	ld.shared.u64 	%rd93, [_ZN6thrust24THRUST_300001_SM_1000_NS8cuda_cub4core6detail5shmemE+96];
	setp.lt.f32 	%p163, %f209, %f85;
	mov.f32 	%f210, %f209;
	mov.u64 	%rd268, %rd267;
	@%p163 bra 	$L__BB11_104;
	setp.lt.f32 	%p164, %f85, %f209;
	mov.f32 	%f210, %f85;
	mov.u64 	%rd268, %rd93;
	@%p164 bra 	$L__BB11_104;
	setp.lt.s64 	%p165, %rd267, %rd93;
	selp.f32 	%f210, %f209, %f85, %p165;
	min.s64 	%rd268, %rd267, %rd93;
$L__BB11_104:
	setp.lt.s32 	%p166, %r36, 193;
	mov.f32 	%f211, %f210;
	mov.u64 	%rd269, %rd268;
	@%p166 bra 	$L__BB11_108;
	ld.shared.f32 	%f88, [_ZN6thrust24THRUST_300001_SM_1000_NS8cuda_cub4core6detail5shmemE+104];
	ld.shared.u64 	%rd96, [_ZN6thrust24THRUST_300001_SM_1000_NS8cuda_cub4core6detail5shmemE+112];
	setp.lt.f32 	%p167, %f210, %f88;
	mov.f32 	%f211, %f210;
	mov.u64 	%rd269, %rd268;
	@%p167 bra 	$L__BB11_108;
	setp.lt.f32 	%p168, %f88, %f210;
	mov.f32 	%f211, %f88;
	mov.u64 	%rd269, %rd96;
	@%p168 bra 	$L__BB11_108;
	setp.lt.s64 	%p169, %rd268, %rd96;
	selp.f32 	%f211, %f210, %f88, %p169;
	min.s64 	%rd269, %rd268, %rd96;
$L__BB11_108:
	setp.lt.s32 	%p170, %r36, 225;
	mov.f32 	%f242, %f211;
	mov.u64 	%rd305, %rd269;
	@%p170 bra 	$L__BB11_198;
	ld.shared.f32 	%f91, [_ZN6thrust24THRUST_300001_SM_1000_NS8cuda_cub4core6detail5shmemE+120];
	ld.shared.u64 	%rd99, [_ZN6thrust24THRUST_300001_SM_1000_NS8cuda_cub4core6detail5shmemE+128];
	setp.lt.f32 	%p171, %f211, %f91;
	mov.f32 	%f242, %f211;
	mov.u64 	%rd305, %rd269;
	@%p171 bra 	$L__BB11_198;
	setp.lt.f32 	%p172, %f91, %f211;
	mov.f32 	%f242, %f91;
	mov.u64 	%rd305, %rd99;
	@%p172 bra 	$L__BB11_198;
	setp.lt.s64 	%p173, %rd269, %rd99;
	selp.f32 	%f242, %f211, %f91, %p173;
	min.s64 	%rd305, %rd269, %rd99;
	bra.uni 	$L__BB11_198;
$L__BB11_112:
	mov.u32 	%r17, %tid.x;
	cvt.u64.u32 	%rd101, %r17;
	mul.wide.u32 	%rd200, %r17, 4;
	add.s64 	%rd102, %rd1, %rd200;
	ld.global.f32 	%f172, [%rd102];
	add.s32 	%r37, %r17, 256;
	cvt.u64.u32 	%rd201, %r37;
	ld.global.f32 	%f173, [%rd102+1024];
	add.s32 	%r38, %r17, 512;
	cvt.u64.u32 	%rd202, %r38;
	ld.global.f32 	%f174, [%rd102+2048];
	ld.global.f32 	%f93, [%rd102+3072];
	or.b32  	%r39, %r17, 1024;
	cvt.u64.u32 	%rd103, %r39;
	add.s64 	%rd104, %rd198, %rd103;
	ld.global.f32 	%f94, [%rd102+4096];
	setp.lt.f32 	%p3, %f173, %f172;
	selp.f32 	%f175, %f173, %f172, %p3;
	selp.b64 	%rd203, %rd201, %rd101, %p3;
	setp.lt.f32 	%p4, %f174, %f175;
	selp.f32 	%f95, %f174, %f175, %p4;
	selp.b64 	%rd105, %rd202, %rd203, %p4;
	setp.lt.f32 	%p5, %f95, %f93;
	mov.f32 	%f212, %f95;
	mov.u64 	%rd270, %rd105;
	@%p5 bra 	$L__BB11_115;
	add.s32 	%r40, %r17, 768;
	cvt.u64.u32 	%rd270, %r40;
	setp.lt.f32 	%p6, %f93, %f95;
	mov.f32 	%f212, %f93;
	@%p6 bra 	$L__BB11_115;
	mov.f32 	%f212, %f95;
	mov.u64 	%rd270, %rd105;
$L__BB11_115:
	add.s64 	%rd108, %rd198, %rd270;
	setp.lt.f32 	%p7, %f212, %f94;
	mov.f32 	%f229, %f212;
	mov.u64 	%rd292, %rd108;
	@%p7 bra 	$L__BB11_118;
	setp.lt.f32 	%p8, %f94, %f212;
	mov.f32 	%f229, %f94;
	mov.u64 	%rd292, %rd104;
	@%p8 bra 	$L__BB11_118;
	setp.lt.s64 	%p9, %rd270, %rd103;
	selp.f32 	%f229, %f212, %f94, %p9;
	selp.b64 	%rd292, %rd108, %rd104, %p9;
$L__BB11_118:
	setp.lt.u32 	%p10, %r36, 2560;
	mov.b32 	%r394, 1280;
	@%p10 bra 	$L__BB11_136;
	mov.b32 	%r394, 1280;
$L__BB11_120:
	mov.u32 	%r18, %r394;
	cvt.u64.u32 	%rd204, %r18;
	add.s64 	%rd205, %rd101, %rd204;
	mul.wide.u32 	%rd206, %r18, 4;
	add.s64 	%rd207, %rd102, %rd206;
	add.s64 	%rd112, %rd205, %rd198;
	ld.global.f32 	%f100, [%rd207];
	add.s64 	%rd113, %rd112, 256;
	ld.global.f32 	%f101, [%rd207+1024];
	add.s64 	%rd114, %rd112, 512;
	ld.global.f32 	%f102, [%rd207+2048];
	add.s64 	%rd115, %rd112, 768;
	ld.global.f32 	%f103, [%rd207+3072];
	add.s64 	%rd116, %rd112, 1024;
	ld.global.f32 	%f104, [%rd207+4096];
	setp.lt.f32 	%p11, %f229, %f100;
	mov.f32 	%f215, %f229;
	mov.u64 	%rd273, %rd292;
	@%p11 bra 	$L__BB11_123;
	setp.lt.f32 	%p12, %f100, %f229;
	mov.f32 	%f215, %f100;
	mov.u64 	%rd273, %rd112;
	@%p12 bra 	$L__BB11_123;
	setp.lt.s64 	%p13, %rd292, %rd112;
	selp.f32 	%f215, %f229, %f100, %p13;
	min.s64 	%rd273, %rd292, %rd112;
$L__BB11_123:
	setp.lt.f32 	%p14, %f215, %f101;
	mov.f32 	%f216, %f215;
	mov.u64 	%rd274, %rd273;
	@%p14 bra 	$L__BB11_126;
	setp.lt.f32 	%p15, %f101, %f215;
	mov.f32 	%f216, %f101;
	mov.u64 	%rd274, %rd113;
	@%p15 bra 	$L__BB11_126;
	setp.lt.s64 	%p16, %rd273, %rd113;
	selp.f32 	%f216, %f215, %f101, %p16;
	min.s64 	%rd274, %rd273, %rd113;
$L__BB11_126:
	setp.lt.f32 	%p17, %f216, %f102;
	mov.f32 	%f217, %f216;
	mov.u64 	%rd275, %rd274;
	@%p17 bra 	$L__BB11_129;
	setp.lt.f32 	%p18, %f102, %f216;
	mov.f32 	%f217, %f102;
	mov.u64 	%rd275, %rd114;
	@%p18 bra 	$L__BB11_129;
	setp.lt.s64 	%p19, %rd274, %rd114;
	selp.f32 	%f217, %f216, %f102, %p19;
	min.s64 	%rd275, %rd274, %rd114;
$L__BB11_129:
	setp.lt.f32 	%p20, %f217, %f103;
	mov.f32 	%f218, %f217;
	mov.u64 	%rd276, %rd275;
	@%p20 bra 	$L__BB11_132;
	setp.lt.f32 	%p21, %f103, %f217;
	mov.f32 	%f218, %f103;
	mov.u64 	%rd276, %rd115;
	@%p21 bra 	$L__BB11_132;
	setp.lt.s64 	%p22, %rd275, %rd115;
	selp.f32 	%f218, %f217, %f103, %p22;
	min.s64 	%rd276, %rd275, %rd115;
$L__BB11_132:
	setp.lt.f32 	%p23, %f218, %f104;
	mov.f32 	%f229, %f218;
	mov.u64 	%rd292, %rd276;
	@%p23 bra 	$L__BB11_135;
	setp.lt.f32 	%p24, %f104, %f218;
	mov.f32 	%f229, %f104;
	mov.u64 	%rd292, %rd116;
	@%p24 bra 	$L__BB11_135;
	setp.lt.s64 	%p25, %rd276, %rd116;
	selp.f32 	%f229, %f218, %f104, %p25;
	min.s64 	%rd292, %rd276, %rd116;
$L__BB11_135:
	add.s32 	%r394, %r18, 1280;
	add.s32 	%r43, %r18, 2560;
	setp.le.s32 	%p26, %r43, %r36;
	@%p26 bra 	$L__BB11_120;
$L__BB11_136:
	setp.le.s32 	%p27, %r36, %r394;
	@%p27 bra 	$L__BB11_159;
	sub.s32 	%r21, %r36, %r394;
	setp.ge.s32 	%p28, %r17, %r21;
	@%p28 bra 	$L__BB11_159;
	not.b32 	%r44, %r17;
	add.s32 	%r45, %r36, %r44;
	sub.s32 	%r22, %r45, %r394;
	and.b32  	%r46, %r22, 768;
	setp.eq.s32 	%p29, %r46, 768;
	mov.u32 	%r397, %r17;
	@%p29 bra 	$L__BB11_144;
	add.s32 	%r47, %r17, %r394;
	cvt.u64.u32 	%rd209, %r47;
	add.s64 	%rd280, %rd198, %rd209;
	mul.wide.u32 	%rd210, %r47, 4;
	add.s64 	%rd279, %rd1, %rd210;
	shr.u32 	%r48, %r22, 8;
	add.s32 	%r49, %r48, 1;
	and.b32  	%r50, %r49, 3;
	neg.s32 	%r395, %r50;
	mov.u32 	%r397, %r17;
$L__BB11_140:
	.pragma "nounroll";
	mov.u64 	%rd132, %rd292;
	mov.f32 	%f116, %f229;
	ld.global.f32 	%f117, [%rd279];
	setp.lt.f32 	%p30, %f116, %f117;
	@%p30 bra 	$L__BB11_143;
	setp.lt.f32 	%p31, %f117, %f116;
	mov.f32 	%f229, %f117;
	mov.u64 	%rd292, %rd280;
	@%p31 bra 	$L__BB11_143;
	setp.lt.s64 	%p32, %rd132, %rd280;
	selp.f32 	%f229, %f116, %f117, %p32;
	min.s64 	%rd292, %rd132, %rd280;
$L__BB11_143:
	add.s32 	%r397, %r397, 256;
	add.s64 	%rd280, %rd280, 256;
	add.s64 	%rd279, %rd279, 1024;
	add.s32 	%r395, %r395, 1;
	setp.ne.s32 	%p33, %r395, 0;
	@%p33 bra 	$L__BB11_140;
$L__BB11_144:
	setp.lt.u32 	%p34, %r22, 768;
	@%p34 bra 	$L__BB11_159;
	add.s32 	%r398, %r397, %r394;
	cvt.u64.u32 	%rd211, %r398;
	add.s64 	%rd287, %rd198, %rd211;
	cvt.u64.u32 	%rd212, %r397;
	cvt.u64.u32 	%rd213, %r394;
	add.s64 	%rd214, %rd212, %rd213;
	shl.b64 	%rd215, %rd214, 2;
	add.s64 	%rd216, %rd215, %rd1;
	add.s64 	%rd286, %rd216, 3072;
	mul.wide.u32 	%rd217, %r398, 4;
	add.s64 	%rd285, %rd1, %rd217;
	add.s32 	%r399, %r397, 512;
$L__BB11_146:
	mov.u32 	%r32, %r399;
	ld.global.f32 	%f123, [%rd285];
	setp.lt.f32 	%p35, %f229, %f123;
	mov.f32 	%f226, %f229;
	mov.u64 	%rd289, %rd292;
	@%p35 bra 	$L__BB11_149;
	setp.lt.f32 	%p36, %f123, %f229;
	mov.f32 	%f226, %f123;
	mov.u64 	%rd289, %rd287;
	@%p36 bra 	$L__BB11_149;
	setp.lt.s64 	%p37, %rd292, %rd287;
	selp.f32 	%f226, %f229, %f123, %p37;
	min.s64 	%rd289, %rd292, %rd287;
$L__BB11_149:
	add.s32 	%r51, %r398, 256;
	cvt.u64.u32 	%rd218, %r51;
	add.s64 	%rd148, %rd198, %rd218;
	ld.global.f32 	%f126, [%rd286+-2048];
	setp.lt.f32 	%p38, %f226, %f126;
	mov.f32 	%f227, %f226;
	mov.u64 	%rd290, %rd289;
	@%p38 bra 	$L__BB11_152;
	setp.lt.f32 	%p39, %f126, %f226;
	mov.f32 	%f227, %f126;
	mov.u64 	%rd290, %rd148;
	@%p39 bra 	$L__BB11_152;
	setp.lt.s64 	%p40, %rd289, %rd148;
	selp.f32 	%f227, %f226, %f126, %p40;
	min.s64 	%rd290, %rd289, %rd148;
$L__BB11_152:
	add.s32 	%r52, %r398, 512;
	cvt.u64.u32 	%rd219, %r52;
	add.s64 	%rd151, %rd198, %rd219;
	ld.global.f32 	%f129, [%rd286+-1024];
	setp.lt.f32 	%p41, %f227, %f129;
	mov.f32 	%f228, %f227;
	mov.u64 	%rd291, %rd290;
	@%p41 bra 	$L__BB11_155;
	setp.lt.f32 	%p42, %f129, %f227;
	mov.f32 	%f228, %f129;
	mov.u64 	%rd291, %rd151;
	@%p42 bra 	$L__BB11_155;
	setp.lt.s64 	%p43, %rd290, %rd151;
	selp.f32 	%f228, %f227, %f129, %p43;
	min.s64 	%rd291, %rd290, %rd151;
$L__BB11_155:
	add.s32 	%r53, %r398, 768;
	cvt.u64.u32 	%rd220, %r53;
	add.s64 	%rd154, %rd198, %rd220;
	ld.global.f32 	%f132, [%rd286];
	setp.lt.f32 	%p44, %f228, %f132;
	mov.f32 	%f229, %f228;
	mov.u64 	%rd292, %rd291;
	@%p44 bra 	$L__BB11_158;
	setp.lt.f32 	%p45, %f132, %f228;
	mov.f32 	%f229, %f132;
	mov.u64 	%rd292, %rd154;
	@%p45 bra 	$L__BB11_158;
	setp.lt.s64 	%p46, %rd291, %rd154;
	selp.f32 	%f229, %f228, %f132, %p46;
	min.s64 	%rd292, %rd291, %rd154;
$L__BB11_158:
	add.s64 	%rd287, %rd287, 1024;
	add.s64 	%rd286, %rd286, 4096;
	add.s64 	%rd285, %rd285, 4096;
	add.s32 	%r399, %r32, 1024;
	add.s32 	%r54, %r32, 512;
	add.s32 	%r398, %r398, 1024;
	setp.lt.s32 	%p47, %r54, %r21;
	@%p47 bra 	$L__BB11_146;
$L__BB11_159:
	// begin inline asm
	mov.u32 %r55, %laneid;
	// end inline asm
	mov.b32 	%r57, %f229;
	mov.b32 	%r73, 1;
	mov.b32 	%r74, 31;
	mov.b32 	%r75, -1;
	// begin inline asm
	shfl.sync.down.b32 %r56, %r57, %r73, %r74, %r75;
	// end inline asm
	mov.b32 	%f136, %r56;
	// begin inline asm
	shfl.sync.down.b32 %r61, %r62, %r73, %r74, %r75;
	// end inline asm
	mov.b64 	{%r67, %r72}, %rd292;
	// begin inline asm
	shfl.sync.down.b32 %r66, %r67, %r73, %r74, %r75;
	// end inline asm
	// begin inline asm
	shfl.sync.down.b32 %r71, %r72, %r73, %r74, %r75;
	// end inline asm
	mov.b64 	%rd161, {%r66, %r71};
	setp.gt.s32 	%p48, %r55, 30;
	setp.lt.f32 	%p49, %f229, %f136;
	or.pred  	%p50, %p48, %p49;
	mov.f32 	%f231, %f229;
	mov.u64 	%rd294, %rd292;
	@%p50 bra 	$L__BB11_162;
	setp.gt.f32 	%p51, %f229, %f136;
	mov.f32 	%f231, %f136;
	mov.u64 	%rd294, %rd161;
	@%p51 bra 	$L__BB11_162;
	setp.lt.s64 	%p52, %rd292, %rd161;
	selp.f32 	%f231, %f229, %f136, %p52;
	min.s64 	%rd294, %rd292, %rd161;
$L__BB11_162:
	mov.b32 	%r77, %f231;
	mov.b32 	%r93, 2;
	mov.b32 	%r94, 31;
	mov.b32 	%r95, -1;
	// begin inline asm
	shfl.sync.down.b32 %r76, %r77, %r93, %r94, %r95;
	// end inline asm
	mov.b32 	%f139, %r76;
	// begin inline asm
	shfl.sync.down.b32 %r81, %r82, %r93, %r94, %r95;
	// end inline asm
	mov.b64 	{%r87, %r92}, %rd294;
	// begin inline asm
	shfl.sync.down.b32 %r86, %r87, %r93, %r94, %r95;
	// end inline asm
	// begin inline asm
	shfl.sync.down.b32 %r91, %r92, %r93, %r94, %r95;
	// end inline asm
	mov.b64 	%rd164, {%r86, %r91};
	setp.gt.s32 	%p53, %r55, 29;
	setp.lt.f32 	%p54, %f231, %f139;
	or.pred  	%p55, %p53, %p54;
	mov.f32 	%f232, %f231;
	mov.u64 	%rd295, %rd294;
	@%p55 bra 	$L__BB11_165;
	setp.gt.f32 	%p56, %f231, %f139;
	mov.f32 	%f232, %f139;
	mov.u64 	%rd295, %rd164;
	@%p56 bra 	$L__BB11_165;
	setp.lt.s64 	%p57, %rd294, %rd164;
	selp.f32 	%f232, %f231, %f139, %p57;
	min.s64 	%rd295, %rd294, %rd164;
$L__BB11_165:
	mov.b32 	%r97, %f232;
	mov.b32 	%r113, 4;
	mov.b32 	%r114, 31;
	mov.b32 	%r115, -1;
	// begin inline asm
	shfl.sync.down.b32 %r96, %r97, %r113, %r114, %r115;
	// end inline asm
	mov.b32 	%f142, %r96;
	// begin inline asm
	shfl.sync.down.b32 %r101, %r102, %r113, %r114, %r115;
	// end inline asm
	mov.b64 	{%r107, %r112}, %rd295;
	// begin inline asm
	shfl.sync.down.b32 %r106, %r107, %r113, %r114, %r115;
	// end inline asm
	// begin inline asm
	shfl.sync.down.b32 %r111, %r112, %r113, %r114, %r115;
	// end inline asm
	mov.b64 	%rd167, {%r106, %r111};
	setp.gt.s32 	%p58, %r55, 27;
	setp.lt.f32 	%p59, %f232, %f142;
	or.pred  	%p60, %p58, %p59;
	mov.f32 	%f233, %f232;
	mov.u64 	%rd296, %rd295;
	@%p60 bra 	$L__BB11_168;
	setp.gt.f32 	%p61, %f232, %f142;
	mov.f32 	%f233, %f142;
	mov.u64 	%rd296, %rd167;
	@%p61 bra 	$L__BB11_168;
	setp.lt.s64 	%p62, %rd295, %rd167;
	selp.f32 	%f233, %f232, %f142, %p62;
	min.s64 	%rd296, %rd295, %rd167;
$L__BB11_168:
	mov.b32 	%r117, %f233;
	mov.b32 	%r133, 8;
	mov.b32 	%r134, 31;
	mov.b32 	%r135, -1;
	// begin inline asm
	shfl.sync.down.b32 %r116, %r117, %r133, %r134, %r135;
	// end inline asm
	mov.b32 	%f145, %r116;
	// begin inline asm
	shfl.sync.down.b32 %r121, %r122, %r133, %r134, %r135;
	// end inline asm
	mov.b64 	{%r127, %r132}, %rd296;
	// begin inline asm
	shfl.sync.down.b32 %r126, %r127, %r133, %r134, %r135;
	// end inline asm
	// begin inline asm
	shfl.sync.down.b32 %r131, %r132, %r133, %r134, %r135;
	// end inline asm
	mov.b64 	%rd170, {%r126, %r131};
	setp.gt.s32 	%p63, %r55, 23;
	setp.lt.f32 	%p64, %f233, %f145;
	or.pred  	%p65, %p63, %p64;
	mov.f32 	%f234, %f233;
	mov.u64 	%rd297, %rd296;
	@%p65 bra 	$L__BB11_171;
	setp.gt.f32 	%p66, %f233, %f145;
	mov.f32 	%f234, %f145;
	mov.u64 	%rd297, %rd170;
	@%p66 bra 	$L__BB11_171;
	setp.lt.s64 	%p67, %rd296, %rd170;
	selp.f32 	%f234, %f233, %f145, %p67;
	min.s64 	%rd297, %rd296, %rd170;
$L__BB11_171:
	mov.b32 	%r137, %f234;
	mov.b32 	%r153, 16;
	mov.b32 	%r154, 31;
	mov.b32 	%r155, -1;
	// begin inline asm
	shfl.sync.down.b32 %r136, %r137, %r153, %r154, %r155;
	// end inline asm
	mov.b32 	%f148, %r136;
	// begin inline asm
	shfl.sync.down.b32 %r141, %r142, %r153, %r154, %r155;
	// end inline asm
	mov.b64 	{%r147, %r152}, %rd297;
	// begin inline asm
	shfl.sync.down.b32 %r146, %r147, %r153, %r154, %r155;
	// end inline asm
	// begin inline asm
	shfl.sync.down.b32 %r151, %r152, %r153, %r154, %r155;
	// end inline asm
	mov.b64 	%rd173, {%r146, %r151};
	setp.gt.s32 	%p68, %r55, 15;
	setp.lt.f32 	%p69, %f234, %f148;
	or.pred  	%p70, %p68, %p69;
	mov.f32 	%f242, %f234;
	mov.u64 	%rd305, %rd297;
	@%p70 bra 	$L__BB11_174;
	setp.gt.f32 	%p71, %f234, %f148;
	mov.f32 	%f242, %f148;
	mov.u64 	%rd305, %rd173;
	@%p71 bra 	$L__BB11_174;
	setp.lt.s64 	%p72, %rd297, %rd173;
	selp.f32 	%f242, %f234, %f148, %p72;
	min.s64 	%rd305, %rd297, %rd173;
$L__BB11_174:
	setp.ne.s32 	%p73, %r55, 0;
	@%p73 bra 	$L__BB11_176;
	shr.u32 	%r156, %r17, 1;
	and.b32  	%r157, %r156, 496;
	mov.u32 	%r158, _ZN6thrust24THRUST_300001_SM_1000_NS8cuda_cub4core6detail5shmemE;
	add.s32 	%r159, %r158, %r157;
	st.shared.f32 	[%r159+8], %f242;
	st.shared.u64 	[%r159+16], %rd305;
$L__BB11_176:
	bar.sync 	0;
	setp.ne.s32 	%p74, %r17, 0;
	@%p74 bra 	$L__BB11_198;
	ld.shared.f32 	%f151, [_ZN6thrust24THRUST_300001_SM_1000_NS8cuda_cub4core6detail5shmemE+24];
	ld.shared.u64 	%rd176, [_ZN6thrust24THRUST_300001_SM_1000_NS8cuda_cub4core6detail5shmemE+32];
	setp.lt.f32 	%p75, %f242, %f151;
	mov.f32 	%f236, %f242;
	mov.u64 	%rd299, %rd305;
	@%p75 bra 	$L__BB11_180;
	setp.lt.f32 	%p76, %f151, %f242;
	mov.f32 	%f236, %f151;
	mov.u64 	%rd299, %rd176;
	@%p76 bra 	$L__BB11_180;
	setp.lt.s64 	%p77, %rd305, %rd176;
	selp.f32 	%f236, %f242, %f151, %p77;
	min.s64 	%rd299, %rd305, %rd176;
$L__BB11_180:
	ld.shared.f32 	%f154, [_ZN6thrust24THRUST_300001_SM_1000_NS8cuda_cub4core6detail5shmemE+40];
	ld.shared.u64 	%rd179, [_ZN6thrust24THRUST_300001_SM_1000_NS8cuda_cub4core6detail5shmemE+48];
	setp.lt.f32 	%p78, %f236, %f154;
	mov.f32 	%f237, %f236;
	mov.u64 	%rd300, %rd299;
	@%p78 bra 	$L__BB11_183;
	setp.lt.f32 	%p79, %f154, %f236;
	mov.f32 	%f237, %f154;
	mov.u64 	%rd300, %rd179;
	@%p79 bra 	$L__BB11_183;
	setp.lt.s64 	%p80, %rd299, %rd179;
	selp.f32 	%f237, %f236, %f154, %p80;
	min.s64 	%rd300, %rd299, %rd179;
$L__BB11_183:
	ld.shared.f32 	%f157, [_ZN6thrust24THRUST_300001_SM_1000_NS8cuda_cub4core6detail5shmemE+56];
	ld.shared.u64 	%rd182, [_ZN6thrust24THRUST_300001_SM_1000_NS8cuda_cub4core6detail5shmemE+64];
	setp.lt.f32 	%p81, %f237, %f157;
	mov.f32 	%f238, %f237;
	mov.u64 	%rd301, %rd300;
	@%p81 bra 	$L__BB11_186;
	setp.lt.f32 	%p82, %f157, %f237;
	mov.f32 	%f238, %f157;
	mov.u64 	%rd301, %rd182;
	@%p82 bra 	$L__BB11_186;
	setp.lt.s64 	%p83, %rd300, %rd182;
	selp.f32 	%f238, %f237, %f157, %p83;
	min.s64 	%rd301, %rd300, %rd182;
$L__BB11_186:
	ld.shared.f32 	%f160, [_ZN6thrust24THRUST_300001_SM_1000_NS8cuda_cub4core6detail5shmemE+72];
	ld.shared.u64 	%rd185, [_ZN6thrust24THRUST_300001_SM_1000_NS8cuda_cub4core6detail5shmemE+80];
	setp.lt.f32 	%p84, %f238, %f160;
	mov.f32 	%f239, %f238;
	mov.u64 	%rd302, %rd301;
	@%p84 bra 	$L__BB11_189;
	setp.lt.f32 	%p85, %f160, %f238;
	mov.f32 	%f239, %f160;
	mov.u64 	%rd302, %rd185;
	@%p85 bra 	$L__BB11_189;
	setp.lt.s64 	%p86, %rd301, %rd185;
	selp.f32 	%f239, %f238, %f160, %p86;
	min.s64 	%rd302, %rd301, %rd185;
$L__BB11_189:
	ld.shared.f32 	%f163, [_ZN6thrust24THRUST_300001_SM_1000_NS8cuda_cub4core6detail5shmemE+88];
	ld.shared.u64 	%rd188, [_ZN6thrust24THRUST_300001_SM_1000_NS8cuda_cub4core6detail5shmemE+96];
	setp.lt.f32 	%p87, %f239, %f163;
	mov.f32 	%f240, %f239;
	mov.u64 	%rd303, %rd302;
	@%p87 bra 	$L__BB11_192;
	setp.lt.f32 	%p88, %f163, %f239;
	mov.f32 	%f240, %f163;
	mov.u64 	%rd303, %rd188;
	@%p88 bra 	$L__BB11_192;
	setp.lt.s64 	%p89, %rd302, %rd188;
	selp.f32 	%f240, %f239, %f163, %p89;
	min.s64 	%rd303, %rd302, %rd188;
$L__BB11_192:
	ld.shared.f32 	%f166, [_ZN6thrust24THRUST_300001_SM_1000_NS8cuda_cub4core6detail5shmemE+104];
	ld.shared.u64 	%rd191, [_ZN6thrust24THRUST_300001_SM_1000_NS8cuda_cub4core6detail5shmemE+112];
	setp.lt.f32 	%p90, %f240, %f166;
	mov.f32 	%f241, %f240;
	mov.u64 	%rd304, %rd303;
	@%p90 bra 	$L__BB11_195;
	setp.lt.f32 	%p91, %f166, %f240;
	mov.f32 	%f241, %f166;
	mov.u64 	%rd304, %rd191;
	@%p91 bra 	$L__BB11_195;
	setp.lt.s64 	%p92, %rd303, %rd191;
	selp.f32 	%f241, %f240, %f166, %p92;
	min.s64 	%rd304, %rd303, %rd191;
$L__BB11_195:
	ld.shared.f32 	%f169, [_ZN6thrust24THRUST_300001_SM_1000_NS8cuda_cub4core6detail5shmemE+120];
	ld.shared.u64 	%rd194, [_ZN6thrust24THRUST_300001_SM_1000_NS8cuda_cub4core6detail5shmemE+128];
	setp.lt.f32 	%p93, %f241, %f169;
	mov.f32 	%f242, %f241;
	mov.u64 	%rd305, %rd304;
	@%p93 bra 	$L__BB11_198;
	setp.lt.f32 	%p94, %f169, %f241;
	mov.f32 	%f242, %f169;
	mov.u64 	%rd305, %rd194;
	@%p94 bra 	$L__BB11_198;
	setp.lt.s64 	%p95, %rd304, %rd194;
	selp.f32 	%f242, %f241, %f169, %p95;
	min.s64 	%rd305, %rd304, %rd194;
$L__BB11_198:
	mov.u32 	%r387, %tid.x;
	setp.ne.s32 	%p222, %r387, 0;
	@%p222 bra 	$L__BB11_200;
	ld.param.u64 	%rd234, [_ZN6thrust24THRUST_300001_SM_1000_NS8cuda_cub4core6detail13_kernel_agentINS1_8__reduce11ReduceAgentINS0_12zip_iteratorIN4cuda3std3__45tupleIJPKfNS0_17counting_iteratorIlNS0_11use_defaultESF_SF_EEEEEEEPNSB_IJflEEESJ_iNS1_9__extrema9arg_min_fIflNSA_4lessIfEEEEEEJSI_SK_iSP_EEEvDpT0__param_1];
	cvta.to.global.u64 	%rd233, %rd234;
	st.global.f32 	[%rd233], %f242;
	st.global.u64 	[%rd233+8], %rd305;
$L__BB11_200:
	ret;

}
	// .globl	_ZN6thrust24THRUST_300001_SM_1000_NS8cuda_cub4core6detail13_kernel_agentINS1_8__reduce11ReduceAgentINS0_12zip_iteratorIN4cuda3std3__45tupleIJPKfNS0_17counting_iteratorIlNS0_11use_defaultESF_SF_EEEEEEEPNSB_IJflEEESJ_iNS1_9__extrema9arg_min_fIflNSA_4lessIfEEEEEEJSI_SK_iN3cub18CUB_300001_SM_100013GridEvenShareIiEENSS_9GridQueueIjEESP_EEEvDpT0_
.visible .entry _ZN6thrust24THRUST_300001_SM_1000_NS8cuda_cub4core6detail13_kernel_agentINS1_8__reduce11ReduceAgentINS0_12zip_iteratorIN4cuda3std3__45tupleIJPKfNS0_17counting_iteratorIlNS0_11use_defaultESF_SF_EEEEEEEPNSB_IJflEEESJ_iNS1_9__extrema9arg_min_fIflNSA_4lessIfEEEEEEJSI_SK_iN3cub18CUB_300001_SM_100013GridEvenShareIiEENSS_9GridQueueIjEESP_EEEvDpT0_(
	.param .align 8 .b8 _ZN6thrust24THRUST_300001_SM_1000_NS8cuda_cub4core6detail13_kernel_agentINS1_8__reduce11ReduceAgentINS0_12zip_iteratorIN4cuda3std3__45tupleIJPKfNS0_17counting_iteratorIlNS0_11use_defaultESF_SF_EEEEEEEPNSB_IJflEEESJ_iNS1_9__extrema9arg_min_fIflNSA_4lessIfEEEEEEJSI_SK_iN3cub18CUB_300001_SM_100013GridEvenShareIiEENSS_9GridQueueIjEESP_EEEvDpT0__param_0[16],
	.param .u64 .ptr .align 1 _ZN6thrust24THRUST_300001_SM_1000_NS8cuda_cub4core6detail13_kernel_agentINS1_8__reduce11ReduceAgentINS0_12zip_iteratorIN4cuda3std3__45tupleIJPKfNS0_17counting_iteratorIlNS0_11use_defaultESF_SF_EEEEEEEPNSB_IJflEEESJ_iNS1_9__extrema9arg_min_fIflNSA_4lessIfEEEEEEJSI_SK_iN3cub18CUB_300001_SM_100013GridEvenShareIiEENSS_9GridQueueIjEESP_EEEvDpT0__param_1,
	.param .u32 _ZN6thrust24THRUST_300001_SM_1000_NS8cuda_cub4core6detail13_kernel_agentINS1_8__reduce11ReduceAgentINS0_12zip_iteratorIN4cuda3std3__45tupleIJPKfNS0_17counting_iteratorIlNS0_11use_defaultESF_SF_EEEEEEEPNSB_IJflEEESJ_iNS1_9__extrema9arg_min_fIflNSA_4lessIfEEEEEEJSI_SK_iN3cub18CUB_300001_SM_100013GridEvenShareIiEENSS_9GridQueueIjEESP_EEEvDpT0__param_2,
	.param .align 4 .b8 _ZN6thrust24THRUST_300001_SM_1000_NS8cuda_cub4core6detail13_kernel_agentINS1_8__reduce11ReduceAgentINS0_12zip_iteratorIN4cuda3std3__45tupleIJPKfNS0_17counting_iteratorIlNS0_11use_defaultESF_SF_EEEEEEEPNSB_IJflEEESJ_iNS1_9__extrema9arg_min_fIflNSA_4lessIfEEEEEEJSI_SK_iN3cub18CUB_300001_SM_100013GridEvenShareIiEENSS_9GridQueueIjEESP_EEEvDpT0__param_3[40],
	.param .align 8 .b8 _ZN6thrust24THRUST_300001_SM_1000_NS8cuda_cub4core6detail13_kernel_agentINS1_8__reduce11ReduceAgentINS0_12zip_iteratorIN4cuda3std3__45tupleIJPKfNS0_17counting_iteratorIlNS0_11use_defaultESF_SF_EEEEEEEPNSB_IJflEEESJ_iNS1_9__extrema9arg_min_fIflNSA_4lessIfEEEEEEJSI_SK_iN3cub18CUB_300001_SM_100013GridEvenShareIiEENSS_9GridQueueIjEESP_EEEvDpT0__param_4[8],
	.param .align 1 .b8 _ZN6thrust24THRUST_300001_SM_1000_NS8cuda_cub4core6detail13_kernel_agentINS1_8__reduce11ReduceAgentINS0_12zip_iteratorIN4cuda3std3__45tupleIJPKfNS0_17counting_iteratorIlNS0_11use_defaultESF_SF_EEEEEEEPNSB_IJflEEESJ_iNS1_9__extrema9arg_min_fIflNSA_4lessIfEEEEEEJSI_SK_iN3cub18CUB_300001_SM_100013GridEvenShareIiEENSS_9GridQueueIjEESP_EEEvDpT0__param_5[1]
)
.maxntid 256
{
	.reg .pred 	%p<225>;
	.reg .b32 	%r<437>;
	.reg .b32 	%f<243>;
	.reg .b64 	%rd<287>;

	ld.param.u64 	%rd3, [_ZN6thrust24THRUST_300001_SM_1000_NS8cuda_cub4core6detail13_kernel_agentINS1_8__reduce11ReduceAgentINS0_12zip_iteratorIN4cuda3std3__45tupleIJPKfNS0_17counting_iteratorIlNS0_11use_defaultESF_SF_EEEEEEEPNSB_IJflEEESJ_iNS1_9__extrema9arg_min_fIflNSA_4lessIfEEEEEEJSI_SK_iN3cub18CUB_300001_SM_100013GridEvenShareIiEENSS_9GridQueueIjEESP_EEEvDpT0__param_0+8];
	ld.param.u64 	%rd184, [_ZN6thrust24THRUST_300001_SM_1000_NS8cuda_cub4core6detail13_kernel_agentINS1_8__reduce11ReduceAgentINS0_12zip_iteratorIN4cuda3std3__45tupleIJPKfNS0_17counting_iteratorIlNS0_11use_defaultESF_SF_EEEEEEEPNSB_IJflEEESJ_iNS1_9__extrema9arg_min_fIflNSA_4lessIfEEEEEEJSI_SK_iN3cub18CUB_300001_SM_100013GridEvenShareIiEENSS_9GridQueueIjEESP_EEEvDpT0__param_0];
	ld.param.u64 	%rd185, [_ZN6thrust24THRUST_300001_SM_1000_NS8cuda_cub4core6detail13_kernel_agentINS1_8__reduce11ReduceAgentINS0_12zip_iteratorIN4cuda3std3__45tupleIJPKfNS0_17counting_iteratorIlNS0_11use_defaultESF_SF_EEEEEEEPNSB_IJflEEESJ_iNS1_9__extrema9arg_min_fIflNSA_4lessIfEEEEEEJSI_SK_iN3cub18CUB_300001_SM_100013GridEvenShareIiEENSS_9GridQueueIjEESP_EEEvDpT0__param_4];
	ld.param.u32 	%r66, [_ZN6thrust24THRUST_300001_SM_1000_NS8cuda_cub4core6detail13_kernel_agentINS1_8__reduce11ReduceAgentINS0_12zip_iteratorIN4cuda3std3__45tupleIJPKfNS0_17counting_iteratorIlNS0_11use_defaultESF_SF_EEEEEEEPNSB_IJflEEESJ_iNS1_9__extrema9arg_min_fIflNSA_4lessIfEEEEEEJSI_SK_iN3cub18CUB_300001_SM_100013GridEvenShareIiEENSS_9GridQueueIjEESP_EEEvDpT0__param_2];
	cvta.to.global.u64 	%rd1, %rd185;
	cvta.to.global.u64 	%rd2, %rd184;
	mov.u32 	%r1, %ctaid.x;
	mul.lo.s32 	%r2, %r1, 1280;
	mov.u32 	%r67, %nctaid.x;
	mul.lo.s32 	%r3, %r67, 1280;
	add.s32 	%r68, %r2, 1280;
	setp.le.s32 	%p1, %r68, %r66;
	@%p1 bra 	$L__BB12_111;
	sub.s32 	%r4, %r66, %r2;
	mov.u32 	%r5, %tid.x;
	setp.ge.s32 	%p98, %r5, %r4;
	mov.f32 	%f188, 0f00000000;
	mov.b64 	%rd232, 0;
	mov.u32 	%r420, %r5;
	@%p98 bra 	$L__BB12_3;
	add.s32 	%r190, %r2, %r5;
	cvt.s64.s32 	%rd207, %r190;
	mul.wide.s32 	%rd208, %r190, 4;
	add.s64 	%rd209, %rd2, %rd208;
	add.s64 	%rd232, %rd3, %rd207;
	ld.global.f32 	%f188, [%rd209];
	add.s32 	%r420, %r5, 256;
$L__BB12_3:
	setp.ge.s32 	%p99, %r420, %r4;
	@%p99 bra 	$L__BB12_25;
	not.b32 	%r191, %r420;
	add.s32 	%r192, %r66, %r191;
	sub.s32 	%r8, %r192, %r2;
	and.b32  	%r193, %r8, 768;
	setp.eq.s32 	%p100, %r193, 768;
	@%p100 bra 	$L__BB12_10;
	add.s32 	%r418, %r420, %r2;
	shr.u32 	%r194, %r8, 8;
	add.s32 	%r195, %r194, 1;
	and.b32  	%r196, %r195, 3;
	neg.s32 	%r417, %r196;
$L__BB12_6:
	.pragma "nounroll";
	mov.u64 	%rd6, %rd232;
	mov.f32 	%f3, %f188;
	cvt.s64.s32 	%rd211, %r418;
	add.s64 	%rd7, %rd3, %rd211;
	mul.wide.s32 	%rd212, %r418, 4;
	add.s64 	%rd213, %rd2, %rd212;
	ld.global.f32 	%f4, [%rd213];
	setp.lt.f32 	%p101, %f3, %f4;
	@%p101 bra 	$L__BB12_9;
	setp.lt.f32 	%p102, %f4, %f3;
	mov.u64 	%rd232, %rd7;
	mov.f32 	%f188, %f4;
	@%p102 bra 	$L__BB12_9;
	setp.lt.s64 	%p103, %rd6, %rd7;
	min.s64 	%rd232, %rd6, %rd7;
	selp.f32 	%f188, %f3, %f4, %p103;
$L__BB12_9:
	add.s32 	%r420, %r420, 256;
	add.s32 	%r418, %r418, 256;
	add.s32 	%r417, %r417, 1;
	setp.ne.s32 	%p104, %r417, 0;
	@%p104 bra 	$L__BB12_6;
$L__BB12_10:
	setp.lt.u32 	%p105, %r8, 768;
	@%p105 bra 	$L__BB12_25;
	add.s32 	%r421, %r420, %r2;
	add.s32 	%r424, %r421, 256;
	add.s32 	%r423, %r421, 512;
	add.s32 	%r422, %r421, 768;
	add.s64 	%rd12, %rd2, 2048;
$L__BB12_12:
	cvt.s64.s32 	%rd214, %r424;
	add.s64 	%rd14, %rd3, %rd214;
	cvt.s64.s32 	%rd215, %r423;
	add.s64 	%rd15, %rd3, %rd215;
	cvt.s64.s32 	%rd216, %r422;
	add.s64 	%rd16, %rd3, %rd216;
	cvt.s64.s32 	%rd217, %r421;
	mul.wide.s32 	%rd218, %r421, 4;
	add.s64 	%rd17, %rd12, %rd218;
	add.s64 	%rd18, %rd3, %rd217;
	ld.global.f32 	%f10, [%rd17+-2048];
	setp.lt.f32 	%p106, %f188, %f10;
	mov.u64 	%rd229, %rd232;
	mov.f32 	%f185, %f188;
	@%p106 bra 	$L__BB12_15;
	setp.lt.f32 	%p107, %f10, %f188;
	mov.u64 	%rd229, %rd18;
	mov.f32 	%f185, %f10;
	@%p107 bra 	$L__BB12_15;
	setp.lt.s64 	%p108, %rd232, %rd18;
	min.s64 	%rd229, %rd232, %rd18;
	selp.f32 	%f185, %f188, %f10, %p108;
$L__BB12_15:
	ld.global.f32 	%f13, [%rd17+-1024];
	setp.lt.f32 	%p109, %f185, %f13;
	mov.u64 	%rd230, %rd229;
	mov.f32 	%f186, %f185;
	@%p109 bra 	$L__BB12_18;
	setp.lt.f32 	%p110, %f13, %f185;
	mov.u64 	%rd230, %rd14;
	mov.f32 	%f186, %f13;
	@%p110 bra 	$L__BB12_18;
	setp.lt.s64 	%p111, %rd229, %rd14;
	min.s64 	%rd230, %rd229, %rd14;
	selp.f32 	%f186, %f185, %f13, %p111;
$L__BB12_18:
	ld.global.f32 	%f16, [%rd17];
	setp.lt.f32 	%p112, %f186, %f16;
	mov.u64 	%rd231, %rd230;
	mov.f32 	%f187, %f186;
	@%p112 bra 	$L__BB12_21;
	setp.lt.f32 	%p113, %f16, %f186;
	mov.u64 	%rd231, %rd15;
	mov.f32 	%f187, %f16;
	@%p113 bra 	$L__BB12_21;
	setp.lt.s64 	%p114, %rd230, %rd15;
	min.s64 	%rd231, %rd230, %rd15;
	selp.f32 	%f187, %f186, %f16, %p114;
$L__BB12_21:
	ld.global.f32 	%f19, [%rd17+1024];
	setp.lt.f32 	%p115, %f187, %f19;
	mov.u64 	%rd232, %rd231;
	mov.f32 	%f188, %f187;
	@%p115 bra 	$L__BB12_24;
	setp.lt.f32 	%p116, %f19, %f187;
	mov.u64 	%rd232, %rd16;
	mov.f32 	%f188, %f19;
	@%p116 bra 	$L__BB12_24;
	setp.lt.s64 	%p117, %rd231, %rd16;
	min.s64 	%rd232, %rd231, %rd16;
	selp.f32 	%f188, %f187, %f19, %p117;
$L__BB12_24:
	add.s32 	%r420, %r420, 1024;
	add.s32 	%r424, %r424, 1024;
	add.s32 	%r423, %r423, 1024;
	add.s32 	%r422, %r422, 1024;
	add.s32 	%r421, %r421, 1024;
	setp.lt.s32 	%p118, %r420, %r4;
	@%p118 bra 	$L__BB12_12;
$L__BB12_25:
	setp.lt.s32 	%p119, %r4, 256;
	@%p119 bra 	$L__BB12_65;
	// begin inline asm
	mov.u32 %r310, %laneid;
	// end inline asm
	mov.b32 	%r312, %f188;
	mov.b32 	%r328, 1;
	mov.b32 	%r329, 31;
	mov.b32 	%r330, -1;
	// begin inline asm
	shfl.sync.down.b32 %r311, %r312, %r328, %r329, %r330;
	// end inline asm
	mov.b32 	%f23, %r311;
	// begin inline asm
	shfl.sync.down.b32 %r316, %r317, %r328, %r329, %r330;
	// end inline asm
	mov.b64 	{%r322, %r327}, %rd232;
	// begin inline asm
	shfl.sync.down.b32 %r321, %r322, %r328, %r329, %r330;
	// end inline asm
	// begin inline asm
	shfl.sync.down.b32 %r326, %r327, %r328, %r329, %r330;
	// end inline asm
	mov.b64 	%rd28, {%r321, %r326};
	setp.gt.s32 	%p176, %r310, 30;
	setp.lt.f32 	%p177, %f188, %f23;
	or.pred  	%p178, %p176, %p177;
	mov.u64 	%rd234, %rd232;
	mov.f32 	%f190, %f188;
	@%p178 bra 	$L__BB12_29;
	setp.gt.f32 	%p179, %f188, %f23;
	mov.u64 	%rd234, %rd28;
	mov.f32 	%f190, %f23;
	@%p179 bra 	$L__BB12_29;
	setp.lt.s64 	%p180, %rd232, %rd28;
	min.s64 	%rd234, %rd232, %rd28;
	selp.f32 	%f190, %f188, %f23, %p180;
$L__BB12_29:
	mov.b32 	%r332, %f190;
	mov.b32 	%r348, 2;
	mov.b32 	%r349, 31;
	mov.b32 	%r350, -1;
	// begin inline asm
	shfl.sync.down.b32 %r331, %r332, %r348, %r349, %r350;
	// end inline asm
	mov.b32 	%f26, %r331;
	// begin inline asm
	shfl.sync.down.b32 %r336, %r337, %r348, %r349, %r350;
	// end inline asm
	mov.b64 	{%r342, %r347}, %rd234;
	// begin inline asm
	shfl.sync.down.b32 %r341, %r342, %r348, %r349, %r350;
	// end inline asm
	// begin inline asm
	shfl.sync.down.b32 %r346, %r347, %r348, %r349, %r350;
	// end inline asm
	mov.b64 	%rd31, {%r341, %r346};
	setp.gt.s32 	%p181, %r310, 29;
	setp.lt.f32 	%p182, %f190, %f26;
	or.pred  	%p183, %p181, %p182;
	mov.u64 	%rd235, %rd234;
	mov.f32 	%f191, %f190;
	@%p183 bra 	$L__BB12_32;
	setp.gt.f32 	%p184, %f190, %f26;
	mov.u64 	%rd235, %rd31;
	mov.f32 	%f191, %f26;
	@%p184 bra 	$L__BB12_32;
	setp.lt.s64 	%p185, %rd234, %rd31;
	min.s64 	%rd235, %rd234, %rd31;
	selp.f32 	%f191, %f190, %f26, %p185;
$L__BB12_32:
	mov.b32 	%r352, %f191;
	mov.b32 	%r368, 4;
	mov.b32 	%r369, 31;
	mov.b32 	%r370, -1;
	// begin inline asm
	shfl.sync.down.b32 %r351, %r352, %r368, %r369, %r370;
	// end inline asm
	mov.b32 	%f29, %r351;
	// begin inline asm
	shfl.sync.down.b32 %r356, %r357, %r368, %r369, %r370;
	// end inline asm
	mov.b64 	{%r362, %r367}, %rd235;
	// begin inline asm
	shfl.sync.down.b32 %r361, %r362, %r368, %r369, %r370;
	// end inline asm
	// begin inline asm
	shfl.sync.down.b32 %r366, %r367, %r368, %r369, %r370;
	// end inline asm
	mov.b64 	%rd34, {%r361, %r366};
	setp.gt.s32 	%p186, %r310, 27;
	setp.lt.f32 	%p187, %f191, %f29;
	or.pred  	%p188, %p186, %p187;
	mov.u64 	%rd236, %rd235;
	mov.f32 	%f192, %f191;
	@%p188 bra 	$L__BB12_35;
	setp.gt.f32 	%p189, %f191, %f29;
	mov.u64 	%rd236, %rd34;
	mov.f32 	%f192, %f29;
	@%p189 bra 	$L__BB12_35;
	setp.lt.s64 	%p190, %rd235, %rd34;
	min.s64 	%rd236, %rd235, %rd34;
	selp.f32 	%f192, %f191, %f29, %p190;
$L__BB12_35:
	mov.b32 	%r372, %f192;
	mov.b32 	%r388, 8;
	mov.b32 	%r389, 31;
	mov.b32 	%r390, -1;
	// begin inline asm
	shfl.sync.down.b32 %r371, %r372, %r388, %r389, %r390;
	// end inline asm
	mov.b32 	%f32, %r371;
	// begin inline asm
	shfl.sync.down.b32 %r376, %r377, %r388, %r389, %r390;
	// end inline asm
	mov.b64 	{%r382, %r387}, %rd236;
	// begin inline asm
	shfl.sync.down.b32 %r381, %r382, %r388, %r389, %r390;
	// end inline asm
	// begin inline asm
	shfl.sync.down.b32 %r386, %r387, %r388, %r389, %r390;
	// end inline asm
	mov.b64 	%rd37, {%r381, %r386};
	setp.gt.s32 	%p191, %r310, 23;
	setp.lt.f32 	%p192, %f192, %f32;
	or.pred  	%p193, %p191, %p192;
	mov.u64 	%rd237, %rd236;
	mov.f32 	%f193, %f192;
	@%p193 bra 	$L__BB12_38;
	setp.gt.f32 	%p194, %f192, %f32;
	mov.u64 	%rd237, %rd37;
	mov.f32 	%f193, %f32;
	@%p194 bra 	$L__BB12_38;
	setp.lt.s64 	%p195, %rd236, %rd37;
	min.s64 	%rd237, %rd236, %rd37;
	selp.f32 	%f193, %f192, %f32, %p195;
$L__BB12_38:
	mov.b32 	%r392, %f193;
	mov.b32 	%r408, 16;
	mov.b32 	%r409, 31;
	mov.b32 	%r410, -1;
	// begin inline asm
	shfl.sync.down.b32 %r391, %r392, %r408, %r409, %r410;
	// end inline asm
	mov.b32 	%f35, %r391;
	// begin inline asm
	shfl.sync.down.b32 %r396, %r397, %r408, %r409, %r410;
	// end inline asm
	mov.b64 	{%r402, %r407}, %rd237;
	// begin inline asm
	shfl.sync.down.b32 %r401, %r402, %r408, %r409, %r410;
	// end inline asm
	// begin inline asm
	shfl.sync.down.b32 %r406, %r407, %r408, %r409, %r410;
	// end inline asm
	mov.b64 	%rd40, {%r401, %r406};
	setp.gt.s32 	%p196, %r310, 15;
	setp.lt.f32 	%p197, %f193, %f35;
	or.pred  	%p198, %p196, %p197;
	mov.u64 	%rd286, %rd237;
	mov.f32 	%f242, %f193;
	@%p198 bra 	$L__BB12_41;
	setp.gt.f32 	%p199, %f193, %f35;
	mov.u64 	%rd286, %rd40;
	mov.f32 	%f242, %f35;
	@%p199 bra 	$L__BB12_41;
	setp.lt.s64 	%p200, %rd237, %rd40;
	min.s64 	%rd286, %rd237, %rd40;
	selp.f32 	%f242, %f193, %f35, %p200;
$L__BB12_41:
	setp.ne.s32 	%p201, %r310, 0;
	@%p201 bra 	$L__BB12_43;
	shr.u32 	%r411, %r5, 1;
	and.b32  	%r412, %r411, 496;
	mov.u32 	%r413, _ZN6thrust24THRUST_300001_SM_1000_NS8cuda_cub4core6detail5shmemE;
	add.s32 	%r414, %r413, %r412;
	st.shared.f32 	[%r414+8], %f242;
	st.shared.u64 	[%r414+16], %rd286;
$L__BB12_43:
	bar.sync 	0;
	setp.ne.s32 	%p202, %r5, 0;
	@%p202 bra 	$L__BB12_201;
	ld.shared.f32 	%f38, [_ZN6thrust24THRUST_300001_SM_1000_NS8cuda_cub4core6detail5shmemE+24];
	ld.shared.u64 	%rd43, [_ZN6thrust24THRUST_300001_SM_1000_NS8cuda_cub4core6detail5shmemE+32];
	setp.lt.f32 	%p203, %f242, %f38;
	mov.u64 	%rd239, %rd286;
	mov.f32 	%f195, %f242;
	@%p203 bra 	$L__BB12_47;
	setp.lt.f32 	%p204, %f38, %f242;
	mov.u64 	%rd239, %rd43;
	mov.f32 	%f195, %f38;
	@%p204 bra 	$L__BB12_47;
	setp.lt.s64 	%p205, %rd286, %rd43;
	min.s64 	%rd239, %rd286, %rd43;
	selp.f32 	%f195, %f242, %f38, %p205;
$L__BB12_47:
	ld.shared.f32 	%f41, [_ZN6thrust24THRUST_300001_SM_1000_NS8cuda_cub4core6detail5shmemE+40];
	ld.shared.u64 	%rd46, [_ZN6thrust24THRUST_300001_SM_1000_NS8cuda_cub4core6detail5shmemE+48];
	setp.lt.f32 	%p206, %f195, %f41;
	mov.u64 	%rd240, %rd239;
	mov.f32 	%f196, %f195;
	@%p206 bra 	$L__BB12_50;
	setp.lt.f32 	%p207, %f41, %f195;
	mov.u64 	%rd240, %rd46;
	mov.f32 	%f196, %f41;
	@%p207 bra 	$L__BB12_50;
	setp.lt.s64 	%p208, %rd239, %rd46;
	min.s64 	%rd240, %rd239, %rd46;
	selp.f32 	%f196, %f195, %f41, %p208;
$L__BB12_50:
	ld.shared.f32 	%f44, [_ZN6thrust24THRUST_300001_SM_1000_NS8cuda_cub4core6detail5shmemE+56];
	ld.shared.u64 	%rd49, [_ZN6thrust24THRUST_300001_SM_1000_NS8cuda_cub4core6detail5shmemE+64];
	setp.lt.f32 	%p209, %f196, %f44;
	mov.u64 	%rd241, %rd240;
	mov.f32 	%f197, %f196;
	@%p209 bra 	$L__BB12_53;
	setp.lt.f32 	%p210, %f44, %f196;
	mov.u64 	%rd241, %rd49;
	mov.f32 	%f197, %f44;
	@%p210 bra 	$L__BB12_53;
	setp.lt.s64 	%p211, %rd240, %rd49;
	min.s64 	%rd241, %rd240, %rd49;
	selp.f32 	%f197, %f196, %f44, %p211;
$L__BB12_53:
	ld.shared.f32 	%f47, [_ZN6thrust24THRUST_300001_SM_1000_NS8cuda_cub4core6detail5shmemE+72];
	ld.shared.u64 	%rd52, [_ZN6thrust24THRUST_300001_SM_1000_NS8cuda_cub4core6detail5shmemE+80];
	setp.lt.f32 	%p212, %f197, %f47;
	mov.u64 	%rd242, %rd241;
	mov.f32 	%f198, %f197;
	@%p212 bra 	$L__BB12_56;
	setp.lt.f32 	%p213, %f47, %f197;
	mov.u64 	%rd242, %rd52;
	mov.f32 	%f198, %f47;
	@%p213 bra 	$L__BB12_56;
	setp.lt.s64 	%p214, %rd241, %rd52;
	min.s64 	%rd242, %rd241, %rd52;
	selp.f32 	%f198, %f197, %f47, %p214;
$L__BB12_56:
	ld.shared.f32 	%f50, [_ZN6thrust24THRUST_300001_SM_1000_NS8cuda_cub4core6detail5shmemE+88];
	ld.shared.u64 	%rd55, [_ZN6thrust24THRUST_300001_SM_1000_NS8cuda_cub4core6detail5shmemE+96];
	setp.lt.f32 	%p215, %f198, %f50;
	mov.u64 	%rd243, %rd242;
	mov.f32 	%f199, %f198;
	@%p215 bra 	$L__BB12_59;
	setp.lt.f32 	%p216, %f50, %f198;
	mov.u64 	%rd243, %rd55;
	mov.f32 	%f199, %f50;
	@%p216 bra 	$L__BB12_59;
	setp.lt.s64 	%p217, %rd242, %rd55;
	min.s64 	%rd243, %rd242, %rd55;
	selp.f32 	%f199, %f198, %f50, %p217;
$L__BB12_59:
	ld.shared.f32 	%f53, [_ZN6thrust24THRUST_300001_SM_1000_NS8cuda_cub4core6detail5shmemE+104];
	ld.shared.u64 	%rd58, [_ZN6thrust24THRUST_300001_SM_1000_NS8cuda_cub4core6detail5shmemE+112];
	setp.lt.f32 	%p218, %f199, %f53;
	mov.u64 	%rd244, %rd243;
	mov.f32 	%f200, %f199;
	@%p218 bra 	$L__BB12_62;
	setp.lt.f32 	%p219, %f53, %f199;
	mov.u64 	%rd244, %rd58;
	mov.f32 	%f200, %f53;
	@%p219 bra 	$L__BB12_62;
	setp.lt.s64 	%p220, %rd243, %rd58;
	min.s64 	%rd244, %rd243, %rd58;
	selp.f32 	%f200, %f199, %f53, %p220;
$L__BB12_62:
	ld.shared.f32 	%f56, [_ZN6thrust24THRUST_300001_SM_1000_NS8cuda_cub4core6detail5shmemE+120];
	ld.shared.u64 	%rd61, [_ZN6thrust24THRUST_300001_SM_1000_NS8cuda_cub4core6detail5shmemE+128];
	setp.lt.f32 	%p221, %f200, %f56;
	mov.f32 	%f242, %f200;
	mov.u64 	%rd286, %rd244;
	@%p221 bra 	$L__BB12_201;
	setp.lt.f32 	%p222, %f56, %f200;
	mov.f32 	%f242, %f56;
	mov.u64 	%rd286, %rd61;
	@%p222 bra 	$L__BB12_201;
	setp.lt.s64 	%p223, %rd244, %rd61;
	min.s64 	%rd286, %rd244, %rd61;
	selp.f32 	%f242, %f200, %f56, %p223;
	bra.uni 	$L__BB12_201;
$L__BB12_65:
	// begin inline asm
	mov.u32 %r197, %laneid;
	// end inline asm
	and.b32  	%r218, %r5, 992;
	add.s32 	%r219, %r218, 32;
	setp.gt.s32 	%p120, %r219, %r4;
	not.b32 	%r220, %r218;
	add.s32 	%r221, %r4, %r220;
	selp.b32 	%r216, %r221, 31, %p120;
	mov.b32 	%r199, %f188;
	mov.b32 	%r215, 1;
	mov.b32 	%r217, -1;
	// begin inline asm
	shfl.sync.down.b32 %r198, %r199, %r215, %r216, %r217;
	// end inline asm
	mov.b32 	%f58, %r198;
	// begin inline asm
	shfl.sync.down.b32 %r203, %r204, %r215, %r216, %r217;
	// end inline asm
	mov.b64 	{%r209, %r214}, %rd232;
	// begin inline asm
	shfl.sync.down.b32 %r208, %r209, %r215, %r216, %r217;
	// end inline asm
	// begin inline asm
	shfl.sync.down.b32 %r213, %r214, %r215, %r216, %r217;
	// end inline asm
	mov.b64 	%rd63, {%r208, %r213};
	setp.ge.s32 	%p121, %r197, %r216;
	setp.lt.f32 	%p122, %f188, %f58;
	or.pred  	%p123, %p121, %p122;
	mov.f32 	%f201, %f188;
	mov.u64 	%rd245, %rd232;
	@%p123 bra 	$L__BB12_68;
	setp.gt.f32 	%p124, %f188, %f58;
	mov.f32 	%f201, %f58;
	mov.u64 	%rd245, %rd63;
	@%p124 bra 	$L__BB12_68;
	setp.lt.s64 	%p125, %rd232, %rd63;
	selp.f32 	%f201, %f188, %f58, %p125;
	min.s64 	%rd245, %rd232, %rd63;
$L__BB12_68:
	mov.b32 	%r223, %f201;
	mov.b32 	%r239, 2;
	mov.b32 	%r241, -1;
	// begin inline asm
	shfl.sync.down.b32 %r222, %r223, %r239, %r216, %r241;
	// end inline asm
	mov.b32 	%f61, %r222;
	// begin inline asm
	shfl.sync.down.b32 %r227, %r228, %r239, %r216, %r241;
	// end inline asm
	mov.b64 	{%r233, %r238}, %rd245;
	// begin inline asm
	shfl.sync.down.b32 %r232, %r233, %r239, %r216, %r241;
	// end inline asm
	// begin inline asm
	shfl.sync.down.b32 %r237, %r238, %r239, %r216, %r241;
	// end inline asm
	mov.b64 	%rd66, {%r232, %r237};
	add.s32 	%r242, %r197, 2;
	setp.gt.s32 	%p126, %r242, %r216;
	setp.lt.f32 	%p127, %f201, %f61;
	or.pred  	%p128, %p126, %p127;
	mov.f32 	%f202, %f201;
	mov.u64 	%rd246, %rd245;
	@%p128 bra 	$L__BB12_71;
	setp.gt.f32 	%p129, %f201, %f61;
	mov.f32 	%f202, %f61;
	mov.u64 	%rd246, %rd66;
	@%p129 bra 	$L__BB12_71;
	setp.lt.s64 	%p130, %rd245, %rd66;
	selp.f32 	%f202, %f201, %f61, %p130;
	min.s64 	%rd246, %rd245, %rd66;
$L__BB12_71:
	mov.b32 	%r244, %f202;
	mov.b32 	%r260, 4;
	mov.b32 	%r262, -1;
	// begin inline asm
	shfl.sync.down.b32 %r243, %r244, %r260, %r216, %r262;
	// end inline asm
	mov.b32 	%f64, %r243;
	// begin inline asm
	shfl.sync.down.b32 %r248, %r249, %r260, %r216, %r262;
	// end inline asm
	mov.b64 	{%r254, %r259}, %rd246;
	// begin inline asm
	shfl.sync.down.b32 %r253, %r254, %r260, %r216, %r262;
	// end inline asm
	// begin inline asm
	shfl.sync.down.b32 %r258, %r259, %r260, %r216, %r262;
	// end inline asm
	mov.b64 	%rd69, {%r253, %r258};
	add.s32 	%r263, %r197, 4;
	setp.gt.s32 	%p131, %r263, %r216;
	setp.lt.f32 	%p132, %f202, %f64;
	or.pred  	%p133, %p131, %p132;
	mov.f32 	%f203, %f202;
	mov.u64 	%rd247, %rd246;
	@%p133 bra 	$L__BB12_74;
	setp.gt.f32 	%p134, %f202, %f64;
	mov.f32 	%f203, %f64;
	mov.u64 	%rd247, %rd69;
	@%p134 bra 	$L__BB12_74;
	setp.lt.s64 	%p135, %rd246, %rd69;
	selp.f32 	%f203, %f202, %f64, %p135;
	min.s64 	%rd247, %rd246, %rd69;
$L__BB12_74:
	mov.b32 	%r265, %f203;
	mov.b32 	%r281, 8;
	mov.b32 	%r283, -1;
	// begin inline asm
	shfl.sync.down.b32 %r264, %r265, %r281, %r216, %r283;
	// end inline asm
	mov.b32 	%f67, %r264;
	// begin inline asm
	shfl.sync.down.b32 %r269, %r270, %r281, %r216, %r283;
	// end inline asm
	mov.b64 	{%r275, %r280}, %rd247;
	// begin inline asm
	shfl.sync.down.b32 %r274, %r275, %r281, %r216, %r283;
	// end inline asm
	// begin inline asm
	shfl.sync.down.b32 %r279, %r280, %r281, %r216, %r283;
	// end inline asm
	mov.b64 	%rd72, {%r274, %r279};
	add.s32 	%r284, %r197, 8;
	setp.gt.s32 	%p136, %r284, %r216;
	setp.lt.f32 	%p137, %f203, %f67;
	or.pred  	%p138, %p136, %p137;
	mov.f32 	%f204, %f203;
	mov.u64 	%rd248, %rd247;
	@%p138 bra 	$L__BB12_77;
	setp.gt.f32 	%p139, %f203, %f67;
	mov.f32 	%f204, %f67;
	mov.u64 	%rd248, %rd72;
	@%p139 bra 	$L__BB12_77;
	setp.lt.s64 	%p140, %rd247, %rd72;
	selp.f32 	%f204, %f203, %f67, %p140;
	min.s64 	%rd248, %rd247, %rd72;
$L__BB12_77:
	mov.b32 	%r286, %f204;
	mov.b32 	%r302, 16;
	mov.b32 	%r304, -1;
	// begin inline asm
	shfl.sync.down.b32 %r285, %r286, %r302, %r216, %r304;
	// end inline asm
	mov.b32 	%f70, %r285;
	// begin inline asm
	shfl.sync.down.b32 %r290, %r291, %r302, %r216, %r304;
	// end inline asm
	mov.b64 	{%r296, %r301}, %rd248;
	// begin inline asm
	shfl.sync.down.b32 %r295, %r296, %r302, %r216, %r304;
	// end inline asm
	// begin inline asm
	shfl.sync.down.b32 %r300, %r301, %r302, %r216, %r304;
	// end inline asm
	mov.b64 	%rd75, {%r295, %r300};
	add.s32 	%r305, %r197, 16;
	setp.gt.s32 	%p141, %r305, %r216;
	setp.lt.f32 	%p142, %f204, %f70;
	or.pred  	%p143, %p141, %p142;
	mov.f32 	%f242, %f204;
	mov.u64 	%rd286, %rd248;
	@%p143 bra 	$L__BB12_80;
	setp.gt.f32 	%p144, %f204, %f70;
	mov.f32 	%f242, %f70;
	mov.u64 	%rd286, %rd75;
	@%p144 bra 	$L__BB12_80;
	setp.lt.s64 	%p145, %rd248, %rd75;
	selp.f32 	%f242, %f204, %f70, %p145;
	min.s64 	%rd286, %rd248, %rd75;
$L__BB12_80:
	setp.ne.s32 	%p146, %r197, 0;
	@%p146 bra 	$L__BB12_82;
	shr.u32 	%r306, %r5, 1;
	and.b32  	%r307, %r306, 496;
	mov.u32 	%r308, _ZN6thrust24THRUST_300001_SM_1000_NS8cuda_cub4core6detail5shmemE;
	add.s32 	%r309, %r308, %r307;
	st.shared.f32 	[%r309+8], %f242;
	st.shared.u64 	[%r309+16], %rd286;
$L__BB12_82:
	bar.sync 	0;
	setp.ne.s32 	%p147, %r5, 0;
	@%p147 bra 	$L__BB12_201;
	setp.lt.s32 	%p148, %r4, 33;
	mov.f32 	%f206, %f242;
	mov.u64 	%rd250, %rd286;
	@%p148 bra 	$L__BB12_87;
	ld.shared.f32 	%f73, [_ZN6thrust24THRUST_300001_SM_1000_NS8cuda_cub4core6detail5shmemE+24];
	ld.shared.u64 	%rd78, [_ZN6thrust24THRUST_300001_SM_1000_NS8cuda_cub4core6detail5shmemE+32];
	setp.lt.f32 	%p149, %f242, %f73;
	mov.f32 	%f206, %f242;
	mov.u64 	%rd250, %rd286;
	@%p149 bra 	$L__BB12_87;
	setp.lt.f32 	%p150, %f73, %f242;
	mov.f32 	%f206, %f73;
	mov.u64 	%rd250, %rd78;
	@%p150 bra 	$L__BB12_87;
	setp.lt.s64 	%p151, %rd286, %rd78;
	selp.f32 	%f206, %f242, %f73, %p151;
	min.s64 	%rd250, %rd286, %rd78;
$L__BB12_87:
	setp.lt.s32 	%p152, %r4, 65;
	mov.f32 	%f207, %f206;
	mov.u64 	%rd251, %rd250;
	@%p152 bra 	$L__BB12_91;
	ld.shared.f32 	%f76, [_ZN6thrust24THRUST_300001_SM_1000_NS8cuda_cub4core6detail5shmemE+40];
	ld.shared.u64 	%rd81, [_ZN6thrust24THRUST_300001_SM_1000_NS8cuda_cub4core6detail5shmemE+48];
	setp.lt.f32 	%p153, %f206, %f76;
	mov.f32 	%f207, %f206;
	mov.u64 	%rd251, %rd250;
	@%p153 bra 	$L__BB12_91;
	setp.lt.f32 	%p154, %f76, %f206;
	mov.f32 	%f207, %f76;
	mov.u64 	%rd251, %rd81;
	@%p154 bra 	$L__BB12_91;
	setp.lt.s64 	%p155, %rd250, %rd81;
	selp.f32 	%f207, %f206, %f76, %p155;
	min.s64 	%rd251, %rd250, %rd81;
$L__BB12_91:
	setp.lt.s32 	%p156, %r4, 97;
	mov.f32 	%f208, %f207;
	mov.u64 	%rd252, %rd251;
	@%p156 bra 	$L__BB12_95;
	ld.shared.f32 	%f79, [_ZN6thrust24THRUST_300001_SM_1000_NS8cuda_cub4core6detail5shmemE+56];
	ld.shared.u64 	%rd84, [_ZN6thrust24THRUST_300001_SM_1000_NS8cuda_cub4core6detail5shmemE+64];
	setp.lt.f32 	%p157, %f207, %f79;
	mov.f32 	%f208, %f207;
	mov.u64 	%rd252, %rd251;
	@%p157 bra 	$L__BB12_95;
	setp.lt.f32 	%p158, %f79, %f207;
	mov.f32 	%f208, %f79;
	mov.u64 	%rd252, %rd84;
	@%p158 bra 	$L__BB12_95;
	setp.lt.s64 	%p159, %rd251, %rd84;
	selp.f32 	%f208, %f207, %f79, %p159;
	min.s64 	%rd252, %rd251, %rd84;
$L__BB12_95:
	setp.lt.s32 	%p160, %r4, 129;
	mov.f32 	%f209, %f208;
	mov.u64 	%rd253, %rd252;
	@%p160 bra 	$L__BB12_99;
	ld.shared.f32 	%f82, [_ZN6thrust24THRUST_300001_SM_1000_NS8cuda_cub4core6detail5shmemE+72];
	ld.shared.u64 	%rd87, [_ZN6thrust24THRUST_300001_SM_1000_NS8cuda_cub4core6detail5shmemE+80];
	setp.lt.f32 	%p161, %f208, %f82;
	mov.f32 	%f209, %f208;
	mov.u64 	%rd253, %rd252;
	@%p161 bra 	$L__BB12_99;
	setp.lt.f32 	%p162, %f82, %f208;
	mov.f32 	%f209, %f82;
	mov.u64 	%rd253, %rd87;
	@%p162 bra 	$L__BB12_99;
	setp.lt.s64 	%p163, %rd252, %rd87;
	selp.f32 	%f209, %f208, %f82, %p163;
	min.s64 	%rd253, %rd252, %rd87;
$L__BB12_99:
	setp.lt.s32 	%p164, %r4, 161;
	mov.f32 	%f210, %f209;
	mov.u64 	%rd254, %rd253;
	@%p164 bra 	$L__BB12_103;
	ld.shared.f32 	%f85, [_ZN6thrust24THRUST_300001_SM_1000_NS8cuda_cub4core6detail5shmemE+88];
	ld.shared.u64 	%rd90, [_ZN6thrust24THRUST_300001_SM_1000_NS8cuda_cub4core6detail5shmemE+96];
	setp.lt.f32 	%p165, %f209, %f85;
	mov.f32 	%f210, %f209;
	mov.u64 	%rd254, %rd253;
	@%p165 bra 	$L__BB12_103;
	setp.lt.f32 	%p166, %f85, %f209;
	mov.f32 	%f210, %f85;
	mov.u64 	%rd254, %rd90;
	@%p166 bra 	$L__BB12_103;
	setp.lt.s64 	%p167, %rd253, %rd90;
	selp.f32 	%f210, %f209, %f85, %p167;
	min.s64 	%rd254, %rd253, %rd90;
$L__BB12_103:
	setp.lt.s32 	%p168, %r4, 193;
	mov.f32 	%f211, %f210;
	mov.u64 	%rd255, %rd254;
	@%p168 bra 	$L__BB12_107;
	ld.shared.f32 	%f88, [_ZN6thrust24THRUST_300001_SM_1000_NS8cuda_cub4core6detail5shmemE+104];
	ld.shared.u64 	%rd93, [_ZN6thrust24THRUST_300001_SM_1000_NS8cuda_cub4core6detail5shmemE+112];
	setp.lt.f32 	%p169, %f210, %f88;
	mov.f32 	%f211, %f210;
	mov.u64 	%rd255, %rd254;
	@%p169 bra 	$L__BB12_107;
	setp.lt.f32 	%p170, %f88, %f210;
	mov.f32 	%f211, %f88;
	mov.u64 	%rd255, %rd93;
	@%p170 bra 	$L__BB12_107;
	setp.lt.s64 	%p171, %rd254, %rd93;
	selp.f32 	%f211, %f210, %f88, %p171;
	min.s64 	%rd255, %rd254, %rd93;
$L__BB12_107:
	setp.lt.s32 	%p172, %r4, 225;
	mov.f32 	%f242, %f211;
	mov.u64 	%rd286, %rd255;
	@%p172 bra 	$L__BB12_201;
	ld.shared.f32 	%f91, [_ZN6thrust24THRUST_300001_SM_1000_NS8cuda_cub4core6detail5shmemE+120];
	ld.shared.u64 	%rd96, [_ZN6thrust24THRUST_300001_SM_1000_NS8cuda_cub4core6detail5shmemE+128];
	setp.lt.f32 	%p173, %f211, %f91;
	mov.f32 	%f242, %f211;
	mov.u64 	%rd286, %rd255;
	@%p173 bra 	$L__BB12_201;
	setp.lt.f32 	%p174, %f91, %f211;
	mov.f32 	%f242, %f91;
	mov.u64 	%rd286, %rd96;
	@%p174 bra 	$L__BB12_201;
	setp.lt.s64 	%p175, %rd255, %rd96;
	selp.f32 	%f242, %f211, %f91, %p175;
	min.s64 	%rd286, %rd255, %rd96;
	bra.uni 	$L__BB12_201;
$L__BB12_111:
	mov.u32 	%r35, %tid.x;
	cvt.s64.s32 	%rd186, %r2;
	add.s64 	%rd98, %rd3, %rd186;
	cvt.u64.u32 	%rd99, %r35;
	add.s64 	%rd187, %rd99, %rd186;
	shl.b64 	%rd188, %rd187, 2;
	add.s64 	%rd189, %rd2, %rd188;
	ld.global.f32 	%f172, [%rd189];
	add.s32 	%r69, %r35, 256;
	cvt.u64.u32 	%rd190, %r69;
	ld.global.f32 	%f173, [%rd189+1024];
	add.s32 	%r70, %r35, 512;
	cvt.u64.u32 	%rd191, %r70;
	ld.global.f32 	%f174, [%rd189+2048];
	ld.global.f32 	%f93, [%rd189+3072];
	or.b32  	%r71, %r35, 1024;
	cvt.u64.u32 	%rd100, %r71;
	add.s64 	%rd101, %rd98, %rd100;
	ld.global.f32 	%f94, [%rd189+4096];
	setp.lt.f32 	%p2, %f173, %f172;
	selp.f32 	%f175, %f173, %f172, %p2;
	selp.b64 	%rd192, %rd190, %rd99, %p2;
	setp.lt.f32 	%p3, %f174, %f175;
	selp.f32 	%f95, %f174, %f175, %p3;
	selp.b64 	%rd102, %rd191, %rd192, %p3;
	setp.lt.f32 	%p4, %f95, %f93;
	mov.f32 	%f212, %f95;
	mov.u64 	%rd256, %rd102;
	@%p4 bra 	$L__BB12_114;
	add.s32 	%r72, %r35, 768;
	cvt.u64.u32 	%rd256, %r72;
	setp.lt.f32 	%p5, %f93, %f95;
	mov.f32 	%f212, %f93;
	@%p5 bra 	$L__BB12_114;
	mov.f32 	%f212, %f95;
	mov.u64 	%rd256, %rd102;
$L__BB12_114:
	add.s64 	%rd105, %rd98, %rd256;
	setp.lt.f32 	%p6, %f212, %f94;
	mov.f32 	%f230, %f212;
	mov.u64 	%rd274, %rd105;
	@%p6 bra 	$L__BB12_117;
	setp.lt.f32 	%p7, %f94, %f212;
	mov.f32 	%f230, %f94;
	mov.u64 	%rd274, %rd101;
	@%p7 bra 	$L__BB12_117;
	setp.lt.s64 	%p8, %rd256, %rd100;
	selp.f32 	%f230, %f212, %f94, %p8;
	selp.b64 	%rd274, %rd105, %rd101, %p8;
$L__BB12_117:
	setp.le.s32 	%p9, %r66, %r3;
	@%p9 bra 	$L__BB12_162;
	setp.ne.s32 	%p10, %r35, 0;
	@%p10 bra 	$L__BB12_120;
	atom.global.add.u32 	%r73, [%rd1+4], 1280;
	add.s32 	%r74, %r73, %r3;
	st.shared.u32 	[_ZN6thrust24THRUST_300001_SM_1000_NS8cuda_cub4core6detail5shmemE+152], %r74;
$L__BB12_120:
	bar.sync 	0;
	ld.shared.u32 	%r427, [_ZN6thrust24THRUST_300001_SM_1000_NS8cuda_cub4core6detail5shmemE+152];
	add.s32 	%r75, %r427, 1280;
	setp.gt.s32 	%p11, %r75, %r66;
	@%p11 bra 	$L__BB12_139;
$L__BB12_121:
	cvt.s64.s32 	%rd193, %r427;
	add.s64 	%rd194, %rd99, %rd193;
	shl.b64 	%rd195, %rd194, 2;
	add.s64 	%rd196, %rd2, %rd195;
	add.s64 	%rd109, %rd194, %rd3;
	ld.global.f32 	%f100, [%rd196];
	add.s64 	%rd110, %rd109, 256;
	ld.global.f32 	%f101, [%rd196+1024];
	add.s64 	%rd111, %rd109, 512;
	ld.global.f32 	%f102, [%rd196+2048];
	add.s64 	%rd112, %rd109, 768;
	ld.global.f32 	%f103, [%rd196+3072];
	add.s64 	%rd113, %rd109, 1024;
	ld.global.f32 	%f104, [%rd196+4096];
	setp.lt.f32 	%p12, %f230, %f100;
	mov.f32 	%f215, %f230;
	mov.u64 	%rd259, %rd274;
	@%p12 bra 	$L__BB12_124;
	setp.lt.f32 	%p13, %f100, %f230;
	mov.f32 	%f215, %f100;
	mov.u64 	%rd259, %rd109;
	@%p13 bra 	$L__BB12_124;
	setp.lt.s64 	%p14, %rd274, %rd109;
	selp.f32 	%f215, %f230, %f100, %p14;
	min.s64 	%rd259, %rd274, %rd109;
$L__BB12_124:
	setp.lt.f32 	%p15, %f215, %f101;
	mov.f32 	%f216, %f215;
	mov.u64 	%rd260, %rd259;
	@%p15 bra 	$L__BB12_127;
	setp.lt.f32 	%p16, %f101, %f215;
	mov.f32 	%f216, %f101;
	mov.u64 	%rd260, %rd110;
	@%p16 bra 	$L__BB12_127;
	setp.lt.s64 	%p17, %rd259, %rd110;
	selp.f32 	%f216, %f215, %f101, %p17;
	min.s64 	%rd260, %rd259, %rd110;
$L__BB12_127:
	setp.lt.f32 	%p18, %f216, %f102;
	mov.f32 	%f217, %f216;
	mov.u64 	%rd261, %rd260;
	@%p18 bra 	$L__BB12_130;
	setp.lt.f32 	%p19, %f102, %f216;
	mov.f32 	%f217, %f102;
	mov.u64 	%rd261, %rd111;
	@%p19 bra 	$L__BB12_130;
	setp.lt.s64 	%p20, %rd260, %rd111;
	selp.f32 	%f217, %f216, %f102, %p20;
	min.s64 	%rd261, %rd260, %rd111;
$L__BB12_130:
	setp.lt.f32 	%p21, %f217, %f103;
	mov.f32 	%f218, %f217;
	mov.u64 	%rd262, %rd261;
	@%p21 bra 	$L__BB12_133;
	setp.lt.f32 	%p22, %f103, %f217;
	mov.f32 	%f218, %f103;
	mov.u64 	%rd262, %rd112;
	@%p22 bra 	$L__BB12_133;
	setp.lt.s64 	%p23, %rd261, %rd112;
	selp.f32 	%f218, %f217, %f103, %p23;
	min.s64 	%rd262, %rd261, %rd112;
$L__BB12_133:
	setp.lt.f32 	%p24, %f218, %f104;
	mov.f32 	%f230, %f218;
	mov.u64 	%rd274, %rd262;
	@%p24 bra 	$L__BB12_136;
	setp.lt.f32 	%p25, %f104, %f218;
	mov.f32 	%f230, %f104;
	mov.u64 	%rd274, %rd113;
	@%p25 bra 	$L__BB12_136;
	setp.lt.s64 	%p26, %rd262, %rd113;
	selp.f32 	%f230, %f218, %f104, %p26;
	min.s64 	%rd274, %rd262, %rd113;
$L__BB12_136:
	setp.ne.s32 	%p27, %r35, 0;
	bar.sync 	0;
	@%p27 bra 	$L__BB12_138;
	atom.global.add.u32 	%r76, [%rd1+4], 1280;
	add.s32 	%r77, %r76, %r3;
	st.shared.u32 	[_ZN6thrust24THRUST_300001_SM_1000_NS8cuda_cub4core6detail5shmemE+152], %r77;
$L__BB12_138:
	bar.sync 	0;
	ld.shared.u32 	%r427, [_ZN6thrust24THRUST_300001_SM_1000_NS8cuda_cub4core6detail5shmemE+152];
	add.s32 	%r78, %r427, 1280;
	setp.le.s32 	%p28, %r78, %r66;
	@%p28 bra 	$L__BB12_121;
$L__BB12_139:
	setp.le.s32 	%p29, %r66, %r427;
	@%p29 bra 	$L__BB12_162;
	sub.s32 	%r40, %r66, %r427;
	setp.ge.s32 	%p30, %r35, %r40;
	@%p30 bra 	$L__BB12_162;
	not.b32 	%r79, %r35;
	add.s32 	%r80, %r66, %r79;
	sub.s32 	%r41, %r80, %r427;
	and.b32  	%r81, %r41, 768;
	setp.eq.s32 	%p31, %r81, 768;
	mov.u32 	%r431, %r35;
	@%p31 bra 	$L__BB12_147;
	add.s32 	%r429, %r35, %r427;
	shr.u32 	%r82, %r41, 8;
	add.s32 	%r83, %r82, 1;
	and.b32  	%r84, %r83, 3;
	neg.s32 	%r428, %r84;
	mov.u32 	%r431, %r35;
$L__BB12_143:
	.pragma "nounroll";
	mov.u64 	%rd125, %rd274;
	mov.f32 	%f116, %f230;
	cvt.s64.s32 	%rd198, %r429;
	add.s64 	%rd126, %rd3, %rd198;
	mul.wide.s32 	%rd199, %r429, 4;
	add.s64 	%rd200, %rd2, %rd199;
	ld.global.f32 	%f117, [%rd200];
	setp.lt.f32 	%p32, %f116, %f117;
	@%p32 bra 	$L__BB12_146;
	setp.lt.f32 	%p33, %f117, %f116;
	mov.f32 	%f230, %f117;
	mov.u64 	%rd274, %rd126;
	@%p33 bra 	$L__BB12_146;
	setp.lt.s64 	%p34, %rd125, %rd126;
	selp.f32 	%f230, %f116, %f117, %p34;
	min.s64 	%rd274, %rd125, %rd126;
$L__BB12_146:
	add.s32 	%r431, %r431, 256;
	add.s32 	%r429, %r429, 256;
	add.s32 	%r428, %r428, 1;
	setp.ne.s32 	%p35, %r428, 0;
	@%p35 bra 	$L__BB12_143;
$L__BB12_147:
	setp.lt.u32 	%p36, %r41, 768;
	@%p36 bra 	$L__BB12_162;
	add.s32 	%r432, %r431, %r427;
	add.s32 	%r435, %r432, 256;
	add.s32 	%r434, %r432, 512;
	add.s32 	%r433, %r432, 768;
	add.s64 	%rd131, %rd2, 2048;
$L__BB12_149:
	cvt.s64.s32 	%rd201, %r435;
	add.s64 	%rd133, %rd3, %rd201;
	cvt.s64.s32 	%rd202, %r434;
	add.s64 	%rd134, %rd3, %rd202;
	cvt.s64.s32 	%rd203, %r433;
	add.s64 	%rd135, %rd3, %rd203;
	cvt.s64.s32 	%rd204, %r432;
	mul.wide.s32 	%rd205, %r432, 4;
	add.s64 	%rd136, %rd131, %rd205;
	add.s64 	%rd137, %rd3, %rd204;
	ld.global.f32 	%f123, [%rd136+-2048];
	setp.lt.f32 	%p37, %f230, %f123;
	mov.f32 	%f226, %f230;
	mov.u64 	%rd270, %rd274;
	@%p37 bra 	$L__BB12_152;
	setp.lt.f32 	%p38, %f123, %f230;
	mov.f32 	%f226, %f123;
	mov.u64 	%rd270, %rd137;
	@%p38 bra 	$L__BB12_152;
	setp.lt.s64 	%p39, %rd274, %rd137;
	selp.f32 	%f226, %f230, %f123, %p39;
	min.s64 	%rd270, %rd274, %rd137;
$L__BB12_152:
	ld.global.f32 	%f126, [%rd136+-1024];
	setp.lt.f32 	%p40, %f226, %f126;
	mov.f32 	%f227, %f226;
	mov.u64 	%rd271, %rd270;
	@%p40 bra 	$L__BB12_155;
	setp.lt.f32 	%p41, %f126, %f226;
	mov.f32 	%f227, %f126;
	mov.u64 	%rd271, %rd133;
	@%p41 bra 	$L__BB12_155;
	setp.lt.s64 	%p42, %rd270, %rd133;
	selp.f32 	%f227, %f226, %f126, %p42;
	min.s64 	%rd271, %rd270, %rd133;
$L__BB12_155:
	ld.global.f32 	%f129, [%rd136];
	setp.lt.f32 	%p43, %f227, %f129;
	mov.f32 	%f228, %f227;
	mov.u64 	%rd272, %rd271;
	@%p43 bra 	$L__BB12_158;
	setp.lt.f32 	%p44, %f129, %f227;
	mov.f32 	%f228, %f129;
	mov.u64 	%rd272, %rd134;
	@%p44 bra 	$L__BB12_158;
	setp.lt.s64 	%p45, %rd271, %rd134;
	selp.f32 	%f228, %f227, %f129, %p45;
	min.s64 	%rd272, %rd271, %rd134;
$L__BB12_158:
	ld.global.f32 	%f132, [%rd136+1024];
	setp.lt.f32 	%p46, %f228, %f132;
	mov.f32 	%f230, %f228;
	mov.u64 	%rd274, %rd272;
	@%p46 bra 	$L__BB12_161;
	setp.lt.f32 	%p47, %f132, %f228;
	mov.f32 	%f230, %f132;
	mov.u64 	%rd274, %rd135;
	@%p47 bra 	$L__BB12_161;
	setp.lt.s64 	%p48, %rd272, %rd135;
	selp.f32 	%f230, %f228, %f132, %p48;
	min.s64 	%rd274, %rd272, %rd135;
$L__BB12_161:
	add.s32 	%r431, %r431, 1024;
	add.s32 	%r435, %r435, 1024;
	add.s32 	%r434, %r434, 1024;
	add.s32 	%r433, %r433, 1024;
	add.s32 	%r432, %r432, 1024;
	setp.lt.s32 	%p49, %r431, %r40;
	@%p49 bra 	$L__BB12_149;
$L__BB12_162:
	// begin inline asm
	mov.u32 %r85, %laneid;
	// end inline asm
	mov.b32 	%r87, %f230;
	mov.b32 	%r103, 1;
	mov.b32 	%r104, 31;
	mov.b32 	%r105, -1;
	// begin inline asm
	shfl.sync.down.b32 %r86, %r87, %r103, %r104, %r105;
	// end inline asm
	mov.b32 	%f136, %r86;
	// begin inline asm
	shfl.sync.down.b32 %r91, %r92, %r103, %r104, %r105;
	// end inline asm
	mov.b64 	{%r97, %r102}, %rd274;
	// begin inline asm
	shfl.sync.down.b32 %r96, %r97, %r103, %r104, %r105;
	// end inline asm
	// begin inline asm
	shfl.sync.down.b32 %r101, %r102, %r103, %r104, %r105;
	// end inline asm
	mov.b64 	%rd147, {%r96, %r101};
	setp.gt.s32 	%p50, %r85, 30;
	setp.lt.f32 	%p51, %f230, %f136;
	or.pred  	%p52, %p50, %p51;
	mov.f32 	%f231, %f230;
	mov.u64 	%rd275, %rd274;
	@%p52 bra 	$L__BB12_165;
	setp.gt.f32 	%p53, %f230, %f136;
	mov.f32 	%f231, %f136;
	mov.u64 	%rd275, %rd147;
	@%p53 bra 	$L__BB12_165;
	setp.lt.s64 	%p54, %rd274, %rd147;
	selp.f32 	%f231, %f230, %f136, %p54;
	min.s64 	%rd275, %rd274, %rd147;
$L__BB12_165:
	mov.b32 	%r107, %f231;
	mov.b32 	%r123, 2;
	mov.b32 	%r124, 31;
	mov.b32 	%r125, -1;
	// begin inline asm
	shfl.sync.down.b32 %r106, %r107, %r123, %r124, %r125;
	// end inline asm
	mov.b32 	%f139, %r106;
	// begin inline asm
	shfl.sync.down.b32 %r111, %r112, %r123, %r124, %r125;
	// end inline asm
	mov.b64 	{%r117, %r122}, %rd275;
	// begin inline asm
	shfl.sync.down.b32 %r116, %r117, %r123, %r124, %r125;
	// end inline asm
	// begin inline asm
	shfl.sync.down.b32 %r121, %r122, %r123, %r124, %r125;
	// end inline asm
	mov.b64 	%rd150, {%r116, %r121};
	setp.gt.s32 	%p55, %r85, 29;
	setp.lt.f32 	%p56, %f231, %f139;
	or.pred  	%p57, %p55, %p56;
	mov.f32 	%f232, %f231;
	mov.u64 	%rd276, %rd275;
	@%p57 bra 	$L__BB12_168;
	setp.gt.f32 	%p58, %f231, %f139;
	mov.f32 	%f232, %f139;
	mov.u64 	%rd276, %rd150;
	@%p58 bra 	$L__BB12_168;
	setp.lt.s64 	%p59, %rd275, %rd150;
	selp.f32 	%f232, %f231, %f139, %p59;
	min.s64 	%rd276, %rd275, %rd150;
$L__BB12_168:
	mov.b32 	%r127, %f232;
	mov.b32 	%r143, 4;
	mov.b32 	%r144, 31;
	mov.b32 	%r145, -1;
	// begin inline asm
	shfl.sync.down.b32 %r126, %r127, %r143, %r144, %r145;
	// end inline asm
	mov.b32 	%f142, %r126;
	// begin inline asm
	shfl.sync.down.b32 %r131, %r132, %r143, %r144, %r145;
	// end inline asm
	mov.b64 	{%r137, %r142}, %rd276;
	// begin inline asm
	shfl.sync.down.b32 %r136, %r137, %r143, %r144, %r145;
	// end inline asm
	// begin inline asm
	shfl.sync.down.b32 %r141, %r142, %r143, %r144, %r145;
	// end inline asm
	mov.b64 	%rd153, {%r136, %r141};
	setp.gt.s32 	%p60, %r85, 27;
	setp.lt.f32 	%p61, %f232, %f142;
	or.pred  	%p62, %p60, %p61;
	mov.f32 	%f233, %f232;
	mov.u64 	%rd277, %rd276;
	@%p62 bra 	$L__BB12_171;
	setp.gt.f32 	%p63, %f232, %f142;
	mov.f32 	%f233, %f142;
	mov.u64 	%rd277, %rd153;
	@%p63 bra 	$L__BB12_171;
	setp.lt.s64 	%p64, %rd276, %rd153;
	selp.f32 	%f233, %f232, %f142, %p64;
	min.s64 	%rd277, %rd276, %rd153;
$L__BB12_171:
	mov.b32 	%r147, %f233;
	mov.b32 	%r163, 8;
	mov.b32 	%r164, 31;
	mov.b32 	%r165, -1;
	// begin inline asm
	shfl.sync.down.b32 %r146, %r147, %r163, %r164, %r165;
	// end inline asm
	mov.b32 	%f145, %r146;
	// begin inline asm
	shfl.sync.down.b32 %r151, %r152, %r163, %r164, %r165;
	// end inline asm
	mov.b64 	{%r157, %r162}, %rd277;
	// begin inline asm
	shfl.sync.down.b32 %r156, %r157, %r163, %r164, %r165;
	// end inline asm
	// begin inline asm
	shfl.sync.down.b32 %r161, %r162, %r163, %r164, %r165;
	// end inline asm
	mov.b64 	%rd156, {%r156, %r161};
	setp.gt.s32 	%p65, %r85, 23;
	setp.lt.f32 	%p66, %f233, %f145;
	or.pred  	%p67, %p65, %p66;
	mov.f32 	%f234, %f233;
	mov.u64 	%rd278, %rd277;
	@%p67 bra 	$L__BB12_174;
	setp.gt.f32 	%p68, %f233, %f145;
	mov.f32 	%f234, %f145;
	mov.u64 	%rd278, %rd156;
	@%p68 bra 	$L__BB12_174;
	setp.lt.s64 	%p69, %rd277, %rd156;
	selp.f32 	%f234, %f233, %f145, %p69;
	min.s64 	%rd278, %rd277, %rd156;
$L__BB12_174:
	mov.b32 	%r167, %f234;
	mov.b32 	%r183, 16;
	mov.b32 	%r184, 31;
	mov.b32 	%r185, -1;
	// begin inline asm
	shfl.sync.down.b32 %r166, %r167, %r183, %r184, %r185;
	// end inline asm
	mov.b32 	%f148, %r166;
	// begin inline asm
	shfl.sync.down.b32 %r171, %r172, %r183, %r184, %r185;
	// end inline asm
	mov.b64 	{%r177, %r182}, %rd278;
	// begin inline asm
	shfl.sync.down.b32 %r176, %r177, %r183, %r184, %r185;
	// end inline asm
	// begin inline asm
	shfl.sync.down.b32 %r181, %r182, %r183, %r184, %r185;
	// end inline asm
	mov.b64 	%rd159, {%r176, %r181};
	setp.gt.s32 	%p70, %r85, 15;
	setp.lt.f32 	%p71, %f234, %f148;
	or.pred  	%p72, %p70, %p71;
	mov.f32 	%f242, %f234;
	mov.u64 	%rd286, %rd278;
	@%p72 bra 	$L__BB12_177;
	setp.gt.f32 	%p73, %f234, %f148;
	mov.f32 	%f242, %f148;
	mov.u64 	%rd286, %rd159;
	@%p73 bra 	$L__BB12_177;
	setp.lt.s64 	%p74, %rd278, %rd159;
	selp.f32 	%f242, %f234, %f148, %p74;
	min.s64 	%rd286, %rd278, %rd159;
$L__BB12_177:
	setp.ne.s32 	%p75, %r85, 0;
	@%p75 bra 	$L__BB12_179;
	shr.u32 	%r186, %r35, 1;
	and.b32  	%r187, %r186, 496;
	mov.u32 	%r188, _ZN6thrust24THRUST_300001_SM_1000_NS8cuda_cub4core6detail5shmemE;
	add.s32 	%r189, %r188, %r187;
	st.shared.f32 	[%r189+8], %f242;
	st.shared.u64 	[%r189+16], %rd286;
$L__BB12_179:
	bar.sync 	0;
	setp.ne.s32 	%p76, %r35, 0;
	@%p76 bra 	$L__BB12_201;
	ld.shared.f32 	%f151, [_ZN6thrust24THRUST_300001_SM_1000_NS8cuda_cub4core6detail5shmemE+24];
	ld.shared.u64 	%rd162, [_ZN6thrust24THRUST_300001_SM_1000_NS8cuda_cub4core6detail5shmemE+32];
	setp.lt.f32 	%p77, %f242, %f151;
	mov.f32 	%f236, %f242;
	mov.u64 	%rd280, %rd286;
	@%p77 bra 	$L__BB12_183;
	setp.lt.f32 	%p78, %f151, %f242;
	mov.f32 	%f236, %f151;
	mov.u64 	%rd280, %rd162;
	@%p78 bra 	$L__BB12_183;
	setp.lt.s64 	%p79, %rd286, %rd162;
	selp.f32 	%f236, %f242, %f151, %p79;
	min.s64 	%rd280, %rd286, %rd162;
$L__BB12_183:
	ld.shared.f32 	%f154, [_ZN6thrust24THRUST_300001_SM_1000_NS8cuda_cub4core6detail5shmemE+40];
	ld.shared.u64 	%rd165, [_ZN6thrust24THRUST_300001_SM_1000_NS8cuda_cub4core6detail5shmemE+48];
	setp.lt.f32 	%p80, %f236, %f154;
	mov.f32 	%f237, %f236;
	mov.u64 	%rd281, %rd280;
	@%p80 bra 	$L__BB12_186;
	setp.lt.f32 	%p81, %f154, %f236;
	mov.f32 	%f237, %f154;
	mov.u64 	%rd281, %rd165;
	@%p81 bra 	$L__BB12_186;
	setp.lt.s64 	%p82, %rd280, %rd165;
	selp.f32 	%f237, %f236, %f154, %p82;
	min.s64 	%rd281, %rd280, %rd165;
$L__BB12_186:
	ld.shared.f32 	%f157, [_ZN6thrust24THRUST_300001_SM_1000_NS8cuda_cub4core6detail5shmemE+56];
	ld.shared.u64 	%rd168, [_ZN6thrust24THRUST_300001_SM_1000_NS8cuda_cub4core6detail5shmemE+64];
	setp.lt.f32 	%p83, %f237, %f157;
	mov.f32 	%f238, %f237;
	mov.u64 	%rd282, %rd281;
	@%p83 bra 	$L__BB12_189;
	setp.lt.f32 	%p84, %f157, %f237;
	mov.f32 	%f238, %f157;
	mov.u64 	%rd282, %rd168;
	@%p84 bra 	$L__BB12_189;
	setp.lt.s64 	%p85, %rd281, %rd168;
	selp.f32 	%f238, %f237, %f157, %p85;
	min.s64 	%rd282, %rd281, %rd168;
$L__BB12_189:
	ld.shared.f32 	%f160, [_ZN6thrust24THRUST_300001_SM_1000_NS8cuda_cub4core6detail5shmemE+72];
	ld.shared.u64 	%rd171, [_ZN6thrust24THRUST_300001_SM_1000_NS8cuda_cub4core6detail5shmemE+80];
	setp.lt.f32 	%p86, %f238, %f160;
	mov.f32 	%f239, %f238;
	mov.u64 	%rd283, %rd282;
	@%p86 bra 	$L__BB12_192;
	setp.lt.f32 	%p87, %f160, %f238;
	mov.f32 	%f239, %f160;
	mov.u64 	%rd283, %rd171;
	@%p87 bra 	$L__BB12_192;
	setp.lt.s64 	%p88, %rd282, %rd171;
	selp.f32 	%f239, %f238, %f160, %p88;
	min.s64 	%rd283, %rd282, %rd171;
$L__BB12_192:
	ld.shared.f32 	%f163, [_ZN6thrust24THRUST_300001_SM_1000_NS8cuda_cub4core6detail5shmemE+88];
	ld.shared.u64 	%rd174, [_ZN6thrust24THRUST_300001_SM_1000_NS8cuda_cub4core6detail5shmemE+96];
	setp.lt.f32 	%p89, %f239, %f163;
	mov.f32 	%f240, %f239;
	mov.u64 	%rd284, %rd283;
	@%p89 bra 	$L__BB12_195;
	setp.lt.f32 	%p90, %f163, %f239;
	mov.f32 	%f240, %f163;
	mov.u64 	%rd284, %rd174;
	@%p90 bra 	$L__BB12_195;
	setp.lt.s64 	%p91, %rd283, %rd174;
	selp.f32 	%f240, %f239, %f163, %p91;
	min.s64 	%rd284, %rd283, %rd174;
$L__BB12_195:
	ld.shared.f32 	%f166, [_ZN6thrust24THRUST_300001_SM_1000_NS8cuda_cub4core6detail5shmemE+104];
	ld.shared.u64 	%rd177, [_ZN6thrust24THRUST_300001_SM_1000_NS8cuda_cub4core6detail5shmemE+112];
	setp.lt.f32 	%p92, %f240, %f166;
	mov.f32 	%f241, %f240;
	mov.u64 	%rd285, %rd284;
	@%p92 bra 	$L__BB12_198;
	setp.lt.f32 	%p93, %f166, %f240;
	mov.f32 	%f241, %f166;
	mov.u64 	%rd285, %rd177;
	@%p93 bra 	$L__BB12_198;
	setp.lt.s64 	%p94, %rd284, %rd177;
	selp.f32 	%f241, %f240, %f166, %p94;
	min.s64 	%rd285, %rd284, %rd177;
$L__BB12_198:
	ld.shared.f32 	%f169, [_ZN6thrust24THRUST_300001_SM_1000_NS8cuda_cub4core6detail5shmemE+120];
	ld.shared.u64 	%rd180, [_ZN6thrust24THRUST_300001_SM_1000_NS8cuda_cub4core6detail5shmemE+128];
	setp.lt.f32 	%p95, %f241, %f169;
	mov.f32 	%f242, %f241;
	mov.u64 	%rd286, %rd285;
	@%p95 bra 	$L__BB12_201;
	setp.lt.f32 	%p96, %f169, %f241;
	mov.f32 	%f242, %f169;
	mov.u64 	%rd286, %rd180;
	@%p96 bra 	$L__BB12_201;
	setp.lt.s64 	%p97, %rd285, %rd180;
	selp.f32 	%f242, %f241, %f169, %p97;
	min.s64 	%rd286, %rd285, %rd180;
$L__BB12_201:
	mov.u32 	%r415, %tid.x;
	setp.ne.s32 	%p224, %r415, 0;
	@%p224 bra 	$L__BB12_203;
	ld.param.u64 	%rd222, [_ZN6thrust24THRUST_300001_SM_1000_NS8cuda_cub4core6detail13_kernel_agentINS1_8__reduce11ReduceAgentINS0_12zip_iteratorIN4cuda3std3__45tupleIJPKfNS0_17counting_iteratorIlNS0_11use_defaultESF_SF_EEEEEEEPNSB_IJflEEESJ_iNS1_9__extrema9arg_min_fIflNSA_4lessIfEEEEEEJSI_SK_iN3cub18CUB_300001_SM_100013GridEvenShareIiEENSS_9GridQueueIjEESP_EEEvDpT0__param_1];
	cvta.to.global.u64 	%rd219, %rd222;
	mul.wide.u32 	%rd220, %r1, 16;
	add.s64 	%rd221, %rd219, %rd220;
	st.global.f32 	[%rd221], %f242;
	st.global.u64 	[%rd221+8], %rd286;
$L__BB12_203:
	ret;

}
	// .globl	_ZN6thrust24THRUST_300001_SM_1000_NS8cuda_cub4core6detail13_kernel_agentINS1_8__reduce10DrainAgentIiEEJN3cub18CUB_300001_SM_10009GridQueueIjEEiEEEvDpT0_
.visible .entry _ZN6thrust24THRUST_300001_SM_1000_NS8cuda_cub4core6detail13_kernel_agentINS1_8__reduce10DrainAgentIiEEJN3cub18CUB_300001_SM_10009GridQueueIjEEiEEEvDpT0_(
	.param .align 8 .b8 _ZN6thrust24THRUST_300001_SM_1000_NS8cuda_cub4core6detail13_kernel_agentINS1_8__reduce10DrainAgentIiEEJN3cub18CUB_300001_SM_10009GridQueueIjEEiEEEvDpT0__param_0[8],
	.param .u32 _ZN6thrust24THRUST_300001_SM_1000_NS8cuda_cub4core6detail13_kernel_agentINS1_8__reduce10DrainAgentIiEEJN3cub18CUB_300001_SM_10009GridQueueIjEEiEEEvDpT0__param_1
)
.maxntid 1
{
	.reg .b32 	%r<3>;
	.reg .b64 	%rd<3>;

	ld.param.u64 	%rd1, [_ZN6thrust24THRUST_300001_SM_1000_NS8cuda_cub4core6detail13_kernel_agentINS1_8__reduce10DrainAgentIiEEJN3cub18CUB_300001_SM_10009GridQueueIjEEiEEEvDpT0__param_0];
	ld.param.u32 	%r1, [_ZN6thrust24THRUST_300001_SM_1000_NS8cuda_cub4core6detail13_kernel_agentINS1_8__reduce10DrainAgentIiEEJN3cub18CUB_300001_SM_10009GridQueueIjEEiEEEvDpT0__param_1];
	cvta.to.global.u64 	%rd2, %rd1;
	st.global.u32 	[%rd2], %r1;
	mov.b32 	%r2, 0;
	st.global.u32 	[%rd2+4], %r2;
	ret;

}
	// .globl	_ZN6thrust24THRUST_300001_SM_1000_NS8cuda_cub4core6detail13_kernel_agentINS1_8__reduce11ReduceAgentIPN4cuda3std3__45tupleIJflEEESC_SB_iNS1_9__extrema9arg_min_fIflNS9_4lessIfEEEEEEJSC_SC_iSH_EEEvDpT0_
.visible .entry _ZN6thrust24THRUST_300001_SM_1000_NS8cuda_cub4core6detail13_kernel_agentINS1_8__reduce11ReduceAgentIPN4cuda3std3__45tupleIJflEEESC_SB_iNS1_9__extrema9arg_min_fIflNS9_4lessIfEEEEEEJSC_SC_iSH_EEEvDpT0_(
	.param .u64 .ptr .align 1 _ZN6thrust24THRUST_300001_SM_1000_NS8cuda_cub4core6detail13_kernel_agentINS1_8__reduce11ReduceAgentIPN4cuda3std3__45tupleIJflEEESC_SB_iNS1_9__extrema9arg_min_fIflNS9_4lessIfEEEEEEJSC_SC_iSH_EEEvDpT0__param_0,
	.param .u64 .ptr .align 1 _ZN6thrust24THRUST_300001_SM_1000_NS8cuda_cub4core6detail13_kernel_agentINS1_8__reduce11ReduceAgentIPN4cuda3std3__45tupleIJflEEESC_SB_iNS1_9__extrema9arg_min_fIflNS9_4lessIfEEEEEEJSC_SC_iSH_EEEvDpT0__param_1,
	.param .u32 _ZN6thrust24THRUST_300001_SM_1000_NS8cuda_cub4core6detail13_kernel_agentINS1_8__reduce11ReduceAgentIPN4cuda3std3__45tupleIJflEEESC_SB_iNS1_9__extrema9arg_min_fIflNS9_4lessIfEEEEEEJSC_SC_iSH_EEEvDpT0__param_2,
	.param .align 1 .b8 _ZN6thrust24THRUST_300001_SM_1000_NS8cuda_cub4core6detail13_kernel_agentINS1_8__reduce11ReduceAgentIPN4cuda3std3__45tupleIJflEEESC_SB_iNS1_9__extrema9arg_min_fIflNS9_4lessIfEEEEEEJSC_SC_iSH_EEEvDpT0__param_3[1]
)
.maxntid 256
{
	.reg .pred 	%p<228>;
	.reg .b32 	%r<432>;
	.reg .b32 	%f<248>;
	.reg .b64 	%rd<356>;

	ld.param.u64 	%rd186, [_ZN6thrust24THRUST_300001_SM_1000_NS8cuda_cub4core6detail13_kernel_agentINS1_8__reduce11ReduceAgentIPN4cuda3std3__45tupleIJflEEESC_SB_iNS1_9__extrema9arg_min_fIflNS9_4lessIfEEEEEEJSC_SC_iSH_EEEvDpT0__param_0];
	ld.param.u64 	%rd187, [_ZN6thrust24THRUST_300001_SM_1000_NS8cuda_cub4core6detail13_kernel_agentINS1_8__reduce11ReduceAgentIPN4cuda3std3__45tupleIJflEEESC_SB_iNS1_9__extrema9arg_min_fIflNS9_4lessIfEEEEEEJSC_SC_iSH_EEEvDpT0__param_1];
	ld.param.u32 	%r37, [_ZN6thrust24THRUST_300001_SM_1000_NS8cuda_cub4core6detail13_kernel_agentINS1_8__reduce11ReduceAgentIPN4cuda3std3__45tupleIJflEEESC_SB_iNS1_9__extrema9arg_min_fIflNS9_4lessIfEEEEEEJSC_SC_iSH_EEEvDpT0__param_2];
	setp.eq.s32 	%p1, %r37, 0;
	@%p1 bra 	$L__BB14_205;
	setp.gt.s32 	%p2, %r37, 1279;
	@%p2 bra 	$L__BB14_111;
	mov.u32 	%r1, %tid.x;
	setp.ge.s32 	%p101, %r1, %r37;
	mov.f32 	%f191, 0f00000000;
	mov.b64 	%rd298, 0;
	mov.u32 	%r422, %r1;
	@%p101 bra 	$L__BB14_4;
	mul.wide.u32 	%rd263, %r1, 16;
	add.s64 	%rd260, %rd186, %rd263;
	// begin inline asm
	ld.global.nc.u64 %rd259, [%rd260];
	// end inline asm
	mov.b64 	{%r183, %r184}, %rd259;
	mov.b32 	%f191, %r183;
	add.s64 	%rd262, %rd260, 8;
	// begin inline asm
	ld.global.nc.u64 %rd298, [%rd262];
	// end inline asm
	add.s32 	%r422, %r1, 256;
$L__BB14_4:
	setp.ge.s32 	%p102, %r422, %r37;
	@%p102 bra 	$L__BB14_25;
	not.b32 	%r185, %r422;
	add.s32 	%r4, %r37, %r185;
	and.b32  	%r186, %r4, 768;
	setp.eq.s32 	%p103, %r186, 768;
	@%p103 bra 	$L__BB14_11;
	mul.wide.u32 	%rd265, %r422, 16;
	add.s64 	%rd289, %rd186, %rd265;
	shr.u32 	%r187, %r4, 8;
	add.s32 	%r188, %r187, 1;
	and.b32  	%r189, %r188, 3;
	neg.s32 	%r420, %r189;
$L__BB14_7:
	.pragma "nounroll";
	mov.u64 	%rd5, %rd298;
	mov.f32 	%f3, %f191;
	// begin inline asm
	ld.global.nc.u64 %rd266, [%rd289];
	// end inline asm
	mov.b64 	{%r190, %r191}, %rd266;
	mov.b32 	%f4, %r190;
	add.s64 	%rd269, %rd289, 8;
	// begin inline asm
	ld.global.nc.u64 %rd268, [%rd269];
	// end inline asm
	setp.lt.f32 	%p104, %f3, %f4;
	@%p104 bra 	$L__BB14_10;
	setp.lt.f32 	%p105, %f4, %f3;
	mov.u64 	%rd298, %rd268;
	mov.f32 	%f191, %f4;
	@%p105 bra 	$L__BB14_10;
	setp.lt.s64 	%p106, %rd5, %rd268;
	min.s64 	%rd298, %rd5, %rd268;
	selp.f32 	%f191, %f3, %f4, %p106;
$L__BB14_10:
	add.s32 	%r422, %r422, 256;
	add.s64 	%rd289, %rd289, 4096;
	add.s32 	%r420, %r420, 1;
	setp.ne.s32 	%p107, %r420, 0;
	@%p107 bra 	$L__BB14_7;
$L__BB14_11:
	setp.lt.u32 	%p108, %r4, 768;
	@%p108 bra 	$L__BB14_25;
$L__BB14_12:
	mul.wide.s32 	%rd274, %r422, 16;
	add.s64 	%rd271, %rd186, %rd274;
	// begin inline asm
	ld.global.nc.u64 %rd270, [%rd271];
	// end inline asm
	mov.b64 	{%r192, %r193}, %rd270;
	mov.b32 	%f10, %r192;
	add.s64 	%rd273, %rd271, 8;
	// begin inline asm
	ld.global.nc.u64 %rd272, [%rd273];
	// end inline asm
	setp.lt.f32 	%p109, %f191, %f10;
	mov.u64 	%rd295, %rd298;
	mov.f32 	%f188, %f191;
	@%p109 bra 	$L__BB14_15;
	setp.lt.f32 	%p110, %f10, %f191;
	mov.u64 	%rd295, %rd272;
	mov.f32 	%f188, %f10;
	@%p110 bra 	$L__BB14_15;
	setp.lt.s64 	%p111, %rd298, %rd272;
	min.s64 	%rd295, %rd298, %rd272;
	selp.f32 	%f188, %f191, %f10, %p111;
$L__BB14_15:
	add.s64 	%rd276, %rd271, 4096;
	// begin inline asm
	ld.global.nc.u64 %rd275, [%rd276];
	// end inline asm
	mov.b64 	{%r194, %r195}, %rd275;
	mov.b32 	%f13, %r194;
	add.s64 	%rd278, %rd271, 4104;
	// begin inline asm
	ld.global.nc.u64 %rd277, [%rd278];
	// end inline asm
	setp.lt.f32 	%p112, %f188, %f13;
	mov.u64 	%rd296, %rd295;
	mov.f32 	%f189, %f188;
	@%p112 bra 	$L__BB14_18;
	setp.lt.f32 	%p113, %f13, %f188;
	mov.u64 	%rd296, %rd277;
	mov.f32 	%f189, %f13;
	@%p113 bra 	$L__BB14_18;
	setp.lt.s64 	%p114, %rd295, %rd277;
	min.s64 	%rd296, %rd295, %rd277;
	selp.f32 	%f189, %f188, %f13, %p114;
$L__BB14_18:
	add.s64 	%rd280, %rd271, 8192;
	// begin inline asm
	ld.global.nc.u64 %rd279, [%rd280];
	// end inline asm
	mov.b64 	{%r196, %r197}, %rd279;
	mov.b32 	%f16, %r196;
	add.s64 	%rd282, %rd271, 8200;
	// begin inline asm
	ld.global.nc.u64 %rd281, [%rd282];
	// end inline asm
	setp.lt.f32 	%p115, %f189, %f16;
	mov.u64 	%rd297, %rd296;
	mov.f32 	%f190, %f189;
	@%p115 bra 	$L__BB14_21;
	setp.lt.f32 	%p116, %f16, %f189;
	mov.u64 	%rd297, %rd281;
	mov.f32 	%f190, %f16;
	@%p116 bra 	$L__BB14_21;
	setp.lt.s64 	%p117, %rd296, %rd281;
	min.s64 	%rd297, %rd296, %rd281;
	selp.f32 	%f190, %f189, %f16, %p117;
$L__BB14_21:
	add.s64 	%rd284, %rd271, 12288;
	// begin inline asm
	ld.global.nc.u64 %rd283, [%rd284];
	// end inline asm
	mov.b64 	{%r198, %r199}, %rd283;
	mov.b32 	%f19, %r198;
	add.s64 	%rd286, %rd271, 12296;
	// begin inline asm
	ld.global.nc.u64 %rd285, [%rd286];
	// end inline asm
	setp.lt.f32 	%p118, %f190, %f19;
	mov.u64 	%rd298, %rd297;
	mov.f32 	%f191, %f190;
	@%p118 bra 	$L__BB14_24;
	setp.lt.f32 	%p119, %f19, %f190;
	mov.u64 	%rd298, %rd285;
	mov.f32 	%f191, %f19;
	@%p119 bra 	$L__BB14_24;
	setp.lt.s64 	%p120, %rd297, %rd285;
	min.s64 	%rd298, %rd297, %rd285;
	selp.f32 	%f191, %f190, %f19, %p120;
$L__BB14_24:
	add.s32 	%r422, %r422, 1024;
	setp.lt.s32 	%p121, %r422, %r37;
	@%p121 bra 	$L__BB14_12;
$L__BB14_25:
	setp.lt.s32 	%p122, %r37, 256;
	@%p122 bra 	$L__BB14_65;
	// begin inline asm
	mov.u32 %r313, %laneid;
	// end inline asm
	mov.b32 	%r315, %f191;
	mov.b32 	%r331, 1;
	mov.b32 	%r332, 31;
	mov.b32 	%r333, -1;
	// begin inline asm
	shfl.sync.down.b32 %r314, %r315, %r331, %r332, %r333;
	// end inline asm
	mov.b32 	%f23, %r314;
	// begin inline asm
	shfl.sync.down.b32 %r319, %r320, %r331, %r332, %r333;
	// end inline asm
	mov.b64 	{%r325, %r330}, %rd298;
	// begin inline asm
	shfl.sync.down.b32 %r324, %r325, %r331, %r332, %r333;
	// end inline asm
	// begin inline asm
	shfl.sync.down.b32 %r329, %r330, %r331, %r332, %r333;
	// end inline asm
	mov.b64 	%rd27, {%r324, %r329};
	setp.gt.s32 	%p179, %r313, 30;
	setp.lt.f32 	%p180, %f191, %f23;
	or.pred  	%p181, %p179, %p180;
	mov.u64 	%rd300, %rd298;
	mov.f32 	%f193, %f191;
	@%p181 bra 	$L__BB14_29;
	setp.gt.f32 	%p182, %f191, %f23;
	mov.u64 	%rd300, %rd27;
	mov.f32 	%f193, %f23;
	@%p182 bra 	$L__BB14_29;
	setp.lt.s64 	%p183, %rd298, %rd27;
	min.s64 	%rd300, %rd298, %rd27;
	selp.f32 	%f193, %f191, %f23, %p183;
$L__BB14_29:
	mov.b32 	%r335, %f193;
	mov.b32 	%r351, 2;
	mov.b32 	%r352, 31;
	mov.b32 	%r353, -1;
	// begin inline asm
	shfl.sync.down.b32 %r334, %r335, %r351, %r352, %r353;
	// end inline asm
	mov.b32 	%f26, %r334;
	// begin inline asm
	shfl.sync.down.b32 %r339, %r340, %r351, %r352, %r353;
	// end inline asm
	mov.b64 	{%r345, %r350}, %rd300;
	// begin inline asm
	shfl.sync.down.b32 %r344, %r345, %r351, %r352, %r353;
	// end inline asm
	// begin inline asm
	shfl.sync.down.b32 %r349, %r350, %r351, %r352, %r353;
	// end inline asm
	mov.b64 	%rd30, {%r344, %r349};
	setp.gt.s32 	%p184, %r313, 29;
	setp.lt.f32 	%p185, %f193, %f26;
	or.pred  	%p186, %p184, %p185;
	mov.u64 	%rd301, %rd300;
	mov.f32 	%f194, %f193;
	@%p186 bra 	$L__BB14_32;
	setp.gt.f32 	%p187, %f193, %f26;
	mov.u64 	%rd301, %rd30;
	mov.f32 	%f194, %f26;
	@%p187 bra 	$L__BB14_32;
	setp.lt.s64 	%p188, %rd300, %rd30;
	min.s64 	%rd301, %rd300, %rd30;
	selp.f32 	%f194, %f193, %f26, %p188;
$L__BB14_32:
	mov.b32 	%r355, %f194;
	mov.b32 	%r371, 4;
	mov.b32 	%r372, 31;
	mov.b32 	%r373, -1;
	// begin inline asm
	shfl.sync.down.b32 %r354, %r355, %r371, %r372, %r373;
	// end inline asm
	mov.b32 	%f29, %r354;
	// begin inline asm
	shfl.sync.down.b32 %r359, %r360, %r371, %r372, %r373;
	// end inline asm
	mov.b64 	{%r365, %r370}, %rd301;
	// begin inline asm
	shfl.sync.down.b32 %r364, %r365, %r371, %r372, %r373;
	// end inline asm
	// begin inline asm
	shfl.sync.down.b32 %r369, %r370, %r371, %r372, %r373;
	// end inline asm
	mov.b64 	%rd33, {%r364, %r369};
	setp.gt.s32 	%p189, %r313, 27;
	setp.lt.f32 	%p190, %f194, %f29;
	or.pred  	%p191, %p189, %p190;
	mov.u64 	%rd302, %rd301;
	mov.f32 	%f195, %f194;
	@%p191 bra 	$L__BB14_35;
	setp.gt.f32 	%p192, %f194, %f29;
	mov.u64 	%rd302, %rd33;
	mov.f32 	%f195, %f29;
	@%p192 bra 	$L__BB14_35;
	setp.lt.s64 	%p193, %rd301, %rd33;
	min.s64 	%rd302, %rd301, %rd33;
	selp.f32 	%f195, %f194, %f29, %p193;
$L__BB14_35:
	mov.b32 	%r375, %f195;
	mov.b32 	%r391, 8;
	mov.b32 	%r392, 31;
	mov.b32 	%r393, -1;
	// begin inline asm
	shfl.sync.down.b32 %r374, %r375, %r391, %r392, %r393;
	// end inline asm
	mov.b32 	%f32, %r374;
	// begin inline asm
	shfl.sync.down.b32 %r379, %r380, %r391, %r392, %r393;
	// end inline asm
	mov.b64 	{%r385, %r390}, %rd302;
	// begin inline asm
	shfl.sync.down.b32 %r384, %r385, %r391, %r392, %r393;
	// end inline asm
	// begin inline asm
	shfl.sync.down.b32 %r389, %r390, %r391, %r392, %r393;
	// end inline asm
	mov.b64 	%rd36, {%r384, %r389};
	setp.gt.s32 	%p194, %r313, 23;
	setp.lt.f32 	%p195, %f195, %f32;
	or.pred  	%p196, %p194, %p195;
	mov.u64 	%rd303, %rd302;
	mov.f32 	%f196, %f195;
	@%p196 bra 	$L__BB14_38;
	setp.gt.f32 	%p197, %f195, %f32;
	mov.u64 	%rd303, %rd36;
	mov.f32 	%f196, %f32;
	@%p197 bra 	$L__BB14_38;
	setp.lt.s64 	%p198, %rd302, %rd36;
	min.s64 	%rd303, %rd302, %rd36;
	selp.f32 	%f196, %f195, %f32, %p198;
$L__BB14_38:
	mov.b32 	%r395, %f196;
	mov.b32 	%r411, 16;
	mov.b32 	%r412, 31;
	mov.b32 	%r413, -1;
	// begin inline asm
	shfl.sync.down.b32 %r394, %r395, %r411, %r412, %r413;
	// end inline asm
	mov.b32 	%f35, %r394;
	// begin inline asm
	shfl.sync.down.b32 %r399, %r400, %r411, %r412, %r413;
	// end inline asm
	mov.b64 	{%r405, %r410}, %rd303;
	// begin inline asm
	shfl.sync.down.b32 %r404, %r405, %r411, %r412, %r413;
	// end inline asm
	// begin inline asm
	shfl.sync.down.b32 %r409, %r410, %r411, %r412, %r413;
	// end inline asm
	mov.b64 	%rd39, {%r404, %r409};
	setp.gt.s32 	%p199, %r313, 15;
	setp.lt.f32 	%p200, %f196, %f35;
	or.pred  	%p201, %p199, %p200;
	mov.u64 	%rd355, %rd303;
	mov.f32 	%f247, %f196;
	@%p201 bra 	$L__BB14_41;
	setp.gt.f32 	%p202, %f196, %f35;
	mov.u64 	%rd355, %rd39;
	mov.f32 	%f247, %f35;
	@%p202 bra 	$L__BB14_41;
	setp.lt.s64 	%p203, %rd303, %rd39;
	min.s64 	%rd355, %rd303, %rd39;
	selp.f32 	%f247, %f196, %f35, %p203;
$L__BB14_41:
	setp.ne.s32 	%p204, %r313, 0;
	@%p204 bra 	$L__BB14_43;
	shr.u32 	%r414, %r1, 1;
	and.b32  	%r415, %r414, 496;
	mov.u32 	%r416, _ZN6thrust24THRUST_300001_SM_1000_NS8cuda_cub4core6detail5shmemE;
	add.s32 	%r417, %r416, %r415;
	st.shared.f32 	[%r417+8], %f247;
	st.shared.u64 	[%r417+16], %rd355;
$L__BB14_43:
	bar.sync 	0;
	setp.ne.s32 	%p205, %r1, 0;
	@%p205 bra 	$L__BB14_203;
	ld.shared.f32 	%f38, [_ZN6thrust24THRUST_300001_SM_1000_NS8cuda_cub4core6detail5shmemE+24];
	ld.shared.u64 	%rd42, [_ZN6thrust24THRUST_300001_SM_1000_NS8cuda_cub4core6detail5shmemE+32];
	setp.lt.f32 	%p206, %f247, %f38;
	mov.u64 	%rd305, %rd355;
	mov.f32 	%f198, %f247;
	@%p206 bra 	$L__BB14_47;
	setp.lt.f32 	%p207, %f38, %f247;
	mov.u64 	%rd305, %rd42;
	mov.f32 	%f198, %f38;
	@%p207 bra 	$L__BB14_47;
	setp.lt.s64 	%p208, %rd355, %rd42;
	min.s64 	%rd305, %rd355, %rd42;
	selp.f32 	%f198, %f247, %f38, %p208;
$L__BB14_47:
	ld.shared.f32 	%f41, [_ZN6thrust24THRUST_300001_SM_1000_NS8cuda_cub4core6detail5shmemE+40];
	ld.shared.u64 	%rd45, [_ZN6thrust24THRUST_300001_SM_1000_NS8cuda_cub4core6detail5shmemE+48];
	setp.lt.f32 	%p209, %f198, %f41;
	mov.u64 	%rd306, %rd305;
	mov.f32 	%f199, %f198;
	@%p209 bra 	$L__BB14_50;
	setp.lt.f32 	%p210, %f41, %f198;
	mov.u64 	%rd306, %rd45;
	mov.f32 	%f199, %f41;
	@%p210 bra 	$L__BB14_50;
	setp.lt.s64 	%p211, %rd305, %rd45;
	min.s64 	%rd306, %rd305, %rd45;
	selp.f32 	%f199, %f198, %f41, %p211;
$L__BB14_50:
	ld.shared.f32 	%f44, [_ZN6thrust24THRUST_300001_SM_1000_NS8cuda_cub4core6detail5shmemE+56];
	ld.shared.u64 	%rd48, [_ZN6thrust24THRUST_300001_SM_1000_NS8cuda_cub4core6detail5shmemE+64];
	setp.lt.f32 	%p212, %f199, %f44;
	mov.u64 	%rd307, %rd306;
	mov.f32 	%f200, %f199;
	@%p212 bra 	$L__BB14_53;
	setp.lt.f32 	%p213, %f44, %f199;
	mov.u64 	%rd307, %rd48;
	mov.f32 	%f200, %f44;
	@%p213 bra 	$L__BB14_53;
	setp.lt.s64 	%p214, %rd306, %rd48;
	min.s64 	%rd307, %rd306, %rd48;
	selp.f32 	%f200, %f199, %f44, %p214;
$L__BB14_53:
	ld.shared.f32 	%f47, [_ZN6thrust24THRUST_300001_SM_1000_NS8cuda_cub4core6detail5shmemE+72];
	ld.shared.u64 	%rd51, [_ZN6thrust24THRUST_300001_SM_1000_NS8cuda_cub4core6detail5shmemE+80];
	setp.lt.f32 	%p215, %f200, %f47;
	mov.u64 	%rd308, %rd307;
	mov.f32 	%f201, %f200;
	@%p215 bra 	$L__BB14_56;
	setp.lt.f32 	%p216, %f47, %f200;
	mov.u64 	%rd308, %rd51;
	mov.f32 	%f201, %f47;
	@%p216 bra 	$L__BB14_56;
	setp.lt.s64 	%p217, %rd307, %rd51;
	min.s64 	%rd308, %rd307, %rd51;
	selp.f32 	%f201, %f200, %f47, %p217;
$L__BB14_56:
	ld.shared.f32 	%f50, [_ZN6thrust24THRUST_300001_SM_1000_NS8cuda_cub4core6detail5shmemE+88];
	ld.shared.u64 	%rd54, [_ZN6thrust24THRUST_300001_SM_1000_NS8cuda_cub4core6detail5shmemE+96];
	setp.lt.f32 	%p218, %f201, %f50;
	mov.u64 	%rd309, %rd308;
	mov.f32 	%f202, %f201;
	@%p218 bra 	$L__BB14_59;
	setp.lt.f32 	%p219, %f50, %f201;
	mov.u64 	%rd309, %rd54;
	mov.f32 	%f202, %f50;
	@%p219 bra 	$L__BB14_59;
	setp.lt.s64 	%p220, %rd308, %rd54;
	min.s64 	%rd309, %rd308, %rd54;
	selp.f32 	%f202, %f201, %f50, %p220;
$L__BB14_59:
	ld.shared.f32 	%f53, [_ZN6thrust24THRUST_300001_SM_1000_NS8cuda_cub4core6detail5shmemE+104];
	ld.shared.u64 	%rd57, [_ZN6thrust24THRUST_300001_SM_1000_NS8cuda_cub4core6detail5shmemE+112];
	setp.lt.f32 	%p221, %f202, %f53;
	mov.u64 	%rd310, %rd309;
	mov.f32 	%f203, %f202;
	@%p221 bra 	$L__BB14_62;
	setp.lt.f32 	%p222, %f53, %f202;
	mov.u64 	%rd310, %rd57;
	mov.f32 	%f203, %f53;
	@%p222 bra 	$L__BB14_62;
	setp.lt.s64 	%p223, %rd309, %rd57;
	min.s64 	%rd310, %rd309, %rd57;
	selp.f32 	%f203, %f202, %f53, %p223;
$L__BB14_62:
	ld.shared.f32 	%f56, [_ZN6thrust24THRUST_300001_SM_1000_NS8cuda_cub4core6detail5shmemE+120];
	ld.shared.u64 	%rd60, [_ZN6thrust24THRUST_300001_SM_1000_NS8cuda_cub4core6detail5shmemE+128];
	setp.lt.f32 	%p224, %f203, %f56;
	mov.f32 	%f247, %f203;
	mov.u64 	%rd355, %rd310;
	@%p224 bra 	$L__BB14_203;
	setp.lt.f32 	%p225, %f56, %f203;
	mov.f32 	%f247, %f56;
	mov.u64 	%rd355, %rd60;
	@%p225 bra 	$L__BB14_203;
	setp.lt.s64 	%p226, %rd310, %rd60;
	min.s64 	%rd355, %rd310, %rd60;
	selp.f32 	%f247, %f203, %f56, %p226;
	bra.uni 	$L__BB14_203;
$L__BB14_65:
	// begin inline asm
	mov.u32 %r200, %laneid;
	// end inline asm
	and.b32  	%r221, %r1, 992;
	add.s32 	%r222, %r221, 32;
	setp.gt.s32 	%p123, %r222, %r37;
	not.b32 	%r223, %r221;
	add.s32 	%r224, %r37, %r223;
	selp.b32 	%r219, %r224, 31, %p123;
	mov.b32 	%r202, %f191;
	mov.b32 	%r218, 1;
	mov.b32 	%r220, -1;
	// begin inline asm
	shfl.sync.down.b32 %r201, %r202, %r218, %r219, %r220;
	// end inline asm
	mov.b32 	%f58, %r201;
	// begin inline asm
	shfl.sync.down.b32 %r206, %r207, %r218, %r219, %r220;
	// end inline asm
	mov.b64 	{%r212, %r217}, %rd298;
	// begin inline asm
	shfl.sync.down.b32 %r211, %r212, %r218, %r219, %r220;
	// end inline asm
	// begin inline asm
	shfl.sync.down.b32 %r216, %r217, %r218, %r219, %r220;
	// end inline asm
	mov.b64 	%rd62, {%r211, %r216};
	setp.ge.s32 	%p124, %r200, %r219;
	setp.lt.f32 	%p125, %f191, %f58;
	or.pred  	%p126, %p124, %p125;
	mov.u64 	%rd311, %rd298;
	mov.f32 	%f204, %f191;
	@%p126 bra 	$L__BB14_68;
	setp.gt.f32 	%p127, %f191, %f58;
	mov.u64 	%rd311, %rd62;
	mov.f32 	%f204, %f58;
	@%p127 bra 	$L__BB14_68;
	setp.lt.s64 	%p128, %rd298, %rd62;
	min.s64 	%rd311, %rd298, %rd62;
	selp.f32 	%f204, %f191, %f58, %p128;
$L__BB14_68:
	mov.b32 	%r226, %f204;
	mov.b32 	%r242, 2;
	mov.b32 	%r244, -1;
	// begin inline asm
	shfl.sync.down.b32 %r225, %r226, %r242, %r219, %r244;
	// end inline asm
	mov.b32 	%f61, %r225;
	// begin inline asm
	shfl.sync.down.b32 %r230, %r231, %r242, %r219, %r244;
	// end inline asm
	mov.b64 	{%r236, %r241}, %rd311;
	// begin inline asm
	shfl.sync.down.b32 %r235, %r236, %r242, %r219, %r244;
	// end inline asm
	// begin inline asm
	shfl.sync.down.b32 %r240, %r241, %r242, %r219, %r244;
	// end inline asm
	mov.b64 	%rd65, {%r235, %r240};
	add.s32 	%r245, %r200, 2;
	setp.gt.s32 	%p129, %r245, %r219;
	setp.lt.f32 	%p130, %f204, %f61;
	or.pred  	%p131, %p129, %p130;
	mov.u64 	%rd312, %rd311;
	mov.f32 	%f205, %f204;
	@%p131 bra 	$L__BB14_71;
	setp.gt.f32 	%p132, %f204, %f61;
	mov.u64 	%rd312, %rd65;
	mov.f32 	%f205, %f61;
	@%p132 bra 	$L__BB14_71;
	setp.lt.s64 	%p133, %rd311, %rd65;
	min.s64 	%rd312, %rd311, %rd65;
	selp.f32 	%f205, %f204, %f61, %p133;
$L__BB14_71:
	mov.b32 	%r247, %f205;
	mov.b32 	%r263, 4;
	mov.b32 	%r265, -1;
	// begin inline asm
	shfl.sync.down.b32 %r246, %r247, %r263, %r219, %r265;
	// end inline asm
	mov.b32 	%f64, %r246;
	// begin inline asm
	shfl.sync.down.b32 %r251, %r252, %r263, %r219, %r265;
	// end inline asm
	mov.b64 	{%r257, %r262}, %rd312;
	// begin inline asm
	shfl.sync.down.b32 %r256, %r257, %r263, %r219, %r265;
	// end inline asm
	// begin inline asm
	shfl.sync.down.b32 %r261, %r262, %r263, %r219, %r265;
	// end inline asm
	mov.b64 	%rd68, {%r256, %r261};
	add.s32 	%r266, %r200, 4;
	setp.gt.s32 	%p134, %r266, %r219;
	setp.lt.f32 	%p135, %f205, %f64;
	or.pred  	%p136, %p134, %p135;
	mov.f32 	%f206, %f205;
	mov.u64 	%rd313, %rd312;
	@%p136 bra 	$L__BB14_74;
	setp.gt.f32 	%p137, %f205, %f64;
	mov.f32 	%f206, %f64;
	mov.u64 	%rd313, %rd68;
	@%p137 bra 	$L__BB14_74;
	setp.lt.s64 	%p138, %rd312, %rd68;
	selp.f32 	%f206, %f205, %f64, %p138;
	min.s64 	%rd313, %rd312, %rd68;
$L__BB14_74:
	mov.b32 	%r268, %f206;
	mov.b32 	%r284, 8;
	mov.b32 	%r286, -1;
	// begin inline asm
	shfl.sync.down.b32 %r267, %r268, %r284, %r219, %r286;
	// end inline asm
	mov.b32 	%f67, %r267;
	// begin inline asm
	shfl.sync.down.b32 %r272, %r273, %r284, %r219, %r286;
	// end inline asm
	mov.b64 	{%r278, %r283}, %rd313;
	// begin inline asm
	shfl.sync.down.b32 %r277, %r278, %r284, %r219, %r286;
	// end inline asm
	// begin inline asm
	shfl.sync.down.b32 %r282, %r283, %r284, %r219, %r286;
	// end inline asm
	mov.b64 	%rd71, {%r277, %r282};
	add.s32 	%r287, %r200, 8;
	setp.gt.s32 	%p139, %r287, %r219;
	setp.lt.f32 	%p140, %f206, %f67;
	or.pred  	%p141, %p139, %p140;
	mov.f32 	%f207, %f206;
	mov.u64 	%rd314, %rd313;
	@%p141 bra 	$L__BB14_77;
	setp.gt.f32 	%p142, %f206, %f67;
	mov.f32 	%f207, %f67;
	mov.u64 	%rd314, %rd71;
	@%p142 bra 	$L__BB14_77;
	setp.lt.s64 	%p143, %rd313, %rd71;
	selp.f32 	%f207, %f206, %f67, %p143;
	min.s64 	%rd314, %rd313, %rd71;
$L__BB14_77:
	mov.b32 	%r289, %f207;
	mov.b32 	%r305, 16;
	mov.b32 	%r307, -1;
	// begin inline asm
	shfl.sync.down.b32 %r288, %r289, %r305, %r219, %r307;
	// end inline asm
	mov.b32 	%f70, %r288;
	// begin inline asm
	shfl.sync.down.b32 %r293, %r294, %r305, %r219, %r307;
	// end inline asm
	mov.b64 	{%r299, %r304}, %rd314;
	// begin inline asm
	shfl.sync.down.b32 %r298, %r299, %r305, %r219, %r307;
	// end inline asm
	// begin inline asm
	shfl.sync.down.b32 %r303, %r304, %r305, %r219, %r307;
	// end inline asm
	mov.b64 	%rd74, {%r298, %r303};
	add.s32 	%r308, %r200, 16;
	setp.gt.s32 	%p144, %r308, %r219;
	setp.lt.f32 	%p145, %f207, %f70;
	or.pred  	%p146, %p144, %p145;
	mov.f32 	%f247, %f207;
	mov.u64 	%rd355, %rd314;
	@%p146 bra 	$L__BB14_80;
	setp.gt.f32 	%p147, %f207, %f70;
	mov.f32 	%f247, %f70;
	mov.u64 	%rd355, %rd74;
	@%p147 bra 	$L__BB14_80;
	setp.lt.s64 	%p148, %rd314, %rd74;
	selp.f32 	%f247, %f207, %f70, %p148;
	min.s64 	%rd355, %rd314, %rd74;
$L__BB14_80:
	setp.ne.s32 	%p149, %r200, 0;
	@%p149 bra 	$L__BB14_82;
	shr.u32 	%r309, %r1, 1;
	and.b32  	%r310, %r309, 496;
	mov.u32 	%r311, _ZN6thrust24THRUST_300001_SM_1000_NS8cuda_cub4core6detail5shmemE;
	add.s32 	%r312, %r311, %r310;
	st.shared.f32 	[%r312+8], %f247;
	st.shared.u64 	[%r312+16], %rd355;
$L__BB14_82:
	bar.sync 	0;
	setp.ne.s32 	%p150, %r1, 0;
	@%p150 bra 	$L__BB14_203;
	setp.lt.s32 	%p151, %r37, 33;
	mov.f32 	%f209, %f247;
	mov.u64 	%rd316, %rd355;
	@%p151 bra 	$L__BB14_87;
	ld.shared.f32 	%f73, [_ZN6thrust24THRUST_300001_SM_1000_NS8cuda_cub4core6detail5shmemE+24];
	ld.shared.u64 	%rd77, [_ZN6thrust24THRUST_300001_SM_1000_NS8cuda_cub4core6detail5shmemE+32];
	setp.lt.f32 	%p152, %f247, %f73;
	mov.f32 	%f209, %f247;
	mov.u64 	%rd316, %rd355;
	@%p152 bra 	$L__BB14_87;
	setp.lt.f32 	%p153, %f73, %f247;
	mov.f32 	%f209, %f73;
	mov.u64 	%rd316, %rd77;
	@%p153 bra 	$L__BB14_87;
	setp.lt.s64 	%p154, %rd355, %rd77;
	selp.f32 	%f209, %f247, %f73, %p154;
	min.s64 	%rd316, %rd355, %rd77;
$L__BB14_87:
	setp.lt.s32 	%p155, %r37, 65;
	mov.f32 	%f210, %f209;
	mov.u64 	%rd317, %rd316;
	@%p155 bra 	$L__BB14_91;
	ld.shared.f32 	%f76, [_ZN6thrust24THRUST_300001_SM_1000_NS8cuda_cub4core6detail5shmemE+40];
	ld.shared.u64 	%rd80, [_ZN6thrust24THRUST_300001_SM_1000_NS8cuda_cub4core6detail5shmemE+48];
	setp.lt.f32 	%p156, %f209, %f76;
	mov.f32 	%f210, %f209;
	mov.u64 	%rd317, %rd316;
	@%p156 bra 	$L__BB14_91;
	setp.lt.f32 	%p157, %f76, %f209;
	mov.f32 	%f210, %f76;
	mov.u64 	%rd317, %rd80;
	@%p157 bra 	$L__BB14_91;
	setp.lt.s64 	%p158, %rd316, %rd80;
	selp.f32 	%f210, %f209, %f76, %p158;
	min.s64 	%rd317, %rd316, %rd80;
$L__BB14_91:
	setp.lt.s32 	%p159, %r37, 97;
	mov.f32 	%f211, %f210;
	mov.u64 	%rd318, %rd317;
	@%p159 bra 	$L__BB14_95;
	ld.shared.f32 	%f79, [_ZN6thrust24THRUST_300001_SM_1000_NS8cuda_cub4core6detail5shmemE+56];
	ld.shared.u64 	%rd83, [_ZN6thrust24THRUST_300001_SM_1000_NS8cuda_cub4core6detail5shmemE+64];
	setp.lt.f32 	%p160, %f210, %f79;
	mov.f32 	%f211, %f210;
	mov.u64 	%rd318, %rd317;
	@%p160 bra 	$L__BB14_95;
	setp.lt.f32 	%p161, %f79, %f210;
	mov.f32 	%f211, %f79;
	mov.u64 	%rd318, %rd83;
	@%p161 bra 	$L__BB14_95;
	setp.lt.s64 	%p162, %rd317, %rd83;
	selp.f32 	%f211, %f210, %f79, %p162;
	min.s64 	%rd318, %rd317, %rd83;
$L__BB14_95:
	setp.lt.s32 	%p163, %r37, 129;
	mov.f32 	%f212, %f211;
	mov.u64 	%rd319, %rd318;
	@%p163 bra 	$L__BB14_99;
	ld.shared.f32 	%f82, [_ZN6thrust24THRUST_300001_SM_1000_NS8cuda_cub4core6detail5shmemE+72];
	ld.shared.u64 	%rd86, [_ZN6thrust24THRUST_300001_SM_1000_NS8cuda_cub4core6detail5shmemE+80];
	setp.lt.f32 	%p164, %f211, %f82;
	mov.f32 	%f212, %f211;
	mov.u64 	%rd319, %rd318;
	@%p164 bra 	$L__BB14_99;
	setp.lt.f32 	%p165, %f82, %f211;
	mov.f32 	%f212, %f82;
	mov.u64 	%rd319, %rd86;
	@%p165 bra 	$L__BB14_99;
	setp.lt.s64 	%p166, %rd318, %rd86;
	selp.f32 	%f212, %f211, %f82, %p166;
	min.s64 	%rd319, %rd318, %rd86;
$L__BB14_99:
	setp.lt.s32 	%p167, %r37, 161;
	mov.f32 	%f213, %f212;
	mov.u64 	%rd320, %rd319;
	@%p167 bra 	$L__BB14_103;
	ld.shared.f32 	%f85, [_ZN6thrust24THRUST_300001_SM_1000_NS8cuda_cub4core6detail5shmemE+88];
	ld.shared.u64 	%rd89, [_ZN6thrust24THRUST_300001_SM_1000_NS8cuda_cub4core6detail5shmemE+96];
	setp.lt.f32 	%p168, %f212, %f85;
	mov.f32 	%f213, %f212;
	mov.u64 	%rd320, %rd319;
	@%p168 bra 	$L__BB14_103;
	setp.lt.f32 	%p169, %f85, %f212;
	mov.f32 	%f213, %f85;
	mov.u64 	%rd320, %rd89;
	@%p169 bra 	$L__BB14_103;
	setp.lt.s64 	%p170, %rd319, %rd89;
	selp.f32 	%f213, %f212, %f85, %p170;
	min.s64 	%rd320, %rd319, %rd89;
$L__BB14_103:
	setp.lt.s32 	%p171, %r37, 193;
	mov.f32 	%f214, %f213;
	mov.u64 	%rd321, %rd320;
	@%p171 bra 	$L__BB14_107;
	ld.shared.f32 	%f88, [_ZN6thrust24THRUST_300001_SM_1000_NS8cuda_cub4core6detail5shmemE+104];
	ld.shared.u64 	%rd92, [_ZN6thrust24THRUST_300001_SM_1000_NS8cuda_cub4core6detail5shmemE+112];
	setp.lt.f32 	%p172, %f213, %f88;
	mov.f32 	%f214, %f213;
	mov.u64 	%rd321, %rd320;
	@%p172 bra 	$L__BB14_107;
	setp.lt.f32 	%p173, %f88, %f213;
	mov.f32 	%f214, %f88;
	mov.u64 	%rd321, %rd92;
	@%p173 bra 	$L__BB14_107;
	setp.lt.s64 	%p174, %rd320, %rd92;
	selp.f32 	%f214, %f213, %f88, %p174;
	min.s64 	%rd321, %rd320, %rd92;
$L__BB14_107:
	setp.lt.s32 	%p175, %r37, 225;
	mov.f32 	%f247, %f214;
	mov.u64 	%rd355, %rd321;
	@%p175 bra 	$L__BB14_203;
	ld.shared.f32 	%f91, [_ZN6thrust24THRUST_300001_SM_1000_NS8cuda_cub4core6detail5shmemE+120];
	ld.shared.u64 	%rd95, [_ZN6thrust24THRUST_300001_SM_1000_NS8cuda_cub4core6detail5shmemE+128];
	setp.lt.f32 	%p176, %f214, %f91;
	mov.f32 	%f247, %f214;
	mov.u64 	%rd355, %rd321;
	@%p176 bra 	$L__BB14_203;
	setp.lt.f32 	%p177, %f91, %f214;
	mov.f32 	%f247, %f91;
	mov.u64 	%rd355, %rd95;
	@%p177 bra 	$L__BB14_203;
	setp.lt.s64 	%p178, %rd321, %rd95;
	selp.f32 	%f247, %f214, %f91, %p178;
	min.s64 	%rd355, %rd321, %rd95;
	bra.uni 	$L__BB14_203;
$L__BB14_111:
	mov.u32 	%r16, %tid.x;
	mul.wide.u32 	%rd208, %r16, 16;
	add.s64 	%rd189, %rd186, %rd208;
	// begin inline asm
	ld.global.nc.u64 %rd188, [%rd189];
	// end inline asm
	mov.b64 	{%r38, %r39}, %rd188;
	mov.b32 	%f93, %r38;
	add.s64 	%rd191, %rd189, 8;
	// begin inline asm
	ld.global.nc.u64 %rd190, [%rd191];
	// end inline asm
	add.s64 	%rd193, %rd189, 4096;
	// begin inline asm
	ld.global.nc.u64 %rd192, [%rd193];
	// end inline asm
	mov.b64 	{%r40, %r41}, %rd192;
	mov.b32 	%f94, %r40;
	add.s64 	%rd195, %rd189, 4104;
	// begin inline asm
	ld.global.nc.u64 %rd194, [%rd195];
	// end inline asm
	add.s64 	%rd197, %rd189, 8192;
	// begin inline asm
	ld.global.nc.u64 %rd196, [%rd197];
	// end inline asm
	mov.b64 	{%r42, %r43}, %rd196;
	mov.b32 	%f95, %r42;
	add.s64 	%rd199, %rd189, 8200;
	// begin inline asm
	ld.global.nc.u64 %rd198, [%rd199];
	// end inline asm
	add.s64 	%rd201, %rd189, 12288;
	// begin inline asm
	ld.global.nc.u64 %rd200, [%rd201];
	// end inline asm
	mov.b64 	{%r44, %r45}, %rd200;
	mov.b32 	%f96, %r44;
	add.s64 	%rd203, %rd189, 12296;
	// begin inline asm
	ld.global.nc.u64 %rd202, [%rd203];
	// end inline asm
	add.s64 	%rd205, %rd189, 16384;
	// begin inline asm
	ld.global.nc.u64 %rd204, [%rd205];
	// end inline asm
	mov.b64 	{%r46, %r47}, %rd204;
	mov.b32 	%f97, %r46;
	add.s64 	%rd207, %rd189, 16392;
	// begin inline asm
	ld.global.nc.u64 %rd206, [%rd207];
	// end inline asm
	setp.lt.f32 	%p3, %f93, %f94;
	mov.f32 	%f215, %f93;
	mov.u64 	%rd322, %rd190;
	@%p3 bra 	$L__BB14_114;
	setp.lt.f32 	%p4, %f94, %f93;
	mov.f32 	%f215, %f94;
	mov.u64 	%rd322, %rd194;
	@%p4 bra 	$L__BB14_114;
	setp.lt.s64 	%p5, %rd190, %rd194;
	selp.f32 	%f215, %f93, %f94, %p5;
	min.s64 	%rd322, %rd190, %rd194;
$L__BB14_114:
	setp.lt.f32 	%p6, %f215, %f95;
	mov.f32 	%f216, %f215;
	mov.u64 	%rd323, %rd322;
	@%p6 bra 	$L__BB14_117;
	setp.lt.f32 	%p7, %f95, %f215;
	mov.f32 	%f216, %f95;
	mov.u64 	%rd323, %rd198;
	@%p7 bra 	$L__BB14_117;
	setp.lt.s64 	%p8, %rd322, %rd198;
	selp.f32 	%f216, %f215, %f95, %p8;
	min.s64 	%rd323, %rd322, %rd198;
$L__BB14_117:
	setp.lt.f32 	%p9, %f216, %f96;
	mov.f32 	%f217, %f216;
	mov.u64 	%rd324, %rd323;
	@%p9 bra 	$L__BB14_120;
	setp.lt.f32 	%p10, %f96, %f216;
	mov.f32 	%f217, %f96;
	mov.u64 	%rd324, %rd202;
	@%p10 bra 	$L__BB14_120;
	setp.lt.s64 	%p11, %rd323, %rd202;
	selp.f32 	%f217, %f216, %f96, %p11;
	min.s64 	%rd324, %rd323, %rd202;
$L__BB14_120:
	setp.lt.f32 	%p12, %f217, %f97;
	mov.f32 	%f234, %f217;
	mov.u64 	%rd342, %rd324;
	@%p12 bra 	$L__BB14_123;
	setp.lt.f32 	%p13, %f97, %f217;
	mov.f32 	%f234, %f97;
	mov.u64 	%rd342, %rd206;
	@%p13 bra 	$L__BB14_123;
	setp.lt.s64 	%p14, %rd324, %rd206;
	selp.f32 	%f234, %f217, %f97, %p14;
	min.s64 	%rd342, %rd324, %rd206;
$L__BB14_123:
	setp.lt.u32 	%p15, %r37, 2560;
	mov.b32 	%r425, 1280;
	@%p15 bra 	$L__BB14_141;
	mov.b32 	%r425, 1280;
$L__BB14_125:
	mov.u32 	%r17, %r425;
	add.s32 	%r50, %r17, %r16;
	mul.wide.u32 	%rd229, %r50, 16;
	add.s64 	%rd210, %rd186, %rd229;
	// begin inline asm
	ld.global.nc.u64 %rd209, [%rd210];
	// end inline asm
	mov.b64 	{%r51, %r52}, %rd209;
	mov.b32 	%f107, %r51;
	add.s64 	%rd212, %rd210, 8;
	// begin inline asm
	ld.global.nc.u64 %rd211, [%rd212];
	// end inline asm
	add.s64 	%rd214, %rd210, 4096;
	// begin inline asm
	ld.global.nc.u64 %rd213, [%rd214];
	// end inline asm
	mov.b64 	{%r53, %r54}, %rd213;
	mov.b32 	%f108, %r53;
	add.s64 	%rd216, %rd210, 4104;
	// begin inline asm
	ld.global.nc.u64 %rd215, [%rd216];
	// end inline asm
	add.s64 	%rd218, %rd210, 8192;
	// begin inline asm
	ld.global.nc.u64 %rd217, [%rd218];
	// end inline asm
	mov.b64 	{%r55, %r56}, %rd217;
	mov.b32 	%f109, %r55;
	add.s64 	%rd220, %rd210, 8200;
	// begin inline asm
	ld.global.nc.u64 %rd219, [%rd220];
	// end inline asm
	add.s64 	%rd222, %rd210, 12288;
	// begin inline asm
	ld.global.nc.u64 %rd221, [%rd222];
	// end inline asm
	mov.b64 	{%r57, %r58}, %rd221;
	mov.b32 	%f110, %r57;
	add.s64 	%rd224, %rd210, 12296;
	// begin inline asm
	ld.global.nc.u64 %rd223, [%rd224];
	// end inline asm
	add.s64 	%rd226, %rd210, 16384;
	// begin inline asm
	ld.global.nc.u64 %rd225, [%rd226];
	// end inline asm
	mov.b64 	{%r59, %r60}, %rd225;
	mov.b32 	%f111, %r59;
	add.s64 	%rd228, %rd210, 16392;
	// begin inline asm
	ld.global.nc.u64 %rd227, [%rd228];
	// end inline asm
	setp.lt.f32 	%p16, %f234, %f107;
	mov.f32 	%f220, %f234;
	mov.u64 	%rd327, %rd342;
	@%p16 bra 	$L__BB14_128;
	setp.lt.f32 	%p17, %f107, %f234;
	mov.f32 	%f220, %f107;
	mov.u64 	%rd327, %rd211;
	@%p17 bra 	$L__BB14_128;
	setp.lt.s64 	%p18, %rd342, %rd211;
	selp.f32 	%f220, %f234, %f107, %p18;
	min.s64 	%rd327, %rd342, %rd211;
$L__BB14_128:
	setp.lt.f32 	%p19, %f220, %f108;
	mov.f32 	%f221, %f220;
	mov.u64 	%rd328, %rd327;
	@%p19 bra 	$L__BB14_131;
	setp.lt.f32 	%p20, %f108, %f220;
	mov.f32 	%f221, %f108;
	mov.u64 	%rd328, %rd215;
	@%p20 bra 	$L__BB14_131;
	setp.lt.s64 	%p21, %rd327, %rd215;
	selp.f32 	%f221, %f220, %f108, %p21;
	min.s64 	%rd328, %rd327, %rd215;
$L__BB14_131:
	setp.lt.f32 	%p22, %f221, %f109;
	mov.f32 	%f222, %f221;
	mov.u64 	%rd329, %rd328;
	@%p22 bra 	$L__BB14_134;
	setp.lt.f32 	%p23, %f109, %f221;
	mov.f32 	%f222, %f109;
	mov.u64 	%rd329, %rd219;
	@%p23 bra 	$L__BB14_134;
	setp.lt.s64 	%p24, %rd328, %rd219;
	selp.f32 	%f222, %f221, %f109, %p24;
	min.s64 	%rd329, %rd328, %rd219;
$L__BB14_134:
	setp.lt.f32 	%p25, %f222, %f110;
	mov.f32 	%f223, %f222;
	mov.u64 	%rd330, %rd329;
	@%p25 bra 	$L__BB14_137;
	setp.lt.f32 	%p26, %f110, %f222;
	mov.f32 	%f223, %f110;
	mov.u64 	%rd330, %rd223;
	@%p26 bra 	$L__BB14_137;
	setp.lt.s64 	%p27, %rd329, %rd223;
	selp.f32 	%f223, %f222, %f110, %p27;
	min.s64 	%rd330, %rd329, %rd223;
$L__BB14_137:
	setp.lt.f32 	%p28, %f223, %f111;
	mov.f32 	%f234, %f223;
	mov.u64 	%rd342, %rd330;
	@%p28 bra 	$L__BB14_140;
	setp.lt.f32 	%p29, %f111, %f223;
	mov.f32 	%f234, %f111;
	mov.u64 	%rd342, %rd227;
	@%p29 bra 	$L__BB14_140;
	setp.lt.s64 	%p30, %rd330, %rd227;
	selp.f32 	%f234, %f223, %f111, %p30;
	min.s64 	%rd342, %rd330, %rd227;
$L__BB14_140:
	add.s32 	%r425, %r17, 1280;
	add.s32 	%r61, %r17, 2560;
	setp.le.s32 	%p31, %r61, %r37;
	@%p31 bra 	$L__BB14_125;
$L__BB14_141:
	setp.le.s32 	%p32, %r37, %r425;
	@%p32 bra 	$L__BB14_164;
	sub.s32 	%r20, %r37, %r425;
	setp.ge.s32 	%p33, %r16, %r20;
	@%p33 bra 	$L__BB14_164;
	not.b32 	%r62, %r16;
	add.s32 	%r63, %r37, %r62;
	sub.s32 	%r21, %r63, %r425;
	and.b32  	%r64, %r21, 768;
	setp.eq.s32 	%p34, %r64, 768;
	mov.u32 	%r429, %r16;
	@%p34 bra 	$L__BB14_149;
	add.s32 	%r427, %r16, %r425;
	shr.u32 	%r65, %r21, 8;
	add.s32 	%r66, %r65, 1;
	and.b32  	%r67, %r66, 3;
	neg.s32 	%r426, %r67;
	mov.u32 	%r429, %r16;
$L__BB14_145:
	.pragma "nounroll";
	mov.u64 	%rd127, %rd342;
	mov.f32 	%f123, %f234;
	mul.wide.u32 	%rd235, %r427, 16;
	add.s64 	%rd232, %rd186, %rd235;
	// begin inline asm
	ld.global.nc.u64 %rd231, [%rd232];
	// end inline asm
	mov.b64 	{%r68, %r69}, %rd231;
	mov.b32 	%f124, %r68;
	add.s64 	%rd234, %rd232, 8;
	// begin inline asm
	ld.global.nc.u64 %rd233, [%rd234];
	// end inline asm
	setp.lt.f32 	%p35, %f123, %f124;
	@%p35 bra 	$L__BB14_148;
	setp.lt.f32 	%p36, %f124, %f123;
	mov.f32 	%f234, %f124;
	mov.u64 	%rd342, %rd233;
	@%p36 bra 	$L__BB14_148;
	setp.lt.s64 	%p37, %rd127, %rd233;
	selp.f32 	%f234, %f123, %f124, %p37;
	min.s64 	%rd342, %rd127, %rd233;
$L__BB14_148:
	add.s32 	%r429, %r429, 256;
	add.s32 	%r427, %r427, 256;
	add.s32 	%r426, %r426, 1;
	setp.ne.s32 	%p38, %r426, 0;
	@%p38 bra 	$L__BB14_145;
$L__BB14_149:
	setp.lt.u32 	%p39, %r21, 768;
	@%p39 bra 	$L__BB14_164;
	cvt.u64.u32 	%rd236, %r429;
	cvt.u64.u32 	%rd237, %r425;
	add.s64 	%rd238, %rd236, %rd237;
	shl.b64 	%rd239, %rd238, 4;
	add.s64 	%rd240, %rd239, %rd186;
	add.s64 	%rd337, %rd240, 12296;
	add.s32 	%r430, %r429, %r425;
$L__BB14_151:
	mul.wide.u32 	%rd245, %r430, 16;
	add.s64 	%rd242, %rd186, %rd245;
	// begin inline asm
	ld.global.nc.u64 %rd241, [%rd242];
	// end inline asm
	mov.b64 	{%r70, %r71}, %rd241;
	mov.b32 	%f130, %r70;
	add.s64 	%rd244, %rd242, 8;
	// begin inline asm
	ld.global.nc.u64 %rd243, [%rd244];
	// end inline asm
	setp.lt.f32 	%p40, %f234, %f130;
	mov.f32 	%f231, %f234;
	mov.u64 	%rd339, %rd342;
	@%p40 bra 	$L__BB14_154;
	setp.lt.f32 	%p41, %f130, %f234;
	mov.f32 	%f231, %f130;
	mov.u64 	%rd339, %rd243;
	@%p41 bra 	$L__BB14_154;
	setp.lt.s64 	%p42, %rd342, %rd243;
	selp.f32 	%f231, %f234, %f130, %p42;
	min.s64 	%rd339, %rd342, %rd243;
$L__BB14_154:
	add.s64 	%rd247, %rd337, -8200;
	// begin inline asm
	ld.global.nc.u64 %rd246, [%rd247];
	// end inline asm
	mov.b64 	{%r72, %r73}, %rd246;
	mov.b32 	%f133, %r72;
	add.s64 	%rd249, %rd337, -8192;
	// begin inline asm
	ld.global.nc.u64 %rd248, [%rd249];
	// end inline asm
	setp.lt.f32 	%p43, %f231, %f133;
	mov.f32 	%f232, %f231;
	mov.u64 	%rd340, %rd339;
	@%p43 bra 	$L__BB14_157;
	setp.lt.f32 	%p44, %f133, %f231;
	mov.f32 	%f232, %f133;
	mov.u64 	%rd340, %rd248;
	@%p44 bra 	$L__BB14_157;
	setp.lt.s64 	%p45, %rd339, %rd248;
	selp.f32 	%f232, %f231, %f133, %p45;
	min.s64 	%rd340, %rd339, %rd248;
$L__BB14_157:
	add.s64 	%rd251, %rd337, -4104;
	// begin inline asm
	ld.global.nc.u64 %rd250, [%rd251];
	// end inline asm
	mov.b64 	{%r74, %r75}, %rd250;
	mov.b32 	%f136, %r74;
	add.s64 	%rd253, %rd337, -4096;
	// begin inline asm
	ld.global.nc.u64 %rd252, [%rd253];
	// end inline asm
	setp.lt.f32 	%p46, %f232, %f136;
	mov.f32 	%f233, %f232;
	mov.u64 	%rd341, %rd340;
	@%p46 bra 	$L__BB14_160;
	setp.lt.f32 	%p47, %f136, %f232;
	mov.f32 	%f233, %f136;
	mov.u64 	%rd341, %rd252;
	@%p47 bra 	$L__BB14_160;
	setp.lt.s64 	%p48, %rd340, %rd252;
	selp.f32 	%f233, %f232, %f136, %p48;
	min.s64 	%rd341, %rd340, %rd252;
$L__BB14_160:
	add.s64 	%rd255, %rd337, -8;
	// begin inline asm
	ld.global.nc.u64 %rd254, [%rd255];
	// end inline asm
	mov.b64 	{%r76, %r77}, %rd254;
	mov.b32 	%f139, %r76;
	// begin inline asm
	ld.global.nc.u64 %rd256, [%rd337];
	// end inline asm
	setp.lt.f32 	%p49, %f233, %f139;
	mov.f32 	%f234, %f233;
	mov.u64 	%rd342, %rd341;
	@%p49 bra 	$L__BB14_163;
	setp.lt.f32 	%p50, %f139, %f233;
	mov.f32 	%f234, %f139;
	mov.u64 	%rd342, %rd256;
	@%p50 bra 	$L__BB14_163;
	setp.lt.s64 	%p51, %rd341, %rd256;
	selp.f32 	%f234, %f233, %f139, %p51;
	min.s64 	%rd342, %rd341, %rd256;
$L__BB14_163:
	add.s32 	%r429, %r429, 1024;
	add.s64 	%rd337, %rd337, 16384;
	add.s32 	%r430, %r430, 1024;
	setp.lt.s32 	%p52, %r429, %r20;
	@%p52 bra 	$L__BB14_151;
$L__BB14_164:
	// begin inline asm
	mov.u32 %r78, %laneid;
	// end inline asm
	mov.b32 	%r80, %f234;
	mov.b32 	%r96, 1;
	mov.b32 	%r97, 31;
	mov.b32 	%r98, -1;
	// begin inline asm
	shfl.sync.down.b32 %r79, %r80, %r96, %r97, %r98;
	// end inline asm
	mov.b32 	%f143, %r79;
	// begin inline asm
	shfl.sync.down.b32 %r84, %r85, %r96, %r97, %r98;
	// end inline asm
	mov.b64 	{%r90, %r95}, %rd342;
	// begin inline asm
	shfl.sync.down.b32 %r89, %r90, %r96, %r97, %r98;
	// end inline asm
	// begin inline asm
	shfl.sync.down.b32 %r94, %r95, %r96, %r97, %r98;
	// end inline asm
	mov.b64 	%rd150, {%r89, %r94};
	setp.gt.s32 	%p53, %r78, 30;
	setp.lt.f32 	%p54, %f234, %f143;
	or.pred  	%p55, %p53, %p54;
	mov.f32 	%f236, %f234;
	mov.u64 	%rd344, %rd342;
	@%p55 bra 	$L__BB14_167;
	setp.gt.f32 	%p56, %f234, %f143;
	mov.f32 	%f236, %f143;
	mov.u64 	%rd344, %rd150;
	@%p56 bra 	$L__BB14_167;
	setp.lt.s64 	%p57, %rd342, %rd150;
	selp.f32 	%f236, %f234, %f143, %p57;
	min.s64 	%rd344, %rd342, %rd150;
$L__BB14_167:
	mov.b32 	%r100, %f236;
	mov.b32 	%r116, 2;
	mov.b32 	%r117, 31;
	mov.b32 	%r118, -1;
	// begin inline asm
	shfl.sync.down.b32 %r99, %r100, %r116, %r117, %r118;
	// end inline asm
	mov.b32 	%f146, %r99;
	// begin inline asm
	shfl.sync.down.b32 %r104, %r105, %r116, %r117, %r118;
	// end inline asm
	mov.b64 	{%r110, %r115}, %rd344;
	// begin inline asm
	shfl.sync.down.b32 %r109, %r110, %r116, %r117, %r118;
	// end inline asm
	// begin inline asm
	shfl.sync.down.b32 %r114, %r115, %r116, %r117, %r118;
	// end inline asm
	mov.b64 	%rd153, {%r109, %r114};
	setp.gt.s32 	%p58, %r78, 29;
	setp.lt.f32 	%p59, %f236, %f146;
	or.pred  	%p60, %p58, %p59;
	mov.f32 	%f237, %f236;
	mov.u64 	%rd345, %rd344;
	@%p60 bra 	$L__BB14_170;
	setp.gt.f32 	%p61, %f236, %f146;
	mov.f32 	%f237, %f146;
	mov.u64 	%rd345, %rd153;
	@%p61 bra 	$L__BB14_170;
	setp.lt.s64 	%p62, %rd344, %rd153;
	selp.f32 	%f237, %f236, %f146, %p62;
	min.s64 	%rd345, %rd344, %rd153;
$L__BB14_170:
	mov.b32 	%r120, %f237;
	mov.b32 	%r136, 4;
	mov.b32 	%r137, 31;
	mov.b32 	%r138, -1;
	// begin inline asm
	shfl.sync.down.b32 %r119, %r120, %r136, %r137, %r138;
	// end inline asm
	mov.b32 	%f149, %r119;
	// begin inline asm
	shfl.sync.down.b32 %r124, %r125, %r136, %r137, %r138;
	// end inline asm
	mov.b64 	{%r130, %r135}, %rd345;
	// begin inline asm
	shfl.sync.down.b32 %r129, %r130, %r136, %r137, %r138;
	// end inline asm
	// begin inline asm
	shfl.sync.down.b32 %r134, %r135, %r136, %r137, %r138;
	// end inline asm
	mov.b64 	%rd156, {%r129, %r134};
	setp.gt.s32 	%p63, %r78, 27;
	setp.lt.f32 	%p64, %f237, %f149;
	or.pred  	%p65, %p63, %p64;
	mov.f32 	%f238, %f237;
	mov.u64 	%rd346, %rd345;
	@%p65 bra 	$L__BB14_173;
	setp.gt.f32 	%p66, %f237, %f149;
	mov.f32 	%f238, %f149;
	mov.u64 	%rd346, %rd156;
	@%p66 bra 	$L__BB14_173;
	setp.lt.s64 	%p67, %rd345, %rd156;
	selp.f32 	%f238, %f237, %f149, %p67;
	min.s64 	%rd346, %rd345, %rd156;
$L__BB14_173:
	mov.b32 	%r140, %f238;
	mov.b32 	%r156, 8;
	mov.b32 	%r157, 31;
	mov.b32 	%r158, -1;
	// begin inline asm
	shfl.sync.down.b32 %r139, %r140, %r156, %r157, %r158;
	// end inline asm
	mov.b32 	%f152, %r139;
	// begin inline asm
	shfl.sync.down.b32 %r144, %r145, %r156, %r157, %r158;
	// end inline asm
	mov.b64 	{%r150, %r155}, %rd346;
	// begin inline asm
	shfl.sync.down.b32 %r149, %r150, %r156, %r157, %r158;
	// end inline asm
	// begin inline asm
	shfl.sync.down.b32 %r154, %r155, %r156, %r157, %r158;
	// end inline asm
	mov.b64 	%rd159, {%r149, %r154};
	setp.gt.s32 	%p68, %r78, 23;
	setp.lt.f32 	%p69, %f238, %f152;
	or.pred  	%p70, %p68, %p69;
	mov.f32 	%f239, %f238;
	mov.u64 	%rd347, %rd346;
	@%p70 bra 	$L__BB14_176;
	setp.gt.f32 	%p71, %f238, %f152;
	mov.f32 	%f239, %f152;
	mov.u64 	%rd347, %rd159;
	@%p71 bra 	$L__BB14_176;
	setp.lt.s64 	%p72, %rd346, %rd159;
	selp.f32 	%f239, %f238, %f152, %p72;
	min.s64 	%rd347, %rd346, %rd159;
$L__BB14_176:
	mov.b32 	%r160, %f239;
	mov.b32 	%r176, 16;
	mov.b32 	%r177, 31;
	mov.b32 	%r178, -1;
	// begin inline asm
	shfl.sync.down.b32 %r159, %r160, %r176, %r177, %r178;
	// end inline asm
	mov.b32 	%f155, %r159;
	// begin inline asm
	shfl.sync.down.b32 %r164, %r165, %r176, %r177, %r178;
	// end inline asm
	mov.b64 	{%r170, %r175}, %rd347;
	// begin inline asm
	shfl.sync.down.b32 %r169, %r170, %r176, %r177, %r178;
	// end inline asm
	// begin inline asm
	shfl.sync.down.b32 %r174, %r175, %r176, %r177, %r178;
	// end inline asm
	mov.b64 	%rd162, {%r169, %r174};
	setp.gt.s32 	%p73, %r78, 15;
	setp.lt.f32 	%p74, %f239, %f155;
	or.pred  	%p75, %p73, %p74;
	mov.f32 	%f247, %f239;
	mov.u64 	%rd355, %rd347;
	@%p75 bra 	$L__BB14_179;
	setp.gt.f32 	%p76, %f239, %f155;
	mov.f32 	%f247, %f155;
	mov.u64 	%rd355, %rd162;
	@%p76 bra 	$L__BB14_179;
	setp.lt.s64 	%p77, %rd347, %rd162;
	selp.f32 	%f247, %f239, %f155, %p77;
	min.s64 	%rd355, %rd347, %rd162;
$L__BB14_179:
	setp.ne.s32 	%p78, %r78, 0;
	@%p78 bra 	$L__BB14_181;
	shr.u32 	%r179, %r16, 1;
	and.b32  	%r180, %r179, 496;
	mov.u32 	%r181, _ZN6thrust24THRUST_300001_SM_1000_NS8cuda_cub4core6detail5shmemE;
	add.s32 	%r182, %r181, %r180;
	st.shared.f32 	[%r182+8], %f247;
	st.shared.u64 	[%r182+16], %rd355;
$L__BB14_181:
	bar.sync 	0;
	setp.ne.s32 	%p79, %r16, 0;
	@%p79 bra 	$L__BB14_203;
	ld.shared.f32 	%f158, [_ZN6thrust24THRUST_300001_SM_1000_NS8cuda_cub4core6detail5shmemE+24];
	ld.shared.u64 	%rd165, [_ZN6thrust24THRUST_300001_SM_1000_NS8cuda_cub4core6detail5shmemE+32];
	setp.lt.f32 	%p80, %f247, %f158;
	mov.f32 	%f241, %f247;
	mov.u64 	%rd349, %rd355;
	@%p80 bra 	$L__BB14_185;
	setp.lt.f32 	%p81, %f158, %f247;
	mov.f32 	%f241, %f158;
	mov.u64 	%rd349, %rd165;
	@%p81 bra 	$L__BB14_185;
	setp.lt.s64 	%p82, %rd355, %rd165;
	selp.f32 	%f241, %f247, %f158, %p82;
	min.s64 	%rd349, %rd355, %rd165;
$L__BB14_185:
	ld.shared.f32 	%f161, [_ZN6thrust24THRUST_300001_SM_1000_NS8cuda_cub4core6detail5shmemE+40];
	ld.shared.u64 	%rd168, [_ZN6thrust24THRUST_300001_SM_1000_NS8cuda_cub4core6detail5shmemE+48];
	setp.lt.f32 	%p83, %f241, %f161;
	mov.f32 	%f242, %f241;
	mov.u64 	%rd350, %rd349;
	@%p83 bra 	$L__BB14_188;
	setp.lt.f32 	%p84, %f161, %f241;
	mov.f32 	%f242, %f161;
	mov.u64 	%rd350, %rd168;
	@%p84 bra 	$L__BB14_188;
	setp.lt.s64 	%p85, %rd349, %rd168;
	selp.f32 	%f242, %f241, %f161, %p85;
	min.s64 	%rd350, %rd349, %rd168;
$L__BB14_188:
	ld.shared.f32 	%f164, [_ZN6thrust24THRUST_300001_SM_1000_NS8cuda_cub4core6detail5shmemE+56];
	ld.shared.u64 	%rd171, [_ZN6thrust24THRUST_300001_SM_1000_NS8cuda_cub4core6detail5shmemE+64];
	setp.lt.f32 	%p86, %f242, %f164;
	mov.f32 	%f243, %f242;
	mov.u64 	%rd351, %rd350;
	@%p86 bra 	$L__BB14_191;
	setp.lt.f32 	%p87, %f164, %f242;
	mov.f32 	%f243, %f164;
	mov.u64 	%rd351, %rd171;
	@%p87 bra 	$L__BB14_191;
	setp.lt.s64 	%p88, %rd350, %rd171;
	selp.f32 	%f243, %f242, %f164, %p88;
	min.s64 	%rd351, %rd350, %rd171;
$L__BB14_191:
	ld.shared.f32 	%f167, [_ZN6thrust24THRUST_300001_SM_1000_NS8cuda_cub4core6detail5shmemE+72];
	ld.shared.u64 	%rd174, [_ZN6thrust24THRUST_300001_SM_1000_NS8cuda_cub4core6detail5shmemE+80];
	setp.lt.f32 	%p89, %f243, %f167;
	mov.f32 	%f244, %f243;
	mov.u64 	%rd352, %rd351;
	@%p89 bra 	$L__BB14_194;
	setp.lt.f32 	%p90, %f167, %f243;
	mov.f32 	%f244, %f167;
	mov.u64 	%rd352, %rd174;
	@%p90 bra 	$L__BB14_194;
	setp.lt.s64 	%p91, %rd351, %rd174;
	selp.f32 	%f244, %f243, %f167, %p91;
	min.s64 	%rd352, %rd351, %rd174;
$L__BB14_194:
	ld.shared.f32 	%f170, [_ZN6thrust24THRUST_300001_SM_1000_NS8cuda_cub4core6detail5shmemE+88];
	ld.shared.u64 	%rd177, [_ZN6thrust24THRUST_300001_SM_1000_NS8cuda_cub4core6detail5shmemE+96];
	setp.lt.f32 	%p92, %f244, %f170;
	mov.f32 	%f245, %f244;
	mov.u64 	%rd353, %rd352;
	@%p92 bra 	$L__BB14_197;
	setp.lt.f32 	%p93, %f170, %f244;
	mov.f32 	%f245, %f170;
	mov.u64 	%rd353, %rd177;
	@%p93 bra 	$L__BB14_197;
	setp.lt.s64 	%p94, %rd352, %rd177;
	selp.f32 	%f245, %f244, %f170, %p94;
	min.s64 	%rd353, %rd352, %rd177;
$L__BB14_197:
	ld.shared.f32 	%f173, [_ZN6thrust24THRUST_300001_SM_1000_NS8cuda_cub4core6detail5shmemE+104];
	ld.shared.u64 	%rd180, [_ZN6thrust24THRUST_300001_SM_1000_NS8cuda_cub4core6detail5shmemE+112];
	setp.lt.f32 	%p95, %f245, %f173;
	mov.f32 	%f246, %f245;
	mov.u64 	%rd354, %rd353;
	@%p95 bra 	$L__BB14_200;
	setp.lt.f32 	%p96, %f173, %f245;
	mov.f32 	%f246, %f173;
	mov.u64 	%rd354, %rd180;
	@%p96 bra 	$L__BB14_200;
	setp.lt.s64 	%p97, %rd353, %rd180;
	selp.f32 	%f246, %f245, %f173, %p97;
	min.s64 	%rd354, %rd353, %rd180;
$L__BB14_200:
	ld.shared.f32 	%f176, [_ZN6thrust24THRUST_300001_SM_1000_NS8cuda_cub4core6detail5shmemE+120];
	ld.shared.u64 	%rd183, [_ZN6thrust24THRUST_300001_SM_1000_NS8cuda_cub4core6detail5shmemE+128];
	setp.lt.f32 	%p98, %f246, %f176;
	mov.f32 	%f247, %f246;
	mov.u64 	%rd355, %rd354;
	@%p98 bra 	$L__BB14_203;
	setp.lt.f32 	%p99, %f176, %f246;
	mov.f32 	%f247, %f176;
	mov.u64 	%rd355, %rd183;
	@%p99 bra 	$L__BB14_203;
	setp.lt.s64 	%p100, %rd354, %rd183;
	selp.f32 	%f247, %f246, %f176, %p100;
	min.s64 	%rd355, %rd354, %rd183;
$L__BB14_203:
	mov.u32 	%r418, %tid.x;
	setp.ne.s32 	%p227, %r418, 0;
	@%p227 bra 	$L__BB14_205;
	cvta.to.global.u64 	%rd287, %rd187;
	st.global.f32 	[%rd287], %f247;
	st.global.u64 	[%rd287+8], %rd355;
$L__BB14_205:
	ret;

}
	// .globl	_ZN6thrust24THRUST_300001_SM_1000_NS8cuda_cub4core6detail13_kernel_agentINS1_8__reduce11ReduceAgentINS0_12zip_iteratorIN4cuda3std3__45tupleIJPKfNS0_17counting_iteratorIlNS0_11use_defaultESF_SF_EEEEEEEPNSB_IJflEEESJ_lNS1_9__extrema9arg_min_fIflNSA_4lessIfEEEEEEJSI_SK_lSP_EEEvDpT0_
.visible .entry _ZN6thrust24THRUST_300001_SM_1000_NS8cuda_cub4core6detail13_kernel_agentINS1_8__reduce11ReduceAgentINS0_12zip_iteratorIN4cuda3std3__45tupleIJPKfNS0_17counting_iteratorIlNS0_11use_defaultESF_SF_EEEEEEEPNSB_IJflEEESJ_lNS1_9__extrema9arg_min_fIflNSA_4lessIfEEEEEEJSI_SK_lSP_EEEvDpT0_(
	.param .align 8 .b8 _ZN6thrust24THRUST_300001_SM_1000_NS8cuda_cub4core6detail13_kernel_agentINS1_8__reduce11ReduceAgentINS0_12zip_iteratorIN4cuda3std3__45tupleIJPKfNS0_17counting_iteratorIlNS0_11use_defaultESF_SF_EEEEEEEPNSB_IJflEEESJ_lNS1_9__extrema9arg_min_fIflNSA_4lessIfEEEEEEJSI_SK_lSP_EEEvDpT0__param_0[16],
	.param .u64 .ptr .align 1 _ZN6thrust24THRUST_300001_SM_1000_NS8cuda_cub4core6detail13_kernel_agentINS1_8__reduce11ReduceAgentINS0_12zip_iteratorIN4cuda3std3__45tupleIJPKfNS0_17counting_iteratorIlNS0_11use_defaultESF_SF_EEEEEEEPNSB_IJflEEESJ_lNS1_9__extrema9arg_min_fIflNSA_4lessIfEEEEEEJSI_SK_lSP_EEEvDpT0__param_1,
	.param .u64 _ZN6thrust24THRUST_300001_SM_1000_NS8cuda_cub4core6detail13_kernel_agentINS1_8__reduce11ReduceAgentINS0_12zip_iteratorIN4cuda3std3__45tupleIJPKfNS0_17counting_iteratorIlNS0_11use_defaultESF_SF_EEEEEEEPNSB_IJflEEESJ_lNS1_9__extrema9arg_min_fIflNSA_4lessIfEEEEEEJSI_SK_lSP_EEEvDpT0__param_2,
	.param .align 1 .b8 _ZN6thrust24THRUST_300001_SM_1000_NS8cuda_cub4core6detail13_kernel_agentINS1_8__reduce11ReduceAgentINS0_12zip_iteratorIN4cuda3std3__45tupleIJPKfNS0_17counting_iteratorIlNS0_11use_defaultESF_SF_EEEEEEEPNSB_IJflEEESJ_lNS1_9__extrema9arg_min_fIflNSA_4lessIfEEEEEEJSI_SK_lSP_EEEvDpT0__param_3[1]
)
.maxntid 256
{
	.reg .pred 	%p<223>;
	.reg .b32 	%r<391>;
	.reg .b32 	%f<243>;
	.reg .b64 	%rd<308>;

	ld.param.u64 	%rd195, [_ZN6thrust24THRUST_300001_SM_1000_NS8cuda_cub4core6detail13_kernel_agentINS1_8__reduce11ReduceAgentINS0_12zip_iteratorIN4cuda3std3__45tupleIJPKfNS0_17counting_iteratorIlNS0_11use_defaultESF_SF_EEEEEEEPNSB_IJflEEESJ_lNS1_9__extrema9arg_min_fIflNSA_4lessIfEEEEEEJSI_SK_lSP_EEEvDpT0__param_0+8];
	ld.param.u64 	%rd194, [_ZN6thrust24THRUST_300001_SM_1000_NS8cuda_cub4core6detail13_kernel_agentINS1_8__reduce11ReduceAgentINS0_12zip_iteratorIN4cuda3std3__45tupleIJPKfNS0_17counting_iteratorIlNS0_11use_defaultESF_SF_EEEEEEEPNSB_IJflEEESJ_lNS1_9__extrema9arg_min_fIflNSA_4lessIfEEEEEEJSI_SK_lSP_EEEvDpT0__param_0];
	ld.param.u64 	%rd197, [_ZN6thrust24THRUST_300001_SM_1000_NS8cuda_cub4core6detail13_kernel_agentINS1_8__reduce11ReduceAgentINS0_12zip_iteratorIN4cuda3std3__45tupleIJPKfNS0_17counting_iteratorIlNS0_11use_defaultESF_SF_EEEEEEEPNSB_IJflEEESJ_lNS1_9__extrema9arg_min_fIflNSA_4lessIfEEEEEEJSI_SK_lSP_EEEvDpT0__param_2];
	setp.eq.s64 	%p1, %rd197, 0;
	@%p1 bra 	$L__BB15_200;
	cvta.to.global.u64 	%rd1, %rd194;
	setp.gt.s64 	%p2, %rd197, 1279;
	@%p2 bra 	$L__BB15_112;
	cvt.u32.u64 	%r1, %rd197;
	mov.u32 	%r2, %tid.x;
	setp.ge.s32 	%p96, %r2, %r1;
	mov.f32 	%f188, 0f00000000;
	mov.b64 	%rd249, 0;
	mov.u32 	%r385, %r2;
	@%p96 bra 	$L__BB15_4;
	cvt.u64.u32 	%rd225, %r2;
	mul.wide.u32 	%rd226, %r2, 4;
	add.s64 	%rd227, %rd1, %rd226;
	add.s64 	%rd249, %rd195, %rd225;
	ld.global.f32 	%f188, [%rd227];
	add.s32 	%r385, %r2, 256;
$L__BB15_4:
	setp.ge.s32 	%p97, %r385, %r1;
	@%p97 bra 	$L__BB15_26;
	not.b32 	%r154, %r385;
	add.s32 	%r5, %r154, %r1;
	and.b32  	%r155, %r5, 768;
	setp.eq.s32 	%p98, %r155, 768;
	@%p98 bra 	$L__BB15_11;
	cvt.u64.u32 	%rd229, %r385;
	add.s64 	%rd240, %rd195, %rd229;
	mul.wide.u32 	%rd230, %r385, 4;
	add.s64 	%rd239, %rd1, %rd230;
	shr.u32 	%r156, %r5, 8;
	add.s32 	%r157, %r156, 1;
	and.b32  	%r158, %r157, 3;
	neg.s32 	%r383, %r158;
$L__BB15_7:
	.pragma "nounroll";
	mov.u64 	%rd9, %rd249;
	mov.f32 	%f3, %f188;
	ld.global.f32 	%f4, [%rd239];
	setp.lt.f32 	%p99, %f3, %f4;
	@%p99 bra 	$L__BB15_10;
	setp.lt.f32 	%p100, %f4, %f3;
	mov.u64 	%rd249, %rd240;
	mov.f32 	%f188, %f4;
	@%p100 bra 	$L__BB15_10;
	setp.lt.s64 	%p101, %rd9, %rd240;
	min.s64 	%rd249, %rd9, %rd240;
	selp.f32 	%f188, %f3, %f4, %p101;
$L__BB15_10:
	add.s32 	%r385, %r385, 256;
	add.s64 	%rd240, %rd240, 256;
	add.s64 	%rd239, %rd239, 1024;
	add.s32 	%r383, %r383, 1;
	setp.ne.s32 	%p102, %r383, 0;
	@%p102 bra 	$L__BB15_7;
$L__BB15_11:
	setp.lt.u32 	%p103, %r5, 768;
	@%p103 bra 	$L__BB15_26;
	add.s32 	%r386, %r385, 512;
$L__BB15_13:
	mov.u32 	%r13, %r386;
	add.s32 	%r159, %r13, -512;
	cvt.s64.s32 	%rd231, %r159;
	mul.wide.s32 	%rd232, %r159, 4;
	add.s64 	%rd17, %rd1, %rd232;
	add.s64 	%rd18, %rd195, %rd231;
	ld.global.f32 	%f10, [%rd17];
	setp.lt.f32 	%p104, %f188, %f10;
	mov.u64 	%rd246, %rd249;
	mov.f32 	%f185, %f188;
	@%p104 bra 	$L__BB15_16;
	setp.lt.f32 	%p105, %f10, %f188;
	mov.u64 	%rd246, %rd18;
	mov.f32 	%f185, %f10;
	@%p105 bra 	$L__BB15_16;
	setp.lt.s64 	%p106, %rd249, %rd18;
	min.s64 	%rd246, %rd249, %rd18;
	selp.f32 	%f185, %f188, %f10, %p106;
$L__BB15_16:
	add.s32 	%r160, %r13, -256;
	cvt.s64.s32 	%rd233, %r160;
	add.s64 	%rd21, %rd195, %rd233;
	ld.global.f32 	%f13, [%rd17+1024];
	setp.lt.f32 	%p107, %f185, %f13;
	mov.u64 	%rd247, %rd246;
	mov.f32 	%f186, %f185;
	@%p107 bra 	$L__BB15_19;
	setp.lt.f32 	%p108, %f13, %f185;
	mov.u64 	%rd247, %rd21;
	mov.f32 	%f186, %f13;
	@%p108 bra 	$L__BB15_19;
	setp.lt.s64 	%p109, %rd246, %rd21;
	min.s64 	%rd247, %rd246, %rd21;
	selp.f32 	%f186, %f185, %f13, %p109;
$L__BB15_19:
	cvt.s64.s32 	%rd234, %r13;
	add.s64 	%rd24, %rd195, %rd234;
	ld.global.f32 	%f16, [%rd17+2048];
	setp.lt.f32 	%p110, %f186, %f16;
	mov.u64 	%rd248, %rd247;
	mov.f32 	%f187, %f186;
	@%p110 bra 	$L__BB15_22;
	setp.lt.f32 	%p111, %f16, %f186;
	mov.u64 	%rd248, %rd24;
	mov.f32 	%f187, %f16;
	@%p111 bra 	$L__BB15_22;
	setp.lt.s64 	%p112, %rd247, %rd24;
	min.s64 	%rd248, %rd247, %rd24;
	selp.f32 	%f187, %f186, %f16, %p112;
$L__BB15_22:
	add.s32 	%r161, %r13, 256;
	cvt.s64.s32 	%rd235, %r161;
	add.s64 	%rd27, %rd195, %rd235;
	ld.global.f32 	%f19, [%rd17+3072];
	setp.lt.f32 	%p113, %f187, %f19;
	mov.u64 	%rd249, %rd248;
	mov.f32 	%f188, %f187;
	@%p113 bra 	$L__BB15_25;
	setp.lt.f32 	%p114, %f19, %f187;
	mov.u64 	%rd249, %rd27;
	mov.f32 	%f188, %f19;
	@%p114 bra 	$L__BB15_25;
	setp.lt.s64 	%p115, %rd248, %rd27;
	min.s64 	%rd249, %rd248, %rd27;
	selp.f32 	%f188, %f187, %f19, %p115;
$L__BB15_25:
	add.s32 	%r386, %r13, 1024;
	add.s32 	%r162, %r13, 512;
	setp.lt.s32 	%p116, %r162, %r1;
	@%p116 bra 	$L__BB15_13;
$L__BB15_26:
	setp.lt.s32 	%p117, %r1, 256;
	@%p117 bra 	$L__BB15_66;
	// begin inline asm
	mov.u32 %r276, %laneid;
	// end inline asm
	mov.b32 	%r278, %f188;
	mov.b32 	%r294, 1;
	mov.b32 	%r295, 31;
	mov.b32 	%r296, -1;
	// begin inline asm
	shfl.sync.down.b32 %r277, %r278, %r294, %r295, %r296;
	// end inline asm
	mov.b32 	%f23, %r277;
	// begin inline asm
	shfl.sync.down.b32 %r282, %r283, %r294, %r295, %r296;
	// end inline asm
	mov.b64 	{%r288, %r293}, %rd249;
	// begin inline asm
	shfl.sync.down.b32 %r287, %r288, %r294, %r295, %r296;
	// end inline asm
	// begin inline asm
	shfl.sync.down.b32 %r292, %r293, %r294, %r295, %r296;
	// end inline asm
	mov.b64 	%rd31, {%r287, %r292};
	setp.gt.s32 	%p174, %r276, 30;
	setp.lt.f32 	%p175, %f188, %f23;
	or.pred  	%p176, %p174, %p175;
	mov.u64 	%rd251, %rd249;
	mov.f32 	%f190, %f188;
	@%p176 bra 	$L__BB15_30;
	setp.gt.f32 	%p177, %f188, %f23;
	mov.u64 	%rd251, %rd31;
	mov.f32 	%f190, %f23;
	@%p177 bra 	$L__BB15_30;
	setp.lt.s64 	%p178, %rd249, %rd31;
	min.s64 	%rd251, %rd249, %rd31;
	selp.f32 	%f190, %f188, %f23, %p178;
$L__BB15_30:
	mov.b32 	%r298, %f190;
	mov.b32 	%r314, 2;
	mov.b32 	%r315, 31;
	mov.b32 	%r316, -1;
	// begin inline asm
	shfl.sync.down.b32 %r297, %r298, %r314, %r315, %r316;
	// end inline asm
	mov.b32 	%f26, %r297;
	// begin inline asm
	shfl.sync.down.b32 %r302, %r303, %r314, %r315, %r316;
	// end inline asm
	mov.b64 	{%r308, %r313}, %rd251;
	// begin inline asm
	shfl.sync.down.b32 %r307, %r308, %r314, %r315, %r316;
	// end inline asm
	// begin inline asm
	shfl.sync.down.b32 %r312, %r313, %r314, %r315, %r316;
	// end inline asm
	mov.b64 	%rd34, {%r307, %r312};
	setp.gt.s32 	%p179, %r276, 29;
	setp.lt.f32 	%p180, %f190, %f26;
	or.pred  	%p181, %p179, %p180;
	mov.u64 	%rd252, %rd251;
	mov.f32 	%f191, %f190;
	@%p181 bra 	$L__BB15_33;
	setp.gt.f32 	%p182, %f190, %f26;
	mov.u64 	%rd252, %rd34;
	mov.f32 	%f191, %f26;
	@%p182 bra 	$L__BB15_33;
	setp.lt.s64 	%p183, %rd251, %rd34;
	min.s64 	%rd252, %rd251, %rd34;
	selp.f32 	%f191, %f190, %f26, %p183;
$L__BB15_33:
	mov.b32 	%r318, %f191;
	mov.b32 	%r334, 4;
	mov.b32 	%r335, 31;
	mov.b32 	%r336, -1;
	// begin inline asm
	shfl.sync.down.b32 %r317, %r318, %r334, %r335, %r336;
	// end inline asm
	mov.b32 	%f29, %r317;
	// begin inline asm
	shfl.sync.down.b32 %r322, %r323, %r334, %r335, %r336;
	// end inline asm
	mov.b64 	{%r328, %r333}, %rd252;
	// begin inline asm
	shfl.sync.down.b32 %r327, %r328, %r334, %r335, %r336;
	// end inline asm
	// begin inline asm
	shfl.sync.down.b32 %r332, %r333, %r334, %r335, %r336;
	// end inline asm
	mov.b64 	%rd37, {%r327, %r332};
	setp.gt.s32 	%p184, %r276, 27;
	setp.lt.f32 	%p185, %f191, %f29;
	or.pred  	%p186, %p184, %p185;
	mov.u64 	%rd253, %rd252;
	mov.f32 	%f192, %f191;
	@%p186 bra 	$L__BB15_36;
	setp.gt.f32 	%p187, %f191, %f29;
	mov.u64 	%rd253, %rd37;
	mov.f32 	%f192, %f29;
	@%p187 bra 	$L__BB15_36;
	setp.lt.s64 	%p188, %rd252, %rd37;
	min.s64 	%rd253, %rd252, %rd37;
	selp.f32 	%f192, %f191, %f29, %p188;
$L__BB15_36:
	mov.b32 	%r338, %f192;
	mov.b32 	%r354, 8;
	mov.b32 	%r355, 31;
	mov.b32 	%r356, -1;
	// begin inline asm
	shfl.sync.down.b32 %r337, %r338, %r354, %r355, %r356;
	// end inline asm
	mov.b32 	%f32, %r337;
	// begin inline asm
	shfl.sync.down.b32 %r342, %r343, %r354, %r355, %r356;
	// end inline asm
	mov.b64 	{%r348, %r353}, %rd253;
	// begin inline asm
	shfl.sync.down.b32 %r347, %r348, %r354, %r355, %r356;
	// end inline asm
	// begin inline asm
	shfl.sync.down.b32 %r352, %r353, %r354, %r355, %r356;
	// end inline asm
	mov.b64 	%rd40, {%r347, %r352};
	setp.gt.s32 	%p189, %r276, 23;
	setp.lt.f32 	%p190, %f192, %f32;
	or.pred  	%p191, %p189, %p190;
	mov.u64 	%rd254, %rd253;
	mov.f32 	%f193, %f192;
	@%p191 bra 	$L__BB15_39;
	setp.gt.f32 	%p192, %f192, %f32;
	mov.u64 	%rd254, %rd40;
	mov.f32 	%f193, %f32;
	@%p192 bra 	$L__BB15_39;
	setp.lt.s64 	%p193, %rd253, %rd40;
	min.s64 	%rd254, %rd253, %rd40;
	selp.f32 	%f193, %f192, %f32, %p193;
$L__BB15_39:
	mov.b32 	%r358, %f193;
	mov.b32 	%r374, 16;
	mov.b32 	%r375, 31;
	mov.b32 	%r376, -1;
	// begin inline asm
	shfl.sync.down.b32 %r357, %r358, %r374, %r375, %r376;
	// end inline asm
	mov.b32 	%f35, %r357;
	// begin inline asm
	shfl.sync.down.b32 %r362, %r363, %r374, %r375, %r376;
	// end inline asm
	mov.b64 	{%r368, %r373}, %rd254;
	// begin inline asm
	shfl.sync.down.b32 %r367, %r368, %r374, %r375, %r376;
	// end inline asm
	// begin inline asm
	shfl.sync.down.b32 %r372, %r373, %r374, %r375, %r376;
	// end inline asm
	mov.b64 	%rd43, {%r367, %r372};
	setp.gt.s32 	%p194, %r276, 15;
	setp.lt.f32 	%p195, %f193, %f35;
	or.pred  	%p196, %p194, %p195;
	mov.u64 	%rd307, %rd254;
	mov.f32 	%f242, %f193;
	@%p196 bra 	$L__BB15_42;
	setp.gt.f32 	%p197, %f193, %f35;
	mov.u64 	%rd307, %rd43;
	mov.f32 	%f242, %f35;
	@%p197 bra 	$L__BB15_42;
	setp.lt.s64 	%p198, %rd254, %rd43;
	min.s64 	%rd307, %rd254, %rd43;
	selp.f32 	%f242, %f193, %f35, %p198;
$L__BB15_42:
	setp.ne.s32 	%p199, %r276, 0;
	@%p199 bra 	$L__BB15_44;
	shr.u32 	%r377, %r2, 1;
	and.b32  	%r378, %r377, 496;
	mov.u32 	%r379, _ZN6thrust24THRUST_300001_SM_1000_NS8cuda_cub4core6detail5shmemE;
	add.s32 	%r380, %r379, %r378;
	st.shared.f32 	[%r380+8], %f242;
	st.shared.u64 	[%r380+16], %rd307;
$L__BB15_44:
	bar.sync 	0;
	setp.ne.s32 	%p200, %r2, 0;
	@%p200 bra 	$L__BB15_198;
	ld.shared.f32 	%f38, [_ZN6thrust24THRUST_300001_SM_1000_NS8cuda_cub4core6detail5shmemE+24];
	ld.shared.u64 	%rd46, [_ZN6thrust24THRUST_300001_SM_1000_NS8cuda_cub4core6detail5shmemE+32];
	setp.lt.f32 	%p201, %f242, %f38;
	mov.u64 	%rd256, %rd307;
	mov.f32 	%f195, %f242;
	@%p201 bra 	$L__BB15_48;
	setp.lt.f32 	%p202, %f38, %f242;
	mov.u64 	%rd256, %rd46;
	mov.f32 	%f195, %f38;
	@%p202 bra 	$L__BB15_48;
	setp.lt.s64 	%p203, %rd307, %rd46;
	min.s64 	%rd256, %rd307, %rd46;
	selp.f32 	%f195, %f242, %f38, %p203;
$L__BB15_48:
	ld.shared.f32 	%f41, [_ZN6thrust24THRUST_300001_SM_1000_NS8cuda_cub4core6detail5shmemE+40];
	ld.shared.u64 	%rd49, [_ZN6thrust24THRUST_300001_SM_1000_NS8cuda_cub4core6detail5shmemE+48];
	setp.lt.f32 	%p204, %f195, %f41;
	mov.u64 	%rd257, %rd256;
	mov.f32 	%f196, %f195;
	@%p204 bra 	$L__BB15_51;
	setp.lt.f32 	%p205, %f41, %f195;
	mov.u64 	%rd257, %rd49;
	mov.f32 	%f196, %f41;
	@%p205 bra 	$L__BB15_51;
	setp.lt.s64 	%p206, %rd256, %rd49;
	min.s64 	%rd257, %rd256, %rd49;
	selp.f32 	%f196, %f195, %f41, %p206;
$L__BB15_51:
	ld.shared.f32 	%f44, [_ZN6thrust24THRUST_300001_SM_1000_NS8cuda_cub4core6detail5shmemE+56];
	ld.shared.u64 	%rd52, [_ZN6thrust24THRUST_300001_SM_1000_NS8cuda_cub4core6detail5shmemE+64];
	setp.lt.f32 	%p207, %f196, %f44;
	mov.u64 	%rd258, %rd257;
	mov.f32 	%f197, %f196;
	@%p207 bra 	$L__BB15_54;
	setp.lt.f32 	%p208, %f44, %f196;
	mov.u64 	%rd258, %rd52;
	mov.f32 	%f197, %f44;
	@%p208 bra 	$L__BB15_54;
	setp.lt.s64 	%p209, %rd257, %rd52;
	min.s64 	%rd258, %rd257, %rd52;
	selp.f32 	%f197, %f196, %f44, %p209;
$L__BB15_54:
	ld.shared.f32 	%f47, [_ZN6thrust24THRUST_300001_SM_1000_NS8cuda_cub4core6detail5shmemE+72];
	ld.shared.u64 	%rd55, [_ZN6thrust24THRUST_300001_SM_1000_NS8cuda_cub4core6detail5shmemE+80];
	setp.lt.f32 	%p210, %f197, %f47;
	mov.u64 	%rd259, %rd258;
	mov.f32 	%f198, %f197;
	@%p210 bra 	$L__BB15_57;
	setp.lt.f32 	%p211, %f47, %f197;
	mov.u64 	%rd259, %rd55;
	mov.f32 	%f198, %f47;
	@%p211 bra 	$L__BB15_57;
	setp.lt.s64 	%p212, %rd258, %rd55;
	min.s64 	%rd259, %rd258, %rd55;
	selp.f32 	%f198, %f197, %f47, %p212;
$L__BB15_57:
	ld.shared.f32 	%f50, [_ZN6thrust24THRUST_300001_SM_1000_NS8cuda_cub4core6detail5shmemE+88];
	ld.shared.u64 	%rd58, [_ZN6thrust24THRUST_300001_SM_1000_NS8cuda_cub4core6detail5shmemE+96];
	setp.lt.f32 	%p213, %f198, %f50;
	mov.u64 	%rd260, %rd259;
	mov.f32 	%f199, %f198;
	@%p213 bra 	$L__BB15_60;
	setp.lt.f32 	%p214, %f50, %f198;
	mov.u64 	%rd260, %rd58;
	mov.f32 	%f199, %f50;
	@%p214 bra 	$L__BB15_60;
	setp.lt.s64 	%p215, %rd259, %rd58;
	min.s64 	%rd260, %rd259, %rd58;
	selp.f32 	%f199, %f198, %f50, %p215;
$L__BB15_60:
	ld.shared.f32 	%f53, [_ZN6thrust24THRUST_300001_SM_1000_NS8cuda_cub4core6detail5shmemE+104];
	ld.shared.u64 	%rd61, [_ZN6thrust24THRUST_300001_SM_1000_NS8cuda_cub4core6detail5shmemE+112];
	setp.lt.f32 	%p216, %f199, %f53;
	mov.u64 	%rd261, %rd260;
	mov.f32 	%f200, %f199;
	@%p216 bra 	$L__BB15_63;
	setp.lt.f32 	%p217, %f53, %f199;
	mov.u64 	%rd261, %rd61;
	mov.f32 	%f200, %f53;
	@%p217 bra 	$L__BB15_63;
	setp.lt.s64 	%p218, %rd260, %rd61;
	min.s64 	%rd261, %rd260, %rd61;
	selp.f32 	%f200, %f199, %f53, %p218;
$L__BB15_63:
	ld.shared.f32 	%f56, [_ZN6thrust24THRUST_300001_SM_1000_NS8cuda_cub4core6detail5shmemE+120];
	ld.shared.u64 	%rd64, [_ZN6thrust24THRUST_300001_SM_1000_NS8cuda_cub4core6detail5shmemE+128];
	setp.lt.f32 	%p219, %f200, %f56;
	mov.f32 	%f242, %f200;
	mov.u64 	%rd307, %rd261;
	@%p219 bra 	$L__BB15_198;
	setp.lt.f32 	%p220, %f56, %f200;
	mov.f32 	%f242, %f56;
	mov.u64 	%rd307, %rd64;
	@%p220 bra 	$L__BB15_198;
	setp.lt.s64 	%p221, %rd261, %rd64;
	min.s64 	%rd307, %rd261, %rd64;
	selp.f32 	%f242, %f200, %f56, %p221;
	bra.uni 	$L__BB15_198;
$L__BB15_66:
	// begin inline asm
	mov.u32 %r163, %laneid;
	// end inline asm
	and.b32  	%r184, %r2, 992;
	add.s32 	%r185, %r184, 32;
	setp.gt.s32 	%p118, %r185, %r1;
	not.b32 	%r186, %r184;
	add.s32 	%r187, %r1, %r186;
	selp.b32 	%r182, %r187, 31, %p118;
	mov.b32 	%r165, %f188;
	mov.b32 	%r181, 1;
	mov.b32 	%r183, -1;
	// begin inline asm
	shfl.sync.down.b32 %r164, %r165, %r181, %r182, %r183;
	// end inline asm
	mov.b32 	%f58, %r164;
	// begin inline asm
	shfl.sync.down.b32 %r169, %r170, %r181, %r182, %r183;
	// end inline asm
	mov.b64 	{%r175, %r180}, %rd249;
	// begin inline asm
	shfl.sync.down.b32 %r174, %r175, %r181, %r182, %r183;
	// end inline asm
	// begin inline asm
	shfl.sync.down.b32 %r179, %r180, %r181, %r182, %r183;
	// end inline asm
	mov.b64 	%rd66, {%r174, %r179};
	setp.ge.s32 	%p119, %r163, %r182;
	setp.lt.f32 	%p120, %f188, %f58;
	or.pred  	%p121, %p119, %p120;
	mov.u64 	%rd262, %rd249;
	mov.f32 	%f201, %f188;
	@%p121 bra 	$L__BB15_69;
	setp.gt.f32 	%p122, %f188, %f58;
	mov.u64 	%rd262, %rd66;
	mov.f32 	%f201, %f58;
	@%p122 bra 	$L__BB15_69;
	setp.lt.s64 	%p123, %rd249, %rd66;
	min.s64 	%rd262, %rd249, %rd66;
	selp.f32 	%f201, %f188, %f58, %p123;
$L__BB15_69:
	mov.b32 	%r189, %f201;
	mov.b32 	%r205, 2;
	mov.b32 	%r207, -1;
	// begin inline asm
	shfl.sync.down.b32 %r188, %r189, %r205, %r182, %r207;
	// end inline asm
	mov.b32 	%f61, %r188;
	// begin inline asm
	shfl.sync.down.b32 %r193, %r194, %r205, %r182, %r207;
	// end inline asm
	mov.b64 	{%r199, %r204}, %rd262;
	// begin inline asm
	shfl.sync.down.b32 %r198, %r199, %r205, %r182, %r207;
	// end inline asm
	// begin inline asm
	shfl.sync.down.b32 %r203, %r204, %r205, %r182, %r207;
	// end inline asm
	mov.b64 	%rd69, {%r198, %r203};
	add.s32 	%r208, %r163, 2;
	setp.gt.s32 	%p124, %r208, %r182;
	setp.lt.f32 	%p125, %f201, %f61;
	or.pred  	%p126, %p124, %p125;
	mov.f32 	%f202, %f201;
	mov.u64 	%rd263, %rd262;
	@%p126 bra 	$L__BB15_72;
	setp.gt.f32 	%p127, %f201, %f61;
	mov.f32 	%f202, %f61;
	mov.u64 	%rd263, %rd69;
	@%p127 bra 	$L__BB15_72;
	setp.lt.s64 	%p128, %rd262, %rd69;
	selp.f32 	%f202, %f201, %f61, %p128;
	min.s64 	%rd263, %rd262, %rd69;
$L__BB15_72:
	mov.b32 	%r210, %f202;
	mov.b32 	%r226, 4;
	mov.b32 	%r228, -1;
	// begin inline asm
	shfl.sync.down.b32 %r209, %r210, %r226, %r182, %r228;
	// end inline asm
	mov.b32 	%f64, %r209;
	// begin inline asm
	shfl.sync.down.b32 %r214, %r215, %r226, %r182, %r228;
	// end inline asm
	mov.b64 	{%r220, %r225}, %rd263;
	// begin inline asm
	shfl.sync.down.b32 %r219, %r220, %r226, %r182, %r228;
	// end inline asm
	// begin inline asm
	shfl.sync.down.b32 %r224, %r225, %r226, %r182, %r228;
	// end inline asm
	mov.b64 	%rd72, {%r219, %r224};
	add.s32 	%r229, %r163, 4;
	setp.gt.s32 	%p129, %r229, %r182;
	setp.lt.f32 	%p130, %f202, %f64;
	or.pred  	%p131, %p129, %p130;
	mov.f32 	%f203, %f202;
	mov.u64 	%rd264, %rd263;
	@%p131 bra 	$L__BB15_75;
	setp.gt.f32 	%p132, %f202, %f64;
	mov.f32 	%f203, %f64;
	mov.u64 	%rd264, %rd72;
	@%p132 bra 	$L__BB15_75;
	setp.lt.s64 	%p133, %rd263, %rd72;
	selp.f32 	%f203, %f202, %f64, %p133;
	min.s64 	%rd264, %rd263, %rd72;
$L__BB15_75:
	mov.b32 	%r231, %f203;
	mov.b32 	%r247, 8;
	mov.b32 	%r249, -1;
	// begin inline asm
	shfl.sync.down.b32 %r230, %r231, %r247, %r182, %r249;
	// end inline asm
	mov.b32 	%f67, %r230;
	// begin inline asm
	shfl.sync.down.b32 %r235, %r236, %r247, %r182, %r249;
	// end inline asm
	mov.b64 	{%r241, %r246}, %rd264;
	// begin inline asm
	shfl.sync.down.b32 %r240, %r241, %r247, %r182, %r249;
	// end inline asm
	// begin inline asm
	shfl.sync.down.b32 %r245, %r246, %r247, %r182, %r249;
	// end inline asm
	mov.b64 	%rd75, {%r240, %r245};
	add.s32 	%r250, %r163, 8;
	setp.gt.s32 	%p134, %r250, %r182;
	setp.lt.f32 	%p135, %f203, %f67;
	or.pred  	%p136, %p134, %p135;
	mov.f32 	%f204, %f203;
	mov.u64 	%rd265, %rd264;
	@%p136 bra 	$L__BB15_78;
	setp.gt.f32 	%p137, %f203, %f67;
	mov.f32 	%f204, %f67;
	mov.u64 	%rd265, %rd75;
	@%p137 bra 	$L__BB15_78;
	setp.lt.s64 	%p138, %rd264, %rd75;
	selp.f32 	%f204, %f203, %f67, %p138;
	min.s64 	%rd265, %rd264, %rd75;
$L__BB15_78:
	mov.b32 	%r252, %f204;
	mov.b32 	%r268, 16;
	mov.b32 	%r270, -1;
	// begin inline asm
	shfl.sync.down.b32 %r251, %r252, %r268, %r182, %r270;
	// end inline asm
	mov.b32 	%f70, %r251;
	// begin inline asm
	shfl.sync.down.b32 %r256, %r257, %r268, %r182, %r270;
	// end inline asm
	mov.b64 	{%r262, %r267}, %rd265;
	// begin inline asm
	shfl.sync.down.b32 %r261, %r262, %r268, %r182, %r270;
	// end inline asm
	// begin inline asm
	shfl.sync.down.b32 %r266, %r267, %r268, %r182, %r270;
	// end inline asm
	mov.b64 	%rd78, {%r261, %r266};
	add.s32 	%r271, %r163, 16;
	setp.gt.s32 	%p139, %r271, %r182;
	setp.lt.f32 	%p140, %f204, %f70;
	or.pred  	%p141, %p139, %p140;
	mov.f32 	%f242, %f204;
	mov.u64 	%rd307, %rd265;
	@%p141 bra 	$L__BB15_81;
	setp.gt.f32 	%p142, %f204, %f70;
	mov.f32 	%f242, %f70;
	mov.u64 	%rd307, %rd78;
	@%p142 bra 	$L__BB15_81;
	setp.lt.s64 	%p143, %rd265, %rd78;
	selp.f32 	%f242, %f204, %f70, %p143;
	min.s64 	%rd307, %rd265, %rd78;
$L__BB15_81:
	setp.ne.s32 	%p144, %r163, 0;
	@%p144 bra 	$L__BB15_83;
	shr.u32 	%r272, %r2, 1;
	and.b32  	%r273, %r272, 496;
	mov.u32 	%r274, _ZN6thrust24THRUST_300001_SM_1000_NS8cuda_cub4core6detail5shmemE;
	add.s32 	%r275, %r274, %r273;
	st.shared.f32 	[%r275+8], %f242;
	st.shared.u64 	[%r275+16], %rd307;
$L__BB15_83:
	bar.sync 	0;
	setp.ne.s32 	%p145, %r2, 0;
	@%p145 bra 	$L__BB15_198;
	setp.lt.s32 	%p146, %r1, 33;
	mov.f32 	%f206, %f242;
	mov.u64 	%rd267, %rd307;
	@%p146 bra 	$L__BB15_88;
	ld.shared.f32 	%f73, [_ZN6thrust24THRUST_300001_SM_1000_NS8cuda_cub4core6detail5shmemE+24];
	ld.shared.u64 	%rd81, [_ZN6thrust24THRUST_300001_SM_1000_NS8cuda_cub4core6detail5shmemE+32];
	setp.lt.f32 	%p147, %f242, %f73;
	mov.f32 	%f206, %f242;
	mov.u64 	%rd267, %rd307;
	@%p147 bra 	$L__BB15_88;
	setp.lt.f32 	%p148, %f73, %f242;
	mov.f32 	%f206, %f73;
	mov.u64 	%rd267, %rd81;
	@%p148 bra 	$L__BB15_88;
	setp.lt.s64 	%p149, %rd307, %rd81;
	selp.f32 	%f206, %f242, %f73, %p149;
	min.s64 	%rd267, %rd307, %rd81;
$L__BB15_88:
	setp.lt.s32 	%p150, %r1, 65;
	mov.f32 	%f207, %f206;
	mov.u64 	%rd268, %rd267;
	@%p150 bra 	$L__BB15_92;
	ld.shared.f32 	%f76, [_ZN6thrust24THRUST_300001_SM_1000_NS8cuda_cub4core6detail5shmemE+40];
	ld.shared.u64 	%rd84, [_ZN6thrust24THRUST_300001_SM_1000_NS8cuda_cub4core6detail5shmemE+48];
	setp.lt.f32 	%p151, %f206, %f76;
	mov.f32 	%f207, %f206;
	mov.u64 	%rd268, %rd267;
	@%p151 bra 	$L__BB15_92;
	setp.lt.f32 	%p152, %f76, %f206;
	mov.f32 	%f207, %f76;
	mov.u64 	%rd268, %rd84;
	@%p152 bra 	$L__BB15_92;
	setp.lt.s64 	%p153, %rd267, %rd84;
	selp.f32 	%f207, %f206, %f76, %p153;
	min.s64 	%rd268, %rd267, %rd84;
$L__BB15_92:
	setp.lt.s32 	%p154, %r1, 97;
	mov.f32 	%f208, %f207;
	mov.u64 	%rd269, %rd268;
	@%p154 bra 	$L__BB15_96;
	ld.shared.f32 	%f79, [_ZN6thrust24THRUST_300001_SM_1000_NS8cuda_cub4core6detail5shmemE+56];
	ld.shared.u64 	%rd87, [_ZN6thrust24THRUST_300001_SM_1000_NS8cuda_cub4core6detail5shmemE+64];
	setp.lt.f32 	%p155, %f207, %f79;
	mov.f32 	%f208, %f207;
	mov.u64 	%rd269, %rd268;
	@%p155 bra 	$L__BB15_96;
	setp.lt.f32 	%p156, %f79, %f207;
	mov.f32 	%f208, %f79;
	mov.u64 	%rd269, %rd87;
	@%p156 bra 	$L__BB15_96;
	setp.lt.s64 	%p157, %rd268, %rd87;
	selp.f32 	%f208, %f207, %f79, %p157;
	min.s64 	%rd269, %rd268, %rd87;
$L__BB15_96:
	setp.lt.s32 	%p158, %r1, 129;
	mov.f32 	%f209, %f208;
	mov.u64 	%rd270, %rd269;
	@%p158 bra 	$L__BB15_100;
	ld.shared.f32 	%f82, [_ZN6thrust24THRUST_300001_SM_1000_NS8cuda_cub4core6detail5shmemE+72];
	ld.shared.u64 	%rd90, [_ZN6thrust24THRUST_300001_SM_1000_NS8cuda_cub4core6detail5shmemE+80];
	setp.lt.f32 	%p159, %f208, %f82;
	mov.f32 	%f209, %f208;
	mov.u64 	%rd270, %rd269;
	@%p159 bra 	$L__BB15_100;
	setp.lt.f32 	%p160, %f82, %f208;
	mov.f32 	%f209, %f82;
	mov.u64 	%rd270, %rd90;
	@%p160 bra 	$L__BB15_100;
	setp.lt.s64 	%p161, %rd269, %rd90;
	selp.f32 	%f209, %f208, %f82, %p161;
	min.s64 	%rd270, %rd269, %rd90;
$L__BB15_100:
	setp.lt.s32 	%p162, %r1, 161;
	mov.f32 	%f210, %f209;
	mov.u64 	%rd271, %rd270;
	@%p162 bra 	$L__BB15_104;
	ld.shared.f32 	%f85, [_ZN6thrust24THRUST_300001_SM_1000_NS8cuda_cub4core6detail5shmemE+88];
	ld.shared.u64 	%rd93, [_ZN6thrust24THRUST_300001_SM_1000_NS8cuda_cub4core6detail5shmemE+96];
	setp.lt.f32 	%p163, %f209, %f85;
	mov.f32 	%f210, %f209;
	mov.u64 	%rd271, %rd270;
	@%p163 bra 	$L__BB15_104;
	setp.lt.f32 	%p164, %f85, %f209;
	mov.f32 	%f210, %f85;
	mov.u64 	%rd271, %rd93;
	@%p164 bra 	$L__BB15_104;
	setp.lt.s64 	%p165, %rd270, %rd93;
	selp.f32 	%f210, %f209, %f85, %p165;
	min.s64 	%rd271, %rd270, %rd93;
$L__BB15_104:
	setp.lt.s32 	%p166, %r1, 193;
	mov.f32 	%f211, %f210;
	mov.u64 	%rd272, %rd271;
	@%p166 bra 	$L__BB15_108;
	ld.shared.f32 	%f88, [_ZN6thrust24THRUST_300001_SM_1000_NS8cuda_cub4core6detail5shmemE+104];
	ld.shared.u64 	%rd96, [_ZN6thrust24THRUST_300001_SM_1000_NS8cuda_cub4core6detail5shmemE+112];
	setp.lt.f32 	%p167, %f210, %f88;
	mov.f32 	%f211, %f210;
	mov.u64 	%rd272, %rd271;
	@%p167 bra 	$L__BB15_108;
	setp.lt.f32 	%p168, %f88, %f210;
	mov.f32 	%f211, %f88;
	mov.u64 	%rd272, %rd96;
	@%p168 bra 	$L__BB15_108;
	setp.lt.s64 	%p169, %rd271, %rd96;
	selp.f32 	%f211, %f210, %f88, %p169;
	min.s64 	%rd272, %rd271, %rd96;
$L__BB15_108:
	setp.lt.s32 	%p170, %r1, 225;
	mov.f32 	%f242, %f211;
	mov.u64 	%rd307, %rd272;
	@%p170 bra 	$L__BB15_198;
	ld.shared.f32 	%f91, [_ZN6thrust24THRUST_300001_SM_1000_NS8cuda_cub4core6detail5shmemE+120];
	ld.shared.u64 	%rd99, [_ZN6thrust24THRUST_300001_SM_1000_NS8cuda_cub4core6detail5shmemE+128];
	setp.lt.f32 	%p171, %f211, %f91;
	mov.f32 	%f242, %f211;
	mov.u64 	%rd307, %rd272;
	@%p171 bra 	$L__BB15_198;
	setp.lt.f32 	%p172, %f91, %f211;
	mov.f32 	%f242, %f91;
	mov.u64 	%rd307, %rd99;
	@%p172 bra 	$L__BB15_198;
	setp.lt.s64 	%p173, %rd272, %rd99;
	selp.f32 	%f242, %f211, %f91, %p173;
	min.s64 	%rd307, %rd272, %rd99;
	bra.uni 	$L__BB15_198;
$L__BB15_112:
	mov.u32 	%r18, %tid.x;
	cvt.u64.u32 	%rd101, %r18;
	mul.wide.u32 	%rd198, %r18, 4;
	add.s64 	%rd102, %rd1, %rd198;
	ld.global.f32 	%f172, [%rd102];
	add.s32 	%r31, %r18, 256;
	cvt.u64.u32 	%rd199, %r31;
	ld.global.f32 	%f173, [%rd102+1024];
	add.s32 	%r32, %r18, 512;
	cvt.u64.u32 	%rd200, %r32;
	ld.global.f32 	%f174, [%rd102+2048];
	ld.global.f32 	%f93, [%rd102+3072];
	or.b32  	%r33, %r18, 1024;
	cvt.u64.u32 	%rd103, %r33;
	add.s64 	%rd104, %rd195, %rd103;
	ld.global.f32 	%f94, [%rd102+4096];
	setp.lt.f32 	%p3, %f173, %f172;
	selp.f32 	%f175, %f173, %f172, %p3;
	selp.b64 	%rd201, %rd199, %rd101, %p3;
	setp.lt.f32 	%p4, %f174, %f175;
	selp.f32 	%f95, %f174, %f175, %p4;
	selp.b64 	%rd105, %rd200, %rd201, %p4;
	setp.lt.f32 	%p5, %f95, %f93;
	mov.f32 	%f212, %f95;
	mov.u64 	%rd273, %rd105;
	@%p5 bra 	$L__BB15_115;
	add.s32 	%r34, %r18, 768;
	cvt.u64.u32 	%rd273, %r34;
	setp.lt.f32 	%p6, %f93, %f95;
	mov.f32 	%f212, %f93;
	@%p6 bra 	$L__BB15_115;
	mov.f32 	%f212, %f95;
	mov.u64 	%rd273, %rd105;
$L__BB15_115:
	add.s64 	%rd108, %rd195, %rd273;
	setp.lt.f32 	%p7, %f212, %f94;
	mov.f32 	%f229, %f212;
	mov.u64 	%rd294, %rd108;
	@%p7 bra 	$L__BB15_118;
	setp.lt.f32 	%p8, %f94, %f212;
	mov.f32 	%f229, %f94;
	mov.u64 	%rd294, %rd104;
	@%p8 bra 	$L__BB15_118;
	setp.lt.s64 	%p9, %rd273, %rd103;
	selp.f32 	%f229, %f212, %f94, %p9;
	selp.b64 	%rd294, %rd108, %rd104, %p9;
$L__BB15_118:
	setp.lt.u64 	%p10, %rd197, 2560;
	mov.b64 	%rd283, 1280;
	@%p10 bra 	$L__BB15_136;
	mov.b64 	%rd283, 1280;
$L__BB15_120:
	mov.u64 	%rd111, %rd283;
	add.s64 	%rd204, %rd111, %rd101;
	shl.b64 	%rd205, %rd111, 2;
	add.s64 	%rd206, %rd102, %rd205;
	add.s64 	%rd113, %rd204, %rd195;
	ld.global.f32 	%f100, [%rd206];
	ld.global.f32 	%f101, [%rd206+1024];
	add.s64 	%rd114, %rd113, 512;
	ld.global.f32 	%f102, [%rd206+2048];
	add.s64 	%rd115, %rd113, 768;
	ld.global.f32 	%f103, [%rd206+3072];
	ld.global.f32 	%f104, [%rd206+4096];
	setp.lt.f32 	%p11, %f229, %f100;
	mov.f32 	%f215, %f229;
	mov.u64 	%rd277, %rd294;
	@%p11 bra 	$L__BB15_123;
	setp.lt.f32 	%p12, %f100, %f229;
	mov.f32 	%f215, %f100;
	mov.u64 	%rd277, %rd113;
	@%p12 bra 	$L__BB15_123;
	setp.lt.s64 	%p13, %rd294, %rd113;
	selp.f32 	%f215, %f229, %f100, %p13;
	min.s64 	%rd277, %rd294, %rd113;
$L__BB15_123:
	setp.lt.f32 	%p14, %f215, %f101;
	mov.f32 	%f216, %f215;
	mov.u64 	%rd278, %rd277;
	@%p14 bra 	$L__BB15_126;
	add.s64 	%rd208, %rd204, %rd195;
	add.s64 	%rd278, %rd208, 256;
	setp.lt.f32 	%p15, %f101, %f215;
	mov.f32 	%f216, %f101;
	@%p15 bra 	$L__BB15_126;
	setp.lt.s64 	%p16, %rd277, %rd278;
	selp.f32 	%f216, %f215, %f101, %p16;
	min.s64 	%rd278, %rd277, %rd278;
$L__BB15_126:
	setp.lt.f32 	%p17, %f216, %f102;
	mov.f32 	%f217, %f216;
	mov.u64 	%rd279, %rd278;
	@%p17 bra 	$L__BB15_129;
	setp.lt.f32 	%p18, %f102, %f216;
	mov.f32 	%f217, %f102;
	mov.u64 	%rd279, %rd114;
	@%p18 bra 	$L__BB15_129;
	setp.lt.s64 	%p19, %rd278, %rd114;
	selp.f32 	%f217, %f216, %f102, %p19;
	min.s64 	%rd279, %rd278, %rd114;
$L__BB15_129:
	setp.lt.f32 	%p20, %f217, %f103;
	mov.f32 	%f218, %f217;
	mov.u64 	%rd280, %rd279;
	@%p20 bra 	$L__BB15_132;
	setp.lt.f32 	%p21, %f103, %f217;
	mov.f32 	%f218, %f103;
	mov.u64 	%rd280, %rd115;
	@%p21 bra 	$L__BB15_132;
	setp.lt.s64 	%p22, %rd279, %rd115;
	selp.f32 	%f218, %f217, %f103, %p22;
	min.s64 	%rd280, %rd279, %rd115;
$L__BB15_132:
	setp.lt.f32 	%p23, %f218, %f104;
	mov.f32 	%f229, %f218;
	mov.u64 	%rd294, %rd280;
	@%p23 bra 	$L__BB15_135;
	add.s64 	%rd210, %rd204, %rd195;
	add.s64 	%rd294, %rd210, 1024;
	setp.lt.f32 	%p24, %f104, %f218;
	mov.f32 	%f229, %f104;
	@%p24 bra 	$L__BB15_135;
	setp.lt.s64 	%p25, %rd280, %rd294;
	selp.f32 	%f229, %f218, %f104, %p25;
	min.s64 	%rd294, %rd280, %rd294;
$L__BB15_135:
	add.s64 	%rd283, %rd111, 1280;
	add.s64 	%rd211, %rd111, 2560;
	setp.le.s64 	%p26, %rd211, %rd197;
	@%p26 bra 	$L__BB15_120;
$L__BB15_136:
	setp.le.s64 	%p27, %rd197, %rd283;
	@%p27 bra 	$L__BB15_159;
	cvt.u32.u64 	%r35, %rd283;
	cvt.u32.u64 	%r36, %rd197;
	sub.s32 	%r19, %r36, %r35;
	setp.ge.s32 	%p28, %r18, %r19;
	@%p28 bra 	$L__BB15_159;
	cvta.to.global.u64 	%rd131, %rd194;
	not.b32 	%r38, %r18;
	add.s32 	%r39, %r38, %r36;
	sub.s32 	%r20, %r39, %r35;
	and.b32  	%r41, %r20, 768;
	setp.eq.s32 	%p29, %r41, 768;
	mov.u32 	%r389, %r18;
	@%p29 bra 	$L__BB15_144;
	add.s64 	%rd213, %rd283, %rd101;
	add.s64 	%rd285, %rd213, %rd195;
	shl.b64 	%rd214, %rd213, 2;
	add.s64 	%rd284, %rd131, %rd214;
	shr.u32 	%r42, %r20, 8;
	add.s32 	%r43, %r42, 1;
	and.b32  	%r44, %r43, 3;
	neg.s32 	%r387, %r44;
	mov.u32 	%r389, %r18;
$L__BB15_140:
	.pragma "nounroll";
	mov.u64 	%rd136, %rd294;
	mov.f32 	%f116, %f229;
	ld.global.f32 	%f117, [%rd284];
	setp.lt.f32 	%p30, %f116, %f117;
	@%p30 bra 	$L__BB15_143;
	setp.lt.f32 	%p31, %f117, %f116;
	mov.f32 	%f229, %f117;
	mov.u64 	%rd294, %rd285;
	@%p31 bra 	$L__BB15_143;
	setp.lt.s64 	%p32, %rd136, %rd285;
	selp.f32 	%f229, %f116, %f117, %p32;
	min.s64 	%rd294, %rd136, %rd285;
$L__BB15_143:
	add.s32 	%r389, %r389, 256;
	add.s64 	%rd285, %rd285, 256;
	add.s64 	%rd284, %rd284, 1024;
	add.s32 	%r387, %r387, 1;
	setp.ne.s32 	%p33, %r387, 0;
	@%p33 bra 	$L__BB15_140;
$L__BB15_144:
	setp.lt.u32 	%p34, %r20, 768;
	@%p34 bra 	$L__BB15_159;
	add.s32 	%r390, %r389, 512;
$L__BB15_146:
	mov.u32 	%r28, %r390;
	add.s32 	%r45, %r28, -512;
	cvt.u64.u32 	%rd215, %r45;
	add.s64 	%rd216, %rd283, %rd215;
	shl.b64 	%rd217, %rd216, 2;
	add.s64 	%rd144, %rd131, %rd217;
	add.s64 	%rd145, %rd216, %rd195;
	ld.global.f32 	%f123, [%rd144];
	setp.lt.f32 	%p35, %f229, %f123;
	mov.f32 	%f226, %f229;
	mov.u64 	%rd291, %rd294;
	@%p35 bra 	$L__BB15_149;
	setp.lt.f32 	%p36, %f123, %f229;
	mov.f32 	%f226, %f123;
	mov.u64 	%rd291, %rd145;
	@%p36 bra 	$L__BB15_149;
	setp.lt.s64 	%p37, %rd294, %rd145;
	selp.f32 	%f226, %f229, %f123, %p37;
	min.s64 	%rd291, %rd294, %rd145;
$L__BB15_149:
	add.s32 	%r46, %r28, -256;
	cvt.u64.u32 	%rd218, %r46;
	add.s64 	%rd219, %rd283, %rd218;
	add.s64 	%rd148, %rd219, %rd195;
	ld.global.f32 	%f126, [%rd144+1024];
	setp.lt.f32 	%p38, %f226, %f126;
	mov.f32 	%f227, %f226;
	mov.u64 	%rd292, %rd291;
	@%p38 bra 	$L__BB15_152;
	setp.lt.f32 	%p39, %f126, %f226;
	mov.f32 	%f227, %f126;
	mov.u64 	%rd292, %rd148;
	@%p39 bra 	$L__BB15_152;
	setp.lt.s64 	%p40, %rd291, %rd148;
	selp.f32 	%f227, %f226, %f126, %p40;
	min.s64 	%rd292, %rd291, %rd148;
$L__BB15_152:
	cvt.u64.u32 	%rd220, %r28;
	add.s64 	%rd221, %rd283, %rd220;
	add.s64 	%rd151, %rd221, %rd195;
	ld.global.f32 	%f129, [%rd144+2048];
	setp.lt.f32 	%p41, %f227, %f129;
	mov.f32 	%f228, %f227;
	mov.u64 	%rd293, %rd292;
	@%p41 bra 	$L__BB15_155;
	setp.lt.f32 	%p42, %f129, %f227;
	mov.f32 	%f228, %f129;
	mov.u64 	%rd293, %rd151;
	@%p42 bra 	$L__BB15_155;
	setp.lt.s64 	%p43, %rd292, %rd151;
	selp.f32 	%f228, %f227, %f129, %p43;
	min.s64 	%rd293, %rd292, %rd151;
$L__BB15_155:
	add.s32 	%r47, %r28, 256;
	cvt.u64.u32 	%rd222, %r47;
	add.s64 	%rd223, %rd283, %rd222;
	add.s64 	%rd154, %rd223, %rd195;
	ld.global.f32 	%f132, [%rd144+3072];
	setp.lt.f32 	%p44, %f228, %f132;
	mov.f32 	%f229, %f228;
	mov.u64 	%rd294, %rd293;
	@%p44 bra 	$L__BB15_158;
	setp.lt.f32 	%p45, %f132, %f228;
	mov.f32 	%f229, %f132;
	mov.u64 	%rd294, %rd154;
	@%p45 bra 	$L__BB15_158;
	setp.lt.s64 	%p46, %rd293, %rd154;
	selp.f32 	%f229, %f228, %f132, %p46;
	min.s64 	%rd294, %rd293, %rd154;
$L__BB15_158:
	add.s32 	%r390, %r28, 1024;
	add.s32 	%r48, %r28, 512;
	setp.lt.s32 	%p47, %r48, %r19;
	@%p47 bra 	$L__BB15_146;
$L__BB15_159:
	// begin inline asm
	mov.u32 %r49, %laneid;
	// end inline asm
	mov.b32 	%r51, %f229;
	mov.b32 	%r67, 1;
	mov.b32 	%r68, 31;
	mov.b32 	%r69, -1;
	// begin inline asm
	shfl.sync.down.b32 %r50, %r51, %r67, %r68, %r69;
	// end inline asm
	mov.b32 	%f136, %r50;
	// begin inline asm
	shfl.sync.down.b32 %r55, %r56, %r67, %r68, %r69;
	// end inline asm
	mov.b64 	{%r61, %r66}, %rd294;
	// begin inline asm
	shfl.sync.down.b32 %r60, %r61, %r67, %r68, %r69;
	// end inline asm
	// begin inline asm
	shfl.sync.down.b32 %r65, %r66, %r67, %r68, %r69;
	// end inline asm
	mov.b64 	%rd158, {%r60, %r65};
	setp.gt.s32 	%p48, %r49, 30;
	setp.lt.f32 	%p49, %f229, %f136;
	or.pred  	%p50, %p48, %p49;
	mov.f32 	%f231, %f229;
	mov.u64 	%rd296, %rd294;
	@%p50 bra 	$L__BB15_162;
	setp.gt.f32 	%p51, %f229, %f136;
	mov.f32 	%f231, %f136;
	mov.u64 	%rd296, %rd158;
	@%p51 bra 	$L__BB15_162;
	setp.lt.s64 	%p52, %rd294, %rd158;
	selp.f32 	%f231, %f229, %f136, %p52;
	min.s64 	%rd296, %rd294, %rd158;
$L__BB15_162:
	mov.b32 	%r71, %f231;
	mov.b32 	%r87, 2;
	mov.b32 	%r88, 31;
	mov.b32 	%r89, -1;
	// begin inline asm
	shfl.sync.down.b32 %r70, %r71, %r87, %r88, %r89;
	// end inline asm
	mov.b32 	%f139, %r70;
	// begin inline asm
	shfl.sync.down.b32 %r75, %r76, %r87, %r88, %r89;
	// end inline asm
	mov.b64 	{%r81, %r86}, %rd296;
	// begin inline asm
	shfl.sync.down.b32 %r80, %r81, %r87, %r88, %r89;
	// end inline asm
	// begin inline asm
	shfl.sync.down.b32 %r85, %r86, %r87, %r88, %r89;
	// end inline asm
	mov.b64 	%rd161, {%r80, %r85};
	setp.gt.s32 	%p53, %r49, 29;
	setp.lt.f32 	%p54, %f231, %f139;
	or.pred  	%p55, %p53, %p54;
	mov.f32 	%f232, %f231;
	mov.u64 	%rd297, %rd296;
	@%p55 bra 	$L__BB15_165;
	setp.gt.f32 	%p56, %f231, %f139;
	mov.f32 	%f232, %f139;
	mov.u64 	%rd297, %rd161;
	@%p56 bra 	$L__BB15_165;
	setp.lt.s64 	%p57, %rd296, %rd161;
	selp.f32 	%f232, %f231, %f139, %p57;
	min.s64 	%rd297, %rd296, %rd161;
$L__BB15_165:
	mov.b32 	%r91, %f232;
	mov.b32 	%r107, 4;
	mov.b32 	%r108, 31;
	mov.b32 	%r109, -1;
	// begin inline asm
	shfl.sync.down.b32 %r90, %r91, %r107, %r108, %r109;
	// end inline asm
	mov.b32 	%f142, %r90;
	// begin inline asm
	shfl.sync.down.b32 %r95, %r96, %r107, %r108, %r109;
	// end inline asm
	mov.b64 	{%r101, %r106}, %rd297;
	// begin inline asm
	shfl.sync.down.b32 %r100, %r101, %r107, %r108, %r109;
	// end inline asm
	// begin inline asm
	shfl.sync.down.b32 %r105, %r106, %r107, %r108, %r109;
	// end inline asm
	mov.b64 	%rd164, {%r100, %r105};
	setp.gt.s32 	%p58, %r49, 27;
	setp.lt.f32 	%p59, %f232, %f142;
	or.pred  	%p60, %p58, %p59;
	mov.f32 	%f233, %f232;
	mov.u64 	%rd298, %rd297;
	@%p60 bra 	$L__BB15_168;
	setp.gt.f32 	%p61, %f232, %f142;
	mov.f32 	%f233, %f142;
	mov.u64 	%rd298, %rd164;
	@%p61 bra 	$L__BB15_168;
	setp.lt.s64 	%p62, %rd297, %rd164;
	selp.f32 	%f233, %f232, %f142, %p62;
	min.s64 	%rd298, %rd297, %rd164;
$L__BB15_168:
	mov.b32 	%r111, %f233;
	mov.b32 	%r127, 8;
	mov.b32 	%r128, 31;
	mov.b32 	%r129, -1;
	// begin inline asm
	shfl.sync.down.b32 %r110, %r111, %r127, %r128, %r129;
	// end inline asm
	mov.b32 	%f145, %r110;
	// begin inline asm
	shfl.sync.down.b32 %r115, %r116, %r127, %r128, %r129;
	// end inline asm
	mov.b64 	{%r121, %r126}, %rd298;
	// begin inline asm
	shfl.sync.down.b32 %r120, %r121, %r127, %r128, %r129;
	// end inline asm
	// begin inline asm
	shfl.sync.down.b32 %r125, %r126, %r127, %r128, %r129;
	// end inline asm
	mov.b64 	%rd167, {%r120, %r125};
	setp.gt.s32 	%p63, %r49, 23;
	setp.lt.f32 	%p64, %f233, %f145;
	or.pred  	%p65, %p63, %p64;
	mov.f32 	%f234, %f233;
	mov.u64 	%rd299, %rd298;
	@%p65 bra 	$L__BB15_171;
	setp.gt.f32 	%p66, %f233, %f145;
	mov.f32 	%f234, %f145;
	mov.u64 	%rd299, %rd167;
	@%p66 bra 	$L__BB15_171;
	setp.lt.s64 	%p67, %rd298, %rd167;
	selp.f32 	%f234, %f233, %f145, %p67;
	min.s64 	%rd299, %rd298, %rd167;
$L__BB15_171:
	mov.b32 	%r131, %f234;
	mov.b32 	%r147, 16;
	mov.b32 	%r148, 31;
	mov.b32 	%r149, -1;
	// begin inline asm
	shfl.sync.down.b32 %r130, %r131, %r147, %r148, %r149;
	// end inline asm
	mov.b32 	%f148, %r130;
	// begin inline asm
	shfl.sync.down.b32 %r135, %r136, %r147, %r148, %r149;
	// end inline asm
	mov.b64 	{%r141, %r146}, %rd299;
	// begin inline asm
	shfl.sync.down.b32 %r140, %r141, %r147, %r148, %r149;
	// end inline asm
	// begin inline asm
	shfl.sync.down.b32 %r145, %r146, %r147, %r148, %r149;
	// end inline asm
	mov.b64 	%rd170, {%r140, %r145};
	setp.gt.s32 	%p68, %r49, 15;
	setp.lt.f32 	%p69, %f234, %f148;
	or.pred  	%p70, %p68, %p69;
	mov.f32 	%f242, %f234;
	mov.u64 	%rd307, %rd299;
	@%p70 bra 	$L__BB15_174;
	setp.gt.f32 	%p71, %f234, %f148;
	mov.f32 	%f242, %f148;
	mov.u64 	%rd307, %rd170;
	@%p71 bra 	$L__BB15_174;
	setp.lt.s64 	%p72, %rd299, %rd170;
	selp.f32 	%f242, %f234, %f148, %p72;
	min.s64 	%rd307, %rd299, %rd170;
$L__BB15_174:
	setp.ne.s32 	%p73, %r49, 0;
	@%p73 bra 	$L__BB15_176;
	shr.u32 	%r150, %r18, 1;
	and.b32  	%r151, %r150, 496;
	mov.u32 	%r152, _ZN6thrust24THRUST_300001_SM_1000_NS8cuda_cub4core6detail5shmemE;
	add.s32 	%r153, %r152, %r151;
	st.shared.f32 	[%r153+8], %f242;
	st.shared.u64 	[%r153+16], %rd307;
$L__BB15_176:
	bar.sync 	0;
	setp.ne.s32 	%p74, %r18, 0;
	@%p74 bra 	$L__BB15_198;
	ld.shared.f32 	%f151, [_ZN6thrust24THRUST_300001_SM_1000_NS8cuda_cub4core6detail5shmemE+24];
	ld.shared.u64 	%rd173, [_ZN6thrust24THRUST_300001_SM_1000_NS8cuda_cub4core6detail5shmemE+32];
	setp.lt.f32 	%p75, %f242, %f151;
	mov.f32 	%f236, %f242;
	mov.u64 	%rd301, %rd307;
	@%p75 bra 	$L__BB15_180;
	setp.lt.f32 	%p76, %f151, %f242;
	mov.f32 	%f236, %f151;
	mov.u64 	%rd301, %rd173;
	@%p76 bra 	$L__BB15_180;
	setp.lt.s64 	%p77, %rd307, %rd173;
	selp.f32 	%f236, %f242, %f151, %p77;
	min.s64 	%rd301, %rd307, %rd173;
$L__BB15_180:
	ld.shared.f32 	%f154, [_ZN6thrust24THRUST_300001_SM_1000_NS8cuda_cub4core6detail5shmemE+40];
	ld.shared.u64 	%rd176, [_ZN6thrust24THRUST_300001_SM_1000_NS8cuda_cub4core6detail5shmemE+48];
	setp.lt.f32 	%p78, %f236, %f154;
	mov.f32 	%f237, %f236;
	mov.u64 	%rd302, %rd301;
	@%p78 bra 	$L__BB15_183;
	setp.lt.f32 	%p79, %f154, %f236;
	mov.f32 	%f237, %f154;
	mov.u64 	%rd302, %rd176;
	@%p79 bra 	$L__BB15_183;
	setp.lt.s64 	%p80, %rd301, %rd176;
	selp.f32 	%f237, %f236, %f154, %p80;
	min.s64 	%rd302, %rd301, %rd176;
$L__BB15_183:
	ld.shared.f32 	%f157, [_ZN6thrust24THRUST_300001_SM_1000_NS8cuda_cub4core6detail5shmemE+56];
	ld.shared.u64 	%rd179, [_ZN6thrust24THRUST_300001_SM_1000_NS8cuda_cub4core6detail5shmemE+64];
	setp.lt.f32 	%p81, %f237, %f157;
	mov.f32 	%f238, %f237;
	mov.u64 	%rd303, %rd302;
	@%p81 bra 	$L__BB15_186;
	setp.lt.f32 	%p82, %f157, %f237;
	mov.f32 	%f238, %f157;
	mov.u64 	%rd303, %rd179;
	@%p82 bra 	$L__BB15_186;
	setp.lt.s64 	%p83, %rd302, %rd179;
	selp.f32 	%f238, %f237, %f157, %p83;
	min.s64 	%rd303, %rd302, %rd179;
$L__BB15_186:
	ld.shared.f32 	%f160, [_ZN6thrust24THRUST_300001_SM_1000_NS8cuda_cub4core6detail5shmemE+72];
	ld.shared.u64 	%rd182, [_ZN6thrust24THRUST_300001_SM_1000_NS8cuda_cub4core6detail5shmemE+80];
	setp.lt.f32 	%p84, %f238, %f160;
	mov.f32 	%f239, %f238;
	mov.u64 	%rd304, %rd303;
	@%p84 bra 	$L__BB15_189;
	setp.lt.f32 	%p85, %f160, %f238;
	mov.f32 	%f239, %f160;
	mov.u64 	%rd304, %rd182;
	@%p85 bra 	$L__BB15_189;
	setp.lt.s64 	%p86, %rd303, %rd182;
	selp.f32 	%f239, %f238, %f160, %p86;
	min.s64 	%rd304, %rd303, %rd182;
$L__BB15_189:
	ld.shared.f32 	%f163, [_ZN6thrust24THRUST_300001_SM_1000_NS8cuda_cub4core6detail5shmemE+88];
	ld.shared.u64 	%rd185, [_ZN6thrust24THRUST_300001_SM_1000_NS8cuda_cub4core6detail5shmemE+96];
	setp.lt.f32 	%p87, %f239, %f163;
	mov.f32 	%f240, %f239;
	mov.u64 	%rd305, %rd304;
	@%p87 bra 	$L__BB15_192;
	setp.lt.f32 	%p88, %f163, %f239;
	mov.f32 	%f240, %f163;
	mov.u64 	%rd305, %rd185;
	@%p88 bra 	$L__BB15_192;
	setp.lt.s64 	%p89, %rd304, %rd185;
	selp.f32 	%f240, %f239, %f163, %p89;
	min.s64 	%rd305, %rd304, %rd185;
$L__BB15_192:
	ld.shared.f32 	%f166, [_ZN6thrust24THRUST_300001_SM_1000_NS8cuda_cub4core6detail5shmemE+104];
	ld.shared.u64 	%rd188, [_ZN6thrust24THRUST_300001_SM_1000_NS8cuda_cub4core6detail5shmemE+112];
	setp.lt.f32 	%p90, %f240, %f166;
	mov.f32 	%f241, %f240;
	mov.u64 	%rd306, %rd305;
	@%p90 bra 	$L__BB15_195;
	setp.lt.f32 	%p91, %f166, %f240;
	mov.f32 	%f241, %f166;
	mov.u64 	%rd306, %rd188;
	@%p91 bra 	$L__BB15_195;
	setp.lt.s64 	%p92, %rd305, %rd188;
	selp.f32 	%f241, %f240, %f166, %p92;
	min.s64 	%rd306, %rd305, %rd188;
$L__BB15_195:
	ld.shared.f32 	%f169, [_ZN6thrust24THRUST_300001_SM_1000_NS8cuda_cub4core6detail5shmemE+120];
	ld.shared.u64 	%rd191, [_ZN6thrust24THRUST_300001_SM_1000_NS8cuda_cub4core6detail5shmemE+128];
	setp.lt.f32 	%p93, %f241, %f169;
	mov.f32 	%f242, %f241;
	mov.u64 	%rd307, %rd306;
	@%p93 bra 	$L__BB15_198;
	setp.lt.f32 	%p94, %f169, %f241;
	mov.f32 	%f242, %f169;
	mov.u64 	%rd307, %rd191;
	@%p94 bra 	$L__BB15_198;
	setp.lt.s64 	%p95, %rd306, %rd191;
	selp.f32 	%f242, %f241, %f169, %p95;
	min.s64 	%rd307, %rd306, %rd191;
$L__BB15_198:
	mov.u32 	%r381, %tid.x;
	setp.ne.s32 	%p222, %r381, 0;
	@%p222 bra 	$L__BB15_200;
	ld.param.u64 	%rd237, [_ZN6thrust24THRUST_300001_SM_1000_NS8cuda_cub4core6detail13_kernel_agentINS1_8__reduce11ReduceAgentINS0_12zip_iteratorIN4cuda3std3__45tupleIJPKfNS0_17counting_iteratorIlNS0_11use_defaultESF_SF_EEEEEEEPNSB_IJflEEESJ_lNS1_9__extrema9arg_min_fIflNSA_4lessIfEEEEEEJSI_SK_lSP_EEEvDpT0__param_1];
	cvta.to.global.u64 	%rd236, %rd237;
	st.global.f32 	[%rd236], %f242;
	st.global.u64 	[%rd236+8], %rd307;
$L__BB15_200:
	ret;

}
	// .globl	_ZN6thrust24THRUST_300001_SM_1000_NS8cuda_cub4core6detail13_kernel_agentINS1_8__reduce11ReduceAgentINS0_12zip_iteratorIN4cuda3std3__45tupleIJPKfNS0_17counting_iteratorIlNS0_11use_defaultESF_SF_EEEEEEEPNSB_IJflEEESJ_lNS1_9__extrema9arg_min_fIflNSA_4lessIfEEEEEEJSI_SK_lN3cub18CUB_300001_SM_100013GridEvenShareIlEENSS_9GridQueueIyEESP_EEEvDpT0_
.visible .entry _ZN6thrust24THRUST_300001_SM_1000_NS8cuda_cub4core6detail13_kernel_agentINS1_8__reduce11ReduceAgentINS0_12zip_iteratorIN4cuda3std3__45tupleIJPKfNS0_17counting_iteratorIlNS0_11use_defaultESF_SF_EEEEEEEPNSB_IJflEEESJ_lNS1_9__extrema9arg_min_fIflNSA_4lessIfEEEEEEJSI_SK_lN3cub18CUB_300001_SM_100013GridEvenShareIlEENSS_9GridQueueIyEESP_EEEvDpT0_(
	.param .align 8 .b8 _ZN6thrust24THRUST_300001_SM_1000_NS8cuda_cub4core6detail13_kernel_agentINS1_8__reduce11ReduceAgentINS0_12zip_iteratorIN4cuda3std3__45tupleIJPKfNS0_17counting_iteratorIlNS0_11use_defaultESF_SF_EEEEEEEPNSB_IJflEEESJ_lNS1_9__extrema9arg_min_fIflNSA_4lessIfEEEEEEJSI_SK_lN3cub18CUB_300001_SM_100013GridEvenShareIlEENSS_9GridQueueIyEESP_EEEvDpT0__param_0[16],
	.param .u64 .ptr .align 1 _ZN6thrust24THRUST_300001_SM_1000_NS8cuda_cub4core6detail13_kernel_agentINS1_8__reduce11ReduceAgentINS0_12zip_iteratorIN4cuda3std3__45tupleIJPKfNS0_17counting_iteratorIlNS0_11use_defaultESF_SF_EEEEEEEPNSB_IJflEEESJ_lNS1_9__extrema9arg_min_fIflNSA_4lessIfEEEEEEJSI_SK_lN3cub18CUB_300001_SM_100013GridEvenShareIlEENSS_9GridQueueIyEESP_EEEvDpT0__param_1,
	.param .u64 _ZN6thrust24THRUST_300001_SM_1000_NS8cuda_cub4core6detail13_kernel_agentINS1_8__reduce11ReduceAgentINS0_12zip_iteratorIN4cuda3std3__45tupleIJPKfNS0_17counting_iteratorIlNS0_11use_defaultESF_SF_EEEEEEEPNSB_IJflEEESJ_lNS1_9__extrema9arg_min_fIflNSA_4lessIfEEEEEEJSI_SK_lN3cub18CUB_300001_SM_100013GridEvenShareIlEENSS_9GridQueueIyEESP_EEEvDpT0__param_2,
	.param .align 8 .b8 _ZN6thrust24THRUST_300001_SM_1000_NS8cuda_cub4core6detail13_kernel_agentINS1_8__reduce11ReduceAgentINS0_12zip_iteratorIN4cuda3std3__45tupleIJPKfNS0_17counting_iteratorIlNS0_11use_defaultESF_SF_EEEEEEEPNSB_IJflEEESJ_lNS1_9__extrema9arg_min_fIflNSA_4lessIfEEEEEEJSI_SK_lN3cub18CUB_300001_SM_100013GridEvenShareIlEENSS_9GridQueueIyEESP_EEEvDpT0__param_3[72],
	.param .align 8 .b8 _ZN6thrust24THRUST_300001_SM_1000_NS8cuda_cub4core6detail13_kernel_agentINS1_8__reduce11ReduceAgentINS0_12zip_iteratorIN4cuda3std3__45tupleIJPKfNS0_17counting_iteratorIlNS0_11use_defaultESF_SF_EEEEEEEPNSB_IJflEEESJ_lNS1_9__extrema9arg_min_fIflNSA_4lessIfEEEEEEJSI_SK_lN3cub18CUB_300001_SM_100013GridEvenShareIlEENSS_9GridQueueIyEESP_EEEvDpT0__param_4[8],
	.param .align 1 .b8 _ZN6thrust24THRUST_300001_SM_1000_NS8cuda_cub4core6detail13_kernel_agentINS1_8__reduce11ReduceAgentINS0_12zip_iteratorIN4cuda3std3__45tupleIJPKfNS0_17counting_iteratorIlNS0_11use_defaultESF_SF_EEEEEEEPNSB_IJflEEESJ_lNS1_9__extrema9arg_min_fIflNSA_4lessIfEEEEEEJSI_SK_lN3cub18CUB_300001_SM_100013GridEvenShareIlEENSS_9GridQueueIyEESP_EEEvDpT0__param_5[1]
)
.maxntid 256
{
	.reg .pred 	%p<225>;
	.reg .b32 	%r<399>;
	.reg .b32 	%f<243>;
	.reg .b64 	%rd<325>;

	ld.param.u64 	%rd199, [_ZN6thrust24THRUST_300001_SM_1000_NS8cuda_cub4core6detail13_kernel_agentINS1_8__reduce11ReduceAgentINS0_12zip_iteratorIN4cuda3std3__45tupleIJPKfNS0_17counting_iteratorIlNS0_11use_defaultESF_SF_EEEEEEEPNSB_IJflEEESJ_lNS1_9__extrema9arg_min_fIflNSA_4lessIfEEEEEEJSI_SK_lN3cub18CUB_300001_SM_100013GridEvenShareIlEENSS_9GridQueueIyEESP_EEEvDpT0__param_0+8];
	ld.param.u64 	%rd198, [_ZN6thrust24THRUST_300001_SM_1000_NS8cuda_cub4core6detail13_kernel_agentINS1_8__reduce11ReduceAgentINS0_12zip_iteratorIN4cuda3std3__45tupleIJPKfNS0_17counting_iteratorIlNS0_11use_defaultESF_SF_EEEEEEEPNSB_IJflEEESJ_lNS1_9__extrema9arg_min_fIflNSA_4lessIfEEEEEEJSI_SK_lN3cub18CUB_300001_SM_100013GridEvenShareIlEENSS_9GridQueueIyEESP_EEEvDpT0__param_0];
	ld.param.u64 	%rd202, [_ZN6thrust24THRUST_300001_SM_1000_NS8cuda_cub4core6detail13_kernel_agentINS1_8__reduce11ReduceAgentINS0_12zip_iteratorIN4cuda3std3__45tupleIJPKfNS0_17counting_iteratorIlNS0_11use_defaultESF_SF_EEEEEEEPNSB_IJflEEESJ_lNS1_9__extrema9arg_min_fIflNSA_4lessIfEEEEEEJSI_SK_lN3cub18CUB_300001_SM_100013GridEvenShareIlEENSS_9GridQueueIyEESP_EEEvDpT0__param_4];
	ld.param.u64 	%rd201, [_ZN6thrust24THRUST_300001_SM_1000_NS8cuda_cub4core6detail13_kernel_agentINS1_8__reduce11ReduceAgentINS0_12zip_iteratorIN4cuda3std3__45tupleIJPKfNS0_17counting_iteratorIlNS0_11use_defaultESF_SF_EEEEEEEPNSB_IJflEEESJ_lNS1_9__extrema9arg_min_fIflNSA_4lessIfEEEEEEJSI_SK_lN3cub18CUB_300001_SM_100013GridEvenShareIlEENSS_9GridQueueIyEESP_EEEvDpT0__param_2];
	cvta.to.global.u64 	%rd1, %rd202;
	cvta.to.global.u64 	%rd2, %rd198;
	mov.u32 	%r1, %ctaid.x;
	mul.lo.s32 	%r33, %r1, 1280;
	cvt.u64.u32 	%rd4, %r33;
	mov.u32 	%r34, %nctaid.x;
	mul.lo.s32 	%r35, %r34, 1280;
	cvt.u64.u32 	%rd5, %r35;
	add.s64 	%rd203, %rd4, 1280;
	setp.le.s64 	%p1, %rd203, %rd201;
	@%p1 bra 	$L__BB16_111;
	cvt.u32.u64 	%r159, %rd4;
	cvt.u32.u64 	%r2, %rd201;
	sub.s32 	%r3, %r2, %r159;
	mov.u32 	%r4, %tid.x;
	setp.ge.s32 	%p98, %r4, %r3;
	mov.f32 	%f188, 0f00000000;
	mov.b64 	%rd266, 0;
	mov.u32 	%r393, %r4;
	@%p98 bra 	$L__BB16_3;
	cvt.u64.u32 	%rd234, %r4;
	add.s64 	%rd235, %rd4, %rd234;
	shl.b64 	%rd236, %rd235, 2;
	add.s64 	%rd237, %rd2, %rd236;
	add.s64 	%rd266, %rd199, %rd235;
	ld.global.f32 	%f188, [%rd237];
	add.s32 	%r393, %r4, 256;
$L__BB16_3:
	setp.ge.s32 	%p99, %r393, %r3;
	@%p99 bra 	$L__BB16_25;
	not.b32 	%r161, %r393;
	add.s32 	%r162, %r161, %r2;
	sub.s32 	%r7, %r162, %r159;
	and.b32  	%r163, %r7, 768;
	setp.eq.s32 	%p100, %r163, 768;
	@%p100 bra 	$L__BB16_10;
	cvt.u64.u32 	%rd239, %r393;
	add.s64 	%rd240, %rd239, %rd4;
	add.s64 	%rd257, %rd240, %rd199;
	shl.b64 	%rd241, %rd240, 2;
	add.s64 	%rd256, %rd2, %rd241;
	shr.u32 	%r164, %r7, 8;
	add.s32 	%r165, %r164, 1;
	and.b32  	%r166, %r165, 3;
	neg.s32 	%r391, %r166;
$L__BB16_6:
	.pragma "nounroll";
	mov.u64 	%rd12, %rd266;
	mov.f32 	%f3, %f188;
	ld.global.f32 	%f4, [%rd256];
	setp.lt.f32 	%p101, %f3, %f4;
	@%p101 bra 	$L__BB16_9;
	setp.lt.f32 	%p102, %f4, %f3;
	mov.u64 	%rd266, %rd257;
	mov.f32 	%f188, %f4;
	@%p102 bra 	$L__BB16_9;
	setp.lt.s64 	%p103, %rd12, %rd257;
	min.s64 	%rd266, %rd12, %rd257;
	selp.f32 	%f188, %f3, %f4, %p103;
$L__BB16_9:
	add.s32 	%r393, %r393, 256;
	add.s64 	%rd257, %rd257, 256;
	add.s64 	%rd256, %rd256, 1024;
	add.s32 	%r391, %r391, 1;
	setp.ne.s32 	%p104, %r391, 0;
	@%p104 bra 	$L__BB16_6;
$L__BB16_10:
	setp.lt.u32 	%p105, %r7, 768;
	@%p105 bra 	$L__BB16_25;
	add.s32 	%r394, %r393, 512;
$L__BB16_12:
	mov.u32 	%r15, %r394;
	add.s32 	%r167, %r15, -512;
	cvt.s64.s32 	%rd242, %r167;
	add.s64 	%rd243, %rd242, %rd4;
	shl.b64 	%rd244, %rd243, 2;
	add.s64 	%rd20, %rd2, %rd244;
	add.s64 	%rd21, %rd243, %rd199;
	ld.global.f32 	%f10, [%rd20];
	setp.lt.f32 	%p106, %f188, %f10;
	mov.u64 	%rd263, %rd266;
	mov.f32 	%f185, %f188;
	@%p106 bra 	$L__BB16_15;
	setp.lt.f32 	%p107, %f10, %f188;
	mov.u64 	%rd263, %rd21;
	mov.f32 	%f185, %f10;
	@%p107 bra 	$L__BB16_15;
	setp.lt.s64 	%p108, %rd266, %rd21;
	min.s64 	%rd263, %rd266, %rd21;
	selp.f32 	%f185, %f188, %f10, %p108;
$L__BB16_15:
	add.s32 	%r168, %r15, -256;
	cvt.s64.s32 	%rd245, %r168;
	add.s64 	%rd246, %rd245, %rd4;
	add.s64 	%rd24, %rd246, %rd199;
	ld.global.f32 	%f13, [%rd20+1024];
	setp.lt.f32 	%p109, %f185, %f13;
	mov.u64 	%rd264, %rd263;
	mov.f32 	%f186, %f185;
	@%p109 bra 	$L__BB16_18;
	setp.lt.f32 	%p110, %f13, %f185;
	mov.u64 	%rd264, %rd24;
	mov.f32 	%f186, %f13;
	@%p110 bra 	$L__BB16_18;
	setp.lt.s64 	%p111, %rd263, %rd24;
	min.s64 	%rd264, %rd263, %rd24;
	selp.f32 	%f186, %f185, %f13, %p111;
$L__BB16_18:
	cvt.s64.s32 	%rd247, %r15;
	add.s64 	%rd248, %rd247, %rd4;
	add.s64 	%rd27, %rd248, %rd199;
	ld.global.f32 	%f16, [%rd20+2048];
	setp.lt.f32 	%p112, %f186, %f16;
	mov.u64 	%rd265, %rd264;
	mov.f32 	%f187, %f186;
	@%p112 bra 	$L__BB16_21;
	setp.lt.f32 	%p113, %f16, %f186;
	mov.u64 	%rd265, %rd27;
	mov.f32 	%f187, %f16;
	@%p113 bra 	$L__BB16_21;
	setp.lt.s64 	%p114, %rd264, %rd27;
	min.s64 	%rd265, %rd264, %rd27;
	selp.f32 	%f187, %f186, %f16, %p114;
$L__BB16_21:
	add.s32 	%r169, %r15, 256;
	cvt.s64.s32 	%rd249, %r169;
	add.s64 	%rd250, %rd249, %rd4;
	add.s64 	%rd30, %rd250, %rd199;
	ld.global.f32 	%f19, [%rd20+3072];
	setp.lt.f32 	%p115, %f187, %f19;
	mov.u64 	%rd266, %rd265;
	mov.f32 	%f188, %f187;
	@%p115 bra 	$L__BB16_24;
	setp.lt.f32 	%p116, %f19, %f187;
	mov.u64 	%rd266, %rd30;
	mov.f32 	%f188, %f19;
	@%p116 bra 	$L__BB16_24;
	setp.lt.s64 	%p117, %rd265, %rd30;
	min.s64 	%rd266, %rd265, %rd30;
	selp.f32 	%f188, %f187, %f19, %p117;
$L__BB16_24:
	add.s32 	%r394, %r15, 1024;
	add.s32 	%r170, %r15, 512;
	setp.lt.s32 	%p118, %r170, %r3;
	@%p118 bra 	$L__BB16_12;
$L__BB16_25:
	setp.lt.s32 	%p119, %r3, 256;
	@%p119 bra 	$L__BB16_65;
	// begin inline asm
	mov.u32 %r284, %laneid;
	// end inline asm
	mov.b32 	%r286, %f188;
	mov.b32 	%r302, 1;
	mov.b32 	%r303, 31;
	mov.b32 	%r304, -1;
	// begin inline asm
	shfl.sync.down.b32 %r285, %r286, %r302, %r303, %r304;
	// end inline asm
	mov.b32 	%f23, %r285;
	// begin inline asm
	shfl.sync.down.b32 %r290, %r291, %r302, %r303, %r304;
	// end inline asm
	mov.b64 	{%r296, %r301}, %rd266;
	// begin inline asm
	shfl.sync.down.b32 %r295, %r296, %r302, %r303, %r304;
	// end inline asm
	// begin inline asm
	shfl.sync.down.b32 %r300, %r301, %r302, %r303, %r304;
	// end inline asm
	mov.b64 	%rd34, {%r295, %r300};
	setp.gt.s32 	%p176, %r284, 30;
	setp.lt.f32 	%p177, %f188, %f23;
	or.pred  	%p178, %p176, %p177;
	mov.u64 	%rd268, %rd266;
	mov.f32 	%f190, %f188;
	@%p178 bra 	$L__BB16_29;
	setp.gt.f32 	%p179, %f188, %f23;
	mov.u64 	%rd268, %rd34;
	mov.f32 	%f190, %f23;
	@%p179 bra 	$L__BB16_29;
	setp.lt.s64 	%p180, %rd266, %rd34;
	min.s64 	%rd268, %rd266, %rd34;
	selp.f32 	%f190, %f188, %f23, %p180;
$L__BB16_29:
	mov.b32 	%r306, %f190;
	mov.b32 	%r322, 2;
	mov.b32 	%r323, 31;
	mov.b32 	%r324, -1;
	// begin inline asm
	shfl.sync.down.b32 %r305, %r306, %r322, %r323, %r324;
	// end inline asm
	mov.b32 	%f26, %r305;
	// begin inline asm
	shfl.sync.down.b32 %r310, %r311, %r322, %r323, %r324;
	// end inline asm
	mov.b64 	{%r316, %r321}, %rd268;
	// begin inline asm
	shfl.sync.down.b32 %r315, %r316, %r322, %r323, %r324;
	// end inline asm
	// begin inline asm
	shfl.sync.down.b32 %r320, %r321, %r322, %r323, %r324;
	// end inline asm
	mov.b64 	%rd37, {%r315, %r320};
	setp.gt.s32 	%p181, %r284, 29;
	setp.lt.f32 	%p182, %f190, %f26;
	or.pred  	%p183, %p181, %p182;
	mov.u64 	%rd269, %rd268;
	mov.f32 	%f191, %f190;
	@%p183 bra 	$L__BB16_32;
	setp.gt.f32 	%p184, %f190, %f26;
	mov.u64 	%rd269, %rd37;
	mov.f32 	%f191, %f26;
	@%p184 bra 	$L__BB16_32;
	setp.lt.s64 	%p185, %rd268, %rd37;
	min.s64 	%rd269, %rd268, %rd37;
	selp.f32 	%f191, %f190, %f26, %p185;
$L__BB16_32:
	mov.b32 	%r326, %f191;
	mov.b32 	%r342, 4;
	mov.b32 	%r343, 31;
	mov.b32 	%r344, -1;
	// begin inline asm
	shfl.sync.down.b32 %r325, %r326, %r342, %r343, %r344;
	// end inline asm
	mov.b32 	%f29, %r325;
	// begin inline asm
	shfl.sync.down.b32 %r330, %r331, %r342, %r343, %r344;
	// end inline asm
	mov.b64 	{%r336, %r341}, %rd269;
	// begin inline asm
	shfl.sync.down.b32 %r335, %r336, %r342, %r343, %r344;
	// end inline asm
	// begin inline asm
	shfl.sync.down.b32 %r340, %r341, %r342, %r343, %r344;
	// end inline asm
	mov.b64 	%rd40, {%r335, %r340};
	setp.gt.s32 	%p186, %r284, 27;
	setp.lt.f32 	%p187, %f191, %f29;
	or.pred  	%p188, %p186, %p187;
	mov.u64 	%rd270, %rd269;
	mov.f32 	%f192, %f191;
	@%p188 bra 	$L__BB16_35;
	setp.gt.f32 	%p189, %f191, %f29;
	mov.u64 	%rd270, %rd40;
	mov.f32 	%f192, %f29;
	@%p189 bra 	$L__BB16_35;
	setp.lt.s64 	%p190, %rd269, %rd40;
	min.s64 	%rd270, %rd269, %rd40;
	selp.f32 	%f192, %f191, %f29, %p190;
$L__BB16_35:
	mov.b32 	%r346, %f192;
	mov.b32 	%r362, 8;
	mov.b32 	%r363, 31;
	mov.b32 	%r364, -1;
	// begin inline asm
	shfl.sync.down.b32 %r345, %r346, %r362, %r363, %r364;
	// end inline asm
	mov.b32 	%f32, %r345;
	// begin inline asm
	shfl.sync.down.b32 %r350, %r351, %r362, %r363, %r364;
	// end inline asm
	mov.b64 	{%r356, %r361}, %rd270;
	// begin inline asm
	shfl.sync.down.b32 %r355, %r356, %r362, %r363, %r364;
	// end inline asm
	// begin inline asm
	shfl.sync.down.b32 %r360, %r361, %r362, %r363, %r364;
	// end inline asm
	mov.b64 	%rd43, {%r355, %r360};
	setp.gt.s32 	%p191, %r284, 23;
	setp.lt.f32 	%p192, %f192, %f32;
	or.pred  	%p193, %p191, %p192;
	mov.u64 	%rd271, %rd270;
	mov.f32 	%f193, %f192;
	@%p193 bra 	$L__BB16_38;
	setp.gt.f32 	%p194, %f192, %f32;
	mov.u64 	%rd271, %rd43;
	mov.f32 	%f193, %f32;
	@%p194 bra 	$L__BB16_38;
	setp.lt.s64 	%p195, %rd270, %rd43;
	min.s64 	%rd271, %rd270, %rd43;
	selp.f32 	%f193, %f192, %f32, %p195;
$L__BB16_38:
	mov.b32 	%r366, %f193;
	mov.b32 	%r382, 16;
	mov.b32 	%r383, 31;
	mov.b32 	%r384, -1;
	// begin inline asm
	shfl.sync.down.b32 %r365, %r366, %r382, %r383, %r384;
	// end inline asm
	mov.b32 	%f35, %r365;
	// begin inline asm
	shfl.sync.down.b32 %r370, %r371, %r382, %r383, %r384;
	// end inline asm
	mov.b64 	{%r376, %r381}, %rd271;
	// begin inline asm
	shfl.sync.down.b32 %r375, %r376, %r382, %r383, %r384;
	// end inline asm
	// begin inline asm
	shfl.sync.down.b32 %r380, %r381, %r382, %r383, %r384;
	// end inline asm
	mov.b64 	%rd46, {%r375, %r380};
	setp.gt.s32 	%p196, %r284, 15;
	setp.lt.f32 	%p197, %f193, %f35;
	or.pred  	%p198, %p196, %p197;
	mov.u64 	%rd324, %rd271;
	mov.f32 	%f242, %f193;
	@%p198 bra 	$L__BB16_41;
	setp.gt.f32 	%p199, %f193, %f35;
	mov.u64 	%rd324, %rd46;
	mov.f32 	%f242, %f35;
	@%p199 bra 	$L__BB16_41;
	setp.lt.s64 	%p200, %rd271, %rd46;
	min.s64 	%rd324, %rd271, %rd46;
	selp.f32 	%f242, %f193, %f35, %p200;
$L__BB16_41:
	setp.ne.s32 	%p201, %r284, 0;
	@%p201 bra 	$L__BB16_43;
	shr.u32 	%r385, %r4, 1;
	and.b32  	%r386, %r385, 496;
	mov.u32 	%r387, _ZN6thrust24THRUST_300001_SM_1000_NS8cuda_cub4core6detail5shmemE;
	add.s32 	%r388, %r387, %r386;
	st.shared.f32 	[%r388+8], %f242;
	st.shared.u64 	[%r388+16], %rd324;
$L__BB16_43:
	bar.sync 	0;
	setp.ne.s32 	%p202, %r4, 0;
	@%p202 bra 	$L__BB16_201;
	ld.shared.f32 	%f38, [_ZN6thrust24THRUST_300001_SM_1000_NS8cuda_cub4core6detail5shmemE+24];
	ld.shared.u64 	%rd49, [_ZN6thrust24THRUST_300001_SM_1000_NS8cuda_cub4core6detail5shmemE+32];
	setp.lt.f32 	%p203, %f242, %f38;
	mov.u64 	%rd273, %rd324;
	mov.f32 	%f195, %f242;
	@%p203 bra 	$L__BB16_47;
	setp.lt.f32 	%p204, %f38, %f242;
	mov.u64 	%rd273, %rd49;
	mov.f32 	%f195, %f38;
	@%p204 bra 	$L__BB16_47;
	setp.lt.s64 	%p205, %rd324, %rd49;
	min.s64 	%rd273, %rd324, %rd49;
	selp.f32 	%f195, %f242, %f38, %p205;
$L__BB16_47:
	ld.shared.f32 	%f41, [_ZN6thrust24THRUST_300001_SM_1000_NS8cuda_cub4core6detail5shmemE+40];
	ld.shared.u64 	%rd52, [_ZN6thrust24THRUST_300001_SM_1000_NS8cuda_cub4core6detail5shmemE+48];
	setp.lt.f32 	%p206, %f195, %f41;
	mov.u64 	%rd274, %rd273;
	mov.f32 	%f196, %f195;
	@%p206 bra 	$L__BB16_50;
	setp.lt.f32 	%p207, %f41, %f195;
	mov.u64 	%rd274, %rd52;
	mov.f32 	%f196, %f41;
	@%p207 bra 	$L__BB16_50;
	setp.lt.s64 	%p208, %rd273, %rd52;
	min.s64 	%rd274, %rd273, %rd52;
	selp.f32 	%f196, %f195, %f41, %p208;
$L__BB16_50:
	ld.shared.f32 	%f44, [_ZN6thrust24THRUST_300001_SM_1000_NS8cuda_cub4core6detail5shmemE+56];
	ld.shared.u64 	%rd55, [_ZN6thrust24THRUST_300001_SM_1000_NS8cuda_cub4core6detail5shmemE+64];
	setp.lt.f32 	%p209, %f196, %f44;
	mov.u64 	%rd275, %rd274;
	mov.f32 	%f197, %f196;
	@%p209 bra 	$L__BB16_53;
	setp.lt.f32 	%p210, %f44, %f196;
	mov.u64 	%rd275, %rd55;
	mov.f32 	%f197, %f44;
	@%p210 bra 	$L__BB16_53;
	setp.lt.s64 	%p211, %rd274, %rd55;
	min.s64 	%rd275, %rd274, %rd55;
	selp.f32 	%f197, %f196, %f44, %p211;
$L__BB16_53:
	ld.shared.f32 	%f47, [_ZN6thrust24THRUST_300001_SM_1000_NS8cuda_cub4core6detail5shmemE+72];
	ld.shared.u64 	%rd58, [_ZN6thrust24THRUST_300001_SM_1000_NS8cuda_cub4core6detail5shmemE+80];
	setp.lt.f32 	%p212, %f197, %f47;
	mov.u64 	%rd276, %rd275;
	mov.f32 	%f198, %f197;
	@%p212 bra 	$L__BB16_56;
	setp.lt.f32 	%p213, %f47, %f197;
	mov.u64 	%rd276, %rd58;
	mov.f32 	%f198, %f47;
	@%p213 bra 	$L__BB16_56;
	setp.lt.s64 	%p214, %rd275, %rd58;
	min.s64 	%rd276, %rd275, %rd58;
	selp.f32 	%f198, %f197, %f47, %p214;
$L__BB16_56:
	ld.shared.f32 	%f50, [_ZN6thrust24THRUST_300001_SM_1000_NS8cuda_cub4core6detail5shmemE+88];
	ld.shared.u64 	%rd61, [_ZN6thrust24THRUST_300001_SM_1000_NS8cuda_cub4core6detail5shmemE+96];
	setp.lt.f32 	%p215, %f198, %f50;
	mov.u64 	%rd277, %rd276;
	mov.f32 	%f199, %f198;
	@%p215 bra 	$L__BB16_59;
	setp.lt.f32 	%p216, %f50, %f198;
	mov.u64 	%rd277, %rd61;
	mov.f32 	%f199, %f50;
	@%p216 bra 	$L__BB16_59;
	setp.lt.s64 	%p217, %rd276, %rd61;
	min.s64 	%rd277, %rd276, %rd61;
	selp.f32 	%f199, %f198, %f50, %p217;
$L__BB16_59:
	ld.shared.f32 	%f53, [_ZN6thrust24THRUST_300001_SM_1000_NS8cuda_cub4core6detail5shmemE+104];
	ld.shared.u64 	%rd64, [_ZN6thrust24THRUST_300001_SM_1000_NS8cuda_cub4core6detail5shmemE+112];
	setp.lt.f32 	%p218, %f199, %f53;
	mov.u64 	%rd278, %rd277;
	mov.f32 	%f200, %f199;
	@%p218 bra 	$L__BB16_62;
	setp.lt.f32 	%p219, %f53, %f199;
	mov.u64 	%rd278, %rd64;
	mov.f32 	%f200, %f53;
	@%p219 bra 	$L__BB16_62;
	setp.lt.s64 	%p220, %rd277, %rd64;
	min.s64 	%rd278, %rd277, %rd64;
	selp.f32 	%f200, %f199, %f53, %p220;
$L__BB16_62:
	ld.shared.f32 	%f56, [_ZN6thrust24THRUST_300001_SM_1000_NS8cuda_cub4core6detail5shmemE+120];
	ld.shared.u64 	%rd67, [_ZN6thrust24THRUST_300001_SM_1000_NS8cuda_cub4core6detail5shmemE+128];
	setp.lt.f32 	%p221, %f200, %f56;
	mov.f32 	%f242, %f200;
	mov.u64 	%rd324, %rd278;
	@%p221 bra 	$L__BB16_201;
	setp.lt.f32 	%p222, %f56, %f200;
	mov.f32 	%f242, %f56;
	mov.u64 	%rd324, %rd67;
	@%p222 bra 	$L__BB16_201;
	setp.lt.s64 	%p223, %rd278, %rd67;
	min.s64 	%rd324, %rd278, %rd67;
	selp.f32 	%f242, %f200, %f56, %p223;
	bra.uni 	$L__BB16_201;
$L__BB16_65:
	// begin inline asm
	mov.u32 %r171, %laneid;
	// end inline asm
	and.b32  	%r192, %r4, 992;
	add.s32 	%r193, %r192, 32;
	setp.gt.s32 	%p120, %r193, %r3;
	not.b32 	%r194, %r192;
	add.s32 	%r195, %r3, %r194;
	selp.b32 	%r190, %r195, 31, %p120;
	mov.b32 	%r173, %f188;
	mov.b32 	%r189, 1;
	mov.b32 	%r191, -1;
	// begin inline asm
	shfl.sync.down.b32 %r172, %r173, %r189, %r190, %r191;
	// end inline asm
	mov.b32 	%f58, %r172;
	// begin inline asm
	shfl.sync.down.b32 %r177, %r178, %r189, %r190, %r191;
	// end inline asm
	mov.b64 	{%r183, %r188}, %rd266;
	// begin inline asm
	shfl.sync.down.b32 %r182, %r183, %r189, %r190, %r191;
	// end inline asm
	// begin inline asm
	shfl.sync.down.b32 %r187, %r188, %r189, %r190, %r191;
	// end inline asm
	mov.b64 	%rd69, {%r182, %r187};
	setp.ge.s32 	%p121, %r171, %r190;
	setp.lt.f32 	%p122, %f188, %f58;
	or.pred  	%p123, %p121, %p122;
	mov.f32 	%f201, %f188;
	mov.u64 	%rd279, %rd266;
	@%p123 bra 	$L__BB16_68;
	setp.gt.f32 	%p124, %f188, %f58;
	mov.f32 	%f201, %f58;
	mov.u64 	%rd279, %rd69;
	@%p124 bra 	$L__BB16_68;
	setp.lt.s64 	%p125, %rd266, %rd69;
	selp.f32 	%f201, %f188, %f58, %p125;
	min.s64 	%rd279, %rd266, %rd69;
$L__BB16_68:
	mov.b32 	%r197, %f201;
	mov.b32 	%r213, 2;
	mov.b32 	%r215, -1;
	// begin inline asm
	shfl.sync.down.b32 %r196, %r197, %r213, %r190, %r215;
	// end inline asm
	mov.b32 	%f61, %r196;
	// begin inline asm
	shfl.sync.down.b32 %r201, %r202, %r213, %r190, %r215;
	// end inline asm
	mov.b64 	{%r207, %r212}, %rd279;
	// begin inline asm
	shfl.sync.down.b32 %r206, %r207, %r213, %r190, %r215;
	// end inline asm
	// begin inline asm
	shfl.sync.down.b32 %r211, %r212, %r213, %r190, %r215;
	// end inline asm
	mov.b64 	%rd72, {%r206, %r211};
	add.s32 	%r216, %r171, 2;
	setp.gt.s32 	%p126, %r216, %r190;
	setp.lt.f32 	%p127, %f201, %f61;
	or.pred  	%p128, %p126, %p127;
	mov.f32 	%f202, %f201;
	mov.u64 	%rd280, %rd279;
	@%p128 bra 	$L__BB16_71;
	setp.gt.f32 	%p129, %f201, %f61;
	mov.f32 	%f202, %f61;
	mov.u64 	%rd280, %rd72;
	@%p129 bra 	$L__BB16_71;
	setp.lt.s64 	%p130, %rd279, %rd72;
	selp.f32 	%f202, %f201, %f61, %p130;
	min.s64 	%rd280, %rd279, %rd72;
$L__BB16_71:
	mov.b32 	%r218, %f202;
	mov.b32 	%r234, 4;
	mov.b32 	%r236, -1;
	// begin inline asm
	shfl.sync.down.b32 %r217, %r218, %r234, %r190, %r236;
	// end inline asm
	mov.b32 	%f64, %r217;
	// begin inline asm
	shfl.sync.down.b32 %r222, %r223, %r234, %r190, %r236;
	// end inline asm
	mov.b64 	{%r228, %r233}, %rd280;
	// begin inline asm
	shfl.sync.down.b32 %r227, %r228, %r234, %r190, %r236;
	// end inline asm
	// begin inline asm
	shfl.sync.down.b32 %r232, %r233, %r234, %r190, %r236;
	// end inline asm
	mov.b64 	%rd75, {%r227, %r232};
	add.s32 	%r237, %r171, 4;
	setp.gt.s32 	%p131, %r237, %r190;
	setp.lt.f32 	%p132, %f202, %f64;
	or.pred  	%p133, %p131, %p132;
	mov.f32 	%f203, %f202;
	mov.u64 	%rd281, %rd280;
	@%p133 bra 	$L__BB16_74;
	setp.gt.f32 	%p134, %f202, %f64;
	mov.f32 	%f203, %f64;
	mov.u64 	%rd281, %rd75;
	@%p134 bra 	$L__BB16_74;
	setp.lt.s64 	%p135, %rd280, %rd75;
	selp.f32 	%f203, %f202, %f64, %p135;
	min.s64 	%rd281, %rd280, %rd75;
$L__BB16_74:
	mov.b32 	%r239, %f203;
	mov.b32 	%r255, 8;
	mov.b32 	%r257, -1;
	// begin inline asm
	shfl.sync.down.b32 %r238, %r239, %r255, %r190, %r257;
	// end inline asm
	mov.b32 	%f67, %r238;
	// begin inline asm
	shfl.sync.down.b32 %r243, %r244, %r255, %r190, %r257;
	// end inline asm
	mov.b64 	{%r249, %r254}, %rd281;
	// begin inline asm
	shfl.sync.down.b32 %r248, %r249, %r255, %r190, %r257;
	// end inline asm
	// begin inline asm
	shfl.sync.down.b32 %r253, %r254, %r255, %r190, %r257;
	// end inline asm
	mov.b64 	%rd78, {%r248, %r253};
	add.s32 	%r258, %r171, 8;
	setp.gt.s32 	%p136, %r258, %r190;
	setp.lt.f32 	%p137, %f203, %f67;
	or.pred  	%p138, %p136, %p137;
	mov.f32 	%f204, %f203;
	mov.u64 	%rd282, %rd281;
	@%p138 bra 	$L__BB16_77;
	setp.gt.f32 	%p139, %f203, %f67;
	mov.f32 	%f204, %f67;
	mov.u64 	%rd282, %rd78;
	@%p139 bra 	$L__BB16_77;
	setp.lt.s64 	%p140, %rd281, %rd78;
	selp.f32 	%f204, %f203, %f67, %p140;
	min.s64 	%rd282, %rd281, %rd78;
$L__BB16_77:
	mov.b32 	%r260, %f204;
	mov.b32 	%r276, 16;
	mov.b32 	%r278, -1;
	// begin inline asm
	shfl.sync.down.b32 %r259, %r260, %r276, %r190, %r278;
	// end inline asm
	mov.b32 	%f70, %r259;
	// begin inline asm
	shfl.sync.down.b32 %r264, %r265, %r276, %r190, %r278;
	// end inline asm
	mov.b64 	{%r270, %r275}, %rd282;
	// begin inline asm
	shfl.sync.down.b32 %r269, %r270, %r276, %r190, %r278;
	// end inline asm
	// begin inline asm
	shfl.sync.down.b32 %r274, %r275, %r276, %r190, %r278;
	// end inline asm
	mov.b64 	%rd81, {%r269, %r274};
	add.s32 	%r279, %r171, 16;
	setp.gt.s32 	%p141, %r279, %r190;
	setp.lt.f32 	%p142, %f204, %f70;
	or.pred  	%p143, %p141, %p142;
	mov.f32 	%f242, %f204;
	mov.u64 	%rd324, %rd282;
	@%p143 bra 	$L__BB16_80;
	setp.gt.f32 	%p144, %f204, %f70;
	mov.f32 	%f242, %f70;
	mov.u64 	%rd324, %rd81;
	@%p144 bra 	$L__BB16_80;
	setp.lt.s64 	%p145, %rd282, %rd81;
	selp.f32 	%f242, %f204, %f70, %p145;
	min.s64 	%rd324, %rd282, %rd81;
$L__BB16_80:
	setp.ne.s32 	%p146, %r171, 0;
	@%p146 bra 	$L__BB16_82;
	shr.u32 	%r280, %r4, 1;
	and.b32  	%r281, %r280, 496;
	mov.u32 	%r282, _ZN6thrust24THRUST_300001_SM_1000_NS8cuda_cub4core6detail5shmemE;
	add.s32 	%r283, %r282, %r281;
	st.shared.f32 	[%r283+8], %f242;
	st.shared.u64 	[%r283+16], %rd324;
$L__BB16_82:
	bar.sync 	0;
	setp.ne.s32 	%p147, %r4, 0;
	@%p147 bra 	$L__BB16_201;
	setp.lt.s32 	%p148, %r3, 33;
	mov.f32 	%f206, %f242;
	mov.u64 	%rd284, %rd324;
	@%p148 bra 	$L__BB16_87;
	ld.shared.f32 	%f73, [_ZN6thrust24THRUST_300001_SM_1000_NS8cuda_cub4core6detail5shmemE+24];
	ld.shared.u64 	%rd84, [_ZN6thrust24THRUST_300001_SM_1000_NS8cuda_cub4core6detail5shmemE+32];
	setp.lt.f32 	%p149, %f242, %f73;
	mov.f32 	%f206, %f242;
	mov.u64 	%rd284, %rd324;
	@%p149 bra 	$L__BB16_87;
	setp.lt.f32 	%p150, %f73, %f242;
	mov.f32 	%f206, %f73;
	mov.u64 	%rd284, %rd84;
	@%p150 bra 	$L__BB16_87;
	setp.lt.s64 	%p151, %rd324, %rd84;
	selp.f32 	%f206, %f242, %f73, %p151;
	min.s64 	%rd284, %rd324, %rd84;
$L__BB16_87:
	setp.lt.s32 	%p152, %r3, 65;
	mov.f32 	%f207, %f206;
	mov.u64 	%rd285, %rd284;
	@%p152 bra 	$L__BB16_91;
	ld.shared.f32 	%f76, [_ZN6thrust24THRUST_300001_SM_1000_NS8cuda_cub4core6detail5shmemE+40];
	ld.shared.u64 	%rd87, [_ZN6thrust24THRUST_300001_SM_1000_NS8cuda_cub4core6detail5shmemE+48];
	setp.lt.f32 	%p153, %f206, %f76;
	mov.f32 	%f207, %f206;
	mov.u64 	%rd285, %rd284;
	@%p153 bra 	$L__BB16_91;
	setp.lt.f32 	%p154, %f76, %f206;
	mov.f32 	%f207, %f76;
	mov.u64 	%rd285, %rd87;
	@%p154 bra 	$L__BB16_91;
	setp.lt.s64 	%p155, %rd284, %rd87;
	selp.f32 	%f207, %f206, %f76, %p155;
	min.s64 	%rd285, %rd284, %rd87;
$L__BB16_91:
	setp.lt.s32 	%p156, %r3, 97;
	mov.f32 	%f208, %f207;
	mov.u64 	%rd286, %rd285;
	@%p156 bra 	$L__BB16_95;
	ld.shared.f32 	%f79, [_ZN6thrust24THRUST_300001_SM_1000_NS8cuda_cub4core6detail5shmemE+56];
	ld.shared.u64 	%rd90, [_ZN6thrust24THRUST_300001_SM_1000_NS8cuda_cub4core6detail5shmemE+64];
	setp.lt.f32 	%p157, %f207, %f79;
	mov.f32 	%f208, %f207;
	mov.u64 	%rd286, %rd285;
	@%p157 bra 	$L__BB16_95;
	setp.lt.f32 	%p158, %f79, %f207;
	mov.f32 	%f208, %f79;
	mov.u64 	%rd286, %rd90;
	@%p158 bra 	$L__BB16_95;
	setp.lt.s64 	%p159, %rd285, %rd90;
	selp.f32 	%f208, %f207, %f79, %p159;
	min.s64 	%rd286, %rd285, %rd90;
$L__BB16_95:
	setp.lt.s32 	%p160, %r3, 129;
	mov.f32 	%f209, %f208;
	mov.u64 	%rd287, %rd286;
	@%p160 bra 	$L__BB16_99;
	ld.shared.f32 	%f82, [_ZN6thrust24THRUST_300001_SM_1000_NS8cuda_cub4core6detail5shmemE+72];
	ld.shared.u64 	%rd93, [_ZN6thrust24THRUST_300001_SM_1000_NS8cuda_cub4core6detail5shmemE+80];
	setp.lt.f32 	%p161, %f208, %f82;
	mov.f32 	%f209, %f208;
	mov.u64 	%rd287, %rd286;
	@%p161 bra 	$L__BB16_99;
	setp.lt.f32 	%p162, %f82, %f208;
	mov.f32 	%f209, %f82;
	mov.u64 	%rd287, %rd93;
	@%p162 bra 	$L__BB16_99;
	setp.lt.s64 	%p163, %rd286, %rd93;
	selp.f32 	%f209, %f208, %f82, %p163;
	min.s64 	%rd287, %rd286, %rd93;
$L__BB16_99:
	setp.lt.s32 	%p164, %r3, 161;
	mov.f32 	%f210, %f209;
	mov.u64 	%rd288, %rd287;
	@%p164 bra 	$L__BB16_103;
	ld.shared.f32 	%f85, [_ZN6thrust24THRUST_300001_SM_1000_NS8cuda_cub4core6detail5shmemE+88];
	ld.shared.u64 	%rd96, [_ZN6thrust24THRUST_300001_SM_1000_NS8cuda_cub4core6detail5shmemE+96];
	setp.lt.f32 	%p165, %f209, %f85;
	mov.f32 	%f210, %f209;
	mov.u64 	%rd288, %rd287;
	@%p165 bra 	$L__BB16_103;
	setp.lt.f32 	%p166, %f85, %f209;
	mov.f32 	%f210, %f85;
	mov.u64 	%rd288, %rd96;
	@%p166 bra 	$L__BB16_103;
	setp.lt.s64 	%p167, %rd287, %rd96;
	selp.f32 	%f210, %f209, %f85, %p167;
	min.s64 	%rd288, %rd287, %rd96;
$L__BB16_103:
	setp.lt.s32 	%p168, %r3, 193;
	mov.f32 	%f211, %f210;
	mov.u64 	%rd289, %rd288;
	@%p168 bra 	$L__BB16_107;
	ld.shared.f32 	%f88, [_ZN6thrust24THRUST_300001_SM_1000_NS8cuda_cub4core6detail5shmemE+104];
	ld.shared.u64 	%rd99, [_ZN6thrust24THRUST_300001_SM_1000_NS8cuda_cub4core6detail5shmemE+112];
	setp.lt.f32 	%p169, %f210, %f88;
	mov.f32 	%f211, %f210;
	mov.u64 	%rd289, %rd288;
	@%p169 bra 	$L__BB16_107;
	setp.lt.f32 	%p170, %f88, %f210;
	mov.f32 	%f211, %f88;
	mov.u64 	%rd289, %rd99;
	@%p170 bra 	$L__BB16_107;
	setp.lt.s64 	%p171, %rd288, %rd99;
	selp.f32 	%f211, %f210, %f88, %p171;
	min.s64 	%rd289, %rd288, %rd99;
$L__BB16_107:
	setp.lt.s32 	%p172, %r3, 225;
	mov.f32 	%f242, %f211;
	mov.u64 	%rd324, %rd289;
	@%p172 bra 	$L__BB16_201;
	ld.shared.f32 	%f91, [_ZN6thrust24THRUST_300001_SM_1000_NS8cuda_cub4core6detail5shmemE+120];
	ld.shared.u64 	%rd102, [_ZN6thrust24THRUST_300001_SM_1000_NS8cuda_cub4core6detail5shmemE+128];
	setp.lt.f32 	%p173, %f211, %f91;
	mov.f32 	%f242, %f211;
	mov.u64 	%rd324, %rd289;
	@%p173 bra 	$L__BB16_201;
	setp.lt.f32 	%p174, %f91, %f211;
	mov.f32 	%f242, %f91;
	mov.u64 	%rd324, %rd102;
	@%p174 bra 	$L__BB16_201;
	setp.lt.s64 	%p175, %rd289, %rd102;
	selp.f32 	%f242, %f211, %f91, %p175;
	min.s64 	%rd324, %rd289, %rd102;
	bra.uni 	$L__BB16_201;
$L__BB16_111:
	mov.u32 	%r20, %tid.x;
	add.s64 	%rd104, %rd199, %rd4;
	cvt.u64.u32 	%rd105, %r20;
	add.s64 	%rd204, %rd105, %rd4;
	cvta.to.global.u64 	%rd205, %rd198;
	shl.b64 	%rd206, %rd204, 2;
	add.s64 	%rd207, %rd205, %rd206;
	ld.global.f32 	%f172, [%rd207];
	add.s32 	%r36, %r20, 256;
	cvt.u64.u32 	%rd208, %r36;
	ld.global.f32 	%f173, [%rd207+1024];
	add.s32 	%r37, %r20, 512;
	cvt.u64.u32 	%rd209, %r37;
	ld.global.f32 	%f174, [%rd207+2048];
	ld.global.f32 	%f93, [%rd207+3072];
	or.b32  	%r38, %r20, 1024;
	cvt.u64.u32 	%rd106, %r38;
	add.s64 	%rd107, %rd104, %rd106;
	ld.global.f32 	%f94, [%rd207+4096];
	setp.lt.f32 	%p2, %f173, %f172;
	selp.f32 	%f175, %f173, %f172, %p2;
	selp.b64 	%rd210, %rd208, %rd105, %p2;
	setp.lt.f32 	%p3, %f174, %f175;
	selp.f32 	%f95, %f174, %f175, %p3;
	selp.b64 	%rd108, %rd209, %rd210, %p3;
	setp.lt.f32 	%p4, %f95, %f93;
	mov.f32 	%f212, %f95;
	mov.u64 	%rd290, %rd108;
	@%p4 bra 	$L__BB16_114;
	add.s32 	%r39, %r20, 768;
	cvt.u64.u32 	%rd290, %r39;
	setp.lt.f32 	%p5, %f93, %f95;
	mov.f32 	%f212, %f93;
	@%p5 bra 	$L__BB16_114;
	mov.f32 	%f212, %f95;
	mov.u64 	%rd290, %rd108;
$L__BB16_114:
	add.s64 	%rd111, %rd104, %rd290;
	setp.lt.f32 	%p6, %f212, %f94;
	mov.f32 	%f230, %f212;
	mov.u64 	%rd312, %rd111;
	@%p6 bra 	$L__BB16_117;
	setp.lt.f32 	%p7, %f94, %f212;
	mov.f32 	%f230, %f94;
	mov.u64 	%rd312, %rd107;
	@%p7 bra 	$L__BB16_117;
	setp.lt.s64 	%p8, %rd290, %rd106;
	selp.f32 	%f230, %f212, %f94, %p8;
	selp.b64 	%rd312, %rd111, %rd107, %p8;
$L__BB16_117:
	setp.le.u64 	%p9, %rd201, %rd5;
	@%p9 bra 	$L__BB16_162;
	setp.ne.s32 	%p10, %r20, 0;
	@%p10 bra 	$L__BB16_120;
	atom.global.add.u64 	%rd211, [%rd1+8], 1280;
	add.s64 	%rd212, %rd211, %rd5;
	st.shared.u64 	[_ZN6thrust24THRUST_300001_SM_1000_NS8cuda_cub4core6detail5shmemE+152], %rd212;
$L__BB16_120:
	bar.sync 	0;
	ld.shared.u64 	%rd300, [_ZN6thrust24THRUST_300001_SM_1000_NS8cuda_cub4core6detail5shmemE+152];
	add.s64 	%rd213, %rd300, 1280;
	setp.gt.s64 	%p11, %rd213, %rd201;
	@%p11 bra 	$L__BB16_139;
$L__BB16_121:
	add.s64 	%rd214, %rd300, %rd105;
	cvta.to.global.u64 	%rd215, %rd198;
	shl.b64 	%rd216, %rd214, 2;
	add.s64 	%rd217, %rd215, %rd216;
	add.s64 	%rd117, %rd214, %rd199;
	ld.global.f32 	%f100, [%rd217];
	add.s64 	%rd118, %rd117, 256;
	ld.global.f32 	%f101, [%rd217+1024];
	add.s64 	%rd119, %rd117, 512;
	ld.global.f32 	%f102, [%rd217+2048];
	add.s64 	%rd120, %rd117, 768;
	ld.global.f32 	%f103, [%rd217+3072];
	add.s64 	%rd121, %rd117, 1024;
	ld.global.f32 	%f104, [%rd217+4096];
	setp.lt.f32 	%p12, %f230, %f100;
	mov.f32 	%f215, %f230;
	mov.u64 	%rd294, %rd312;
	@%p12 bra 	$L__BB16_124;
	setp.lt.f32 	%p13, %f100, %f230;
	mov.f32 	%f215, %f100;
	mov.u64 	%rd294, %rd117;
	@%p13 bra 	$L__BB16_124;
	setp.lt.s64 	%p14, %rd312, %rd117;
	selp.f32 	%f215, %f230, %f100, %p14;
	min.s64 	%rd294, %rd312, %rd117;
$L__BB16_124:
	setp.lt.f32 	%p15, %f215, %f101;
	mov.f32 	%f216, %f215;
	mov.u64 	%rd295, %rd294;
	@%p15 bra 	$L__BB16_127;
	setp.lt.f32 	%p16, %f101, %f215;
	mov.f32 	%f216, %f101;
	mov.u64 	%rd295, %rd118;
	@%p16 bra 	$L__BB16_127;
	setp.lt.s64 	%p17, %rd294, %rd118;
	selp.f32 	%f216, %f215, %f101, %p17;
	min.s64 	%rd295, %rd294, %rd118;
$L__BB16_127:
	setp.lt.f32 	%p18, %f216, %f102;
	mov.f32 	%f217, %f216;
	mov.u64 	%rd296, %rd295;
	@%p18 bra 	$L__BB16_130;
	setp.lt.f32 	%p19, %f102, %f216;
	mov.f32 	%f217, %f102;
	mov.u64 	%rd296, %rd119;
	@%p19 bra 	$L__BB16_130;
	setp.lt.s64 	%p20, %rd295, %rd119;
	selp.f32 	%f217, %f216, %f102, %p20;
	min.s64 	%rd296, %rd295, %rd119;
$L__BB16_130:
	setp.lt.f32 	%p21, %f217, %f103;
	mov.f32 	%f218, %f217;
	mov.u64 	%rd297, %rd296;
	@%p21 bra 	$L__BB16_133;
	setp.lt.f32 	%p22, %f103, %f217;
	mov.f32 	%f218, %f103;
	mov.u64 	%rd297, %rd120;
	@%p22 bra 	$L__BB16_133;
	setp.lt.s64 	%p23, %rd296, %rd120;
	selp.f32 	%f218, %f217, %f103, %p23;
	min.s64 	%rd297, %rd296, %rd120;
$L__BB16_133:
	setp.lt.f32 	%p24, %f218, %f104;
	mov.f32 	%f230, %f218;
	mov.u64 	%rd312, %rd297;
	@%p24 bra 	$L__BB16_136;
	setp.lt.f32 	%p25, %f104, %f218;
	mov.f32 	%f230, %f104;
	mov.u64 	%rd312, %rd121;
	@%p25 bra 	$L__BB16_136;
	setp.lt.s64 	%p26, %rd297, %rd121;
	selp.f32 	%f230, %f218, %f104, %p26;
	min.s64 	%rd312, %rd297, %rd121;
$L__BB16_136:
	setp.ne.s32 	%p27, %r20, 0;
	bar.sync 	0;
	@%p27 bra 	$L__BB16_138;
	atom.global.add.u64 	%rd218, [%rd1+8], 1280;
	add.s64 	%rd219, %rd218, %rd5;
	st.shared.u64 	[_ZN6thrust24THRUST_300001_SM_1000_NS8cuda_cub4core6detail5shmemE+152], %rd219;
$L__BB16_138:
	bar.sync 	0;
	ld.shared.u64 	%rd300, [_ZN6thrust24THRUST_300001_SM_1000_NS8cuda_cub4core6detail5shmemE+152];
	add.s64 	%rd220, %rd300, 1280;
	setp.le.s64 	%p28, %rd220, %rd201;
	@%p28 bra 	$L__BB16_121;
$L__BB16_139:
	setp.le.s64 	%p29, %rd201, %rd300;
	@%p29 bra 	$L__BB16_162;
	cvt.u32.u64 	%r40, %rd300;
	cvt.u32.u64 	%r41, %rd201;
	sub.s32 	%r21, %r41, %r40;
	setp.ge.s32 	%p30, %r20, %r21;
	@%p30 bra 	$L__BB16_162;
	cvta.to.global.u64 	%rd135, %rd198;
	not.b32 	%r43, %r20;
	add.s32 	%r44, %r43, %r41;
	sub.s32 	%r22, %r44, %r40;
	and.b32  	%r46, %r22, 768;
	setp.eq.s32 	%p31, %r46, 768;
	mov.u32 	%r397, %r20;
	@%p31 bra 	$L__BB16_147;
	add.s64 	%rd222, %rd300, %rd105;
	add.s64 	%rd302, %rd222, %rd199;
	shl.b64 	%rd223, %rd222, 2;
	add.s64 	%rd301, %rd135, %rd223;
	shr.u32 	%r47, %r22, 8;
	add.s32 	%r48, %r47, 1;
	and.b32  	%r49, %r48, 3;
	neg.s32 	%r395, %r49;
	mov.u32 	%r397, %r20;
$L__BB16_143:
	.pragma "nounroll";
	mov.u64 	%rd140, %rd312;
	mov.f32 	%f116, %f230;
	ld.global.f32 	%f117, [%rd301];
	setp.lt.f32 	%p32, %f116, %f117;
	@%p32 bra 	$L__BB16_146;
	setp.lt.f32 	%p33, %f117, %f116;
	mov.f32 	%f230, %f117;
	mov.u64 	%rd312, %rd302;
	@%p33 bra 	$L__BB16_146;
	setp.lt.s64 	%p34, %rd140, %rd302;
	selp.f32 	%f230, %f116, %f117, %p34;
	min.s64 	%rd312, %rd140, %rd302;
$L__BB16_146:
	add.s32 	%r397, %r397, 256;
	add.s64 	%rd302, %rd302, 256;
	add.s64 	%rd301, %rd301, 1024;
	add.s32 	%r395, %r395, 1;
	setp.ne.s32 	%p35, %r395, 0;
	@%p35 bra 	$L__BB16_143;
$L__BB16_147:
	setp.lt.u32 	%p36, %r22, 768;
	@%p36 bra 	$L__BB16_162;
	add.s32 	%r398, %r397, 512;
$L__BB16_149:
	mov.u32 	%r30, %r398;
	add.s32 	%r50, %r30, -512;
	cvt.u64.u32 	%rd224, %r50;
	add.s64 	%rd225, %rd300, %rd224;
	shl.b64 	%rd226, %rd225, 2;
	add.s64 	%rd148, %rd135, %rd226;
	add.s64 	%rd149, %rd225, %rd199;
	ld.global.f32 	%f123, [%rd148];
	setp.lt.f32 	%p37, %f230, %f123;
	mov.f32 	%f226, %f230;
	mov.u64 	%rd308, %rd312;
	@%p37 bra 	$L__BB16_152;
	setp.lt.f32 	%p38, %f123, %f230;
	mov.f32 	%f226, %f123;
	mov.u64 	%rd308, %rd149;
	@%p38 bra 	$L__BB16_152;
	setp.lt.s64 	%p39, %rd312, %rd149;
	selp.f32 	%f226, %f230, %f123, %p39;
	min.s64 	%rd308, %rd312, %rd149;
$L__BB16_152:
	add.s32 	%r51, %r30, -256;
	cvt.u64.u32 	%rd227, %r51;
	add.s64 	%rd228, %rd300, %rd227;
	add.s64 	%rd152, %rd228, %rd199;
	ld.global.f32 	%f126, [%rd148+1024];
	setp.lt.f32 	%p40, %f226, %f126;
	mov.f32 	%f227, %f226;
	mov.u64 	%rd309, %rd308;
	@%p40 bra 	$L__BB16_155;
	setp.lt.f32 	%p41, %f126, %f226;
	mov.f32 	%f227, %f126;
	mov.u64 	%rd309, %rd152;
	@%p41 bra 	$L__BB16_155;
	setp.lt.s64 	%p42, %rd308, %rd152;
	selp.f32 	%f227, %f226, %f126, %p42;
	min.s64 	%rd309, %rd308, %rd152;
$L__BB16_155:
	cvt.u64.u32 	%rd229, %r30;
	add.s64 	%rd230, %rd300, %rd229;
	add.s64 	%rd155, %rd230, %rd199;
	ld.global.f32 	%f129, [%rd148+2048];
	setp.lt.f32 	%p43, %f227, %f129;
	mov.f32 	%f228, %f227;
	mov.u64 	%rd310, %rd309;
	@%p43 bra 	$L__BB16_158;
	setp.lt.f32 	%p44, %f129, %f227;
	mov.f32 	%f228, %f129;
	mov.u64 	%rd310, %rd155;
	@%p44 bra 	$L__BB16_158;
	setp.lt.s64 	%p45, %rd309, %rd155;
	selp.f32 	%f228, %f227, %f129, %p45;
	min.s64 	%rd310, %rd309, %rd155;
$L__BB16_158:
	add.s32 	%r52, %r30, 256;
	cvt.u64.u32 	%rd231, %r52;
	add.s64 	%rd232, %rd300, %rd231;
	add.s64 	%rd158, %rd232, %rd199;
	ld.global.f32 	%f132, [%rd148+3072];
	setp.lt.f32 	%p46, %f228, %f132;
	mov.f32 	%f230, %f228;
	mov.u64 	%rd312, %rd310;
	@%p46 bra 	$L__BB16_161;
	setp.lt.f32 	%p47, %f132, %f228;
	mov.f32 	%f230, %f132;
	mov.u64 	%rd312, %rd158;
	@%p47 bra 	$L__BB16_161;
	setp.lt.s64 	%p48, %rd310, %rd158;
	selp.f32 	%f230, %f228, %f132, %p48;
	min.s64 	%rd312, %rd310, %rd158;
$L__BB16_161:
	add.s32 	%r398, %r30, 1024;
	add.s32 	%r53, %r30, 512;
	setp.lt.s32 	%p49, %r53, %r21;
	@%p49 bra 	$L__BB16_149;
$L__BB16_162:
	// begin inline asm
	mov.u32 %r54, %laneid;
	// end inline asm
	mov.b32 	%r56, %f230;
	mov.b32 	%r72, 1;
	mov.b32 	%r73, 31;
	mov.b32 	%r74, -1;
	// begin inline asm
	shfl.sync.down.b32 %r55, %r56, %r72, %r73, %r74;
	// end inline asm
	mov.b32 	%f136, %r55;
	// begin inline asm
	shfl.sync.down.b32 %r60, %r61, %r72, %r73, %r74;
	// end inline asm
	mov.b64 	{%r66, %r71}, %rd312;
	// begin inline asm
	shfl.sync.down.b32 %r65, %r66, %r72, %r73, %r74;
	// end inline asm
	// begin inline asm
	shfl.sync.down.b32 %r70, %r71, %r72, %r73, %r74;
	// end inline asm
	mov.b64 	%rd162, {%r65, %r70};
	setp.gt.s32 	%p50, %r54, 30;
	setp.lt.f32 	%p51, %f230, %f136;
	or.pred  	%p52, %p50, %p51;
	mov.f32 	%f231, %f230;
	mov.u64 	%rd313, %rd312;
	@%p52 bra 	$L__BB16_165;
	setp.gt.f32 	%p53, %f230, %f136;
	mov.f32 	%f231, %f136;
	mov.u64 	%rd313, %rd162;
	@%p53 bra 	$L__BB16_165;
	setp.lt.s64 	%p54, %rd312, %rd162;
	selp.f32 	%f231, %f230, %f136, %p54;
	min.s64 	%rd313, %rd312, %rd162;
$L__BB16_165:
	mov.b32 	%r76, %f231;
	mov.b32 	%r92, 2;
	mov.b32 	%r93, 31;
	mov.b32 	%r94, -1;
	// begin inline asm
	shfl.sync.down.b32 %r75, %r76, %r92, %r93, %r94;
	// end inline asm
	mov.b32 	%f139, %r75;
	// begin inline asm
	shfl.sync.down.b32 %r80, %r81, %r92, %r93, %r94;
	// end inline asm
	mov.b64 	{%r86, %r91}, %rd313;
	// begin inline asm
	shfl.sync.down.b32 %r85, %r86, %r92, %r93, %r94;
	// end inline asm
	// begin inline asm
	shfl.sync.down.b32 %r90, %r91, %r92, %r93, %r94;
	// end inline asm
	mov.b64 	%rd165, {%r85, %r90};
	setp.gt.s32 	%p55, %r54, 29;
	setp.lt.f32 	%p56, %f231, %f139;
	or.pred  	%p57, %p55, %p56;
	mov.f32 	%f232, %f231;
	mov.u64 	%rd314, %rd313;
	@%p57 bra 	$L__BB16_168;
	setp.gt.f32 	%p58, %f231, %f139;
	mov.f32 	%f232, %f139;
	mov.u64 	%rd314, %rd165;
	@%p58 bra 	$L__BB16_168;
	setp.lt.s64 	%p59, %rd313, %rd165;
	selp.f32 	%f232, %f231, %f139, %p59;
	min.s64 	%rd314, %rd313, %rd165;
$L__BB16_168:
	mov.b32 	%r96, %f232;
	mov.b32 	%r112, 4;
	mov.b32 	%r113, 31;
	mov.b32 	%r114, -1;
	// begin inline asm
	shfl.sync.down.b32 %r95, %r96, %r112, %r113, %r114;
	// end inline asm
	mov.b32 	%f142, %r95;
	// begin inline asm
	shfl.sync.down.b32 %r100, %r101, %r112, %r113, %r114;
	// end inline asm
	mov.b64 	{%r106, %r111}, %rd314;
	// begin inline asm
	shfl.sync.down.b32 %r105, %r106, %r112, %r113, %r114;
	// end inline asm
	// begin inline asm
	shfl.sync.down.b32 %r110, %r111, %r112, %r113, %r114;
	// end inline asm
	mov.b64 	%rd168, {%r105, %r110};
	setp.gt.s32 	%p60, %r54, 27;
	setp.lt.f32 	%p61, %f232, %f142;
	or.pred  	%p62, %p60, %p61;
	mov.f32 	%f233, %f232;
	mov.u64 	%rd315, %rd314;
	@%p62 bra 	$L__BB16_171;
	setp.gt.f32 	%p63, %f232, %f142;
	mov.f32 	%f233, %f142;
	mov.u64 	%rd315, %rd168;
	@%p63 bra 	$L__BB16_171;
	setp.lt.s64 	%p64, %rd314, %rd168;
	selp.f32 	%f233, %f232, %f142, %p64;
	min.s64 	%rd315, %rd314, %rd168;
$L__BB16_171:
	mov.b32 	%r116, %f233;
	mov.b32 	%r132, 8;
	mov.b32 	%r133, 31;
	mov.b32 	%r134, -1;
	// begin inline asm
	shfl.sync.down.b32 %r115, %r116, %r132, %r133, %r134;
	// end inline asm
	mov.b32 	%f145, %r115;
	// begin inline asm
	shfl.sync.down.b32 %r120, %r121, %r132, %r133, %r134;
	// end inline asm
	mov.b64 	{%r126, %r131}, %rd315;
	// begin inline asm
	shfl.sync.down.b32 %r125, %r126, %r132, %r133, %r134;
	// end inline asm
	// begin inline asm
	shfl.sync.down.b32 %r130, %r131, %r132, %r133, %r134;
	// end inline asm
	mov.b64 	%rd171, {%r125, %r130};
	setp.gt.s32 	%p65, %r54, 23;
	setp.lt.f32 	%p66, %f233, %f145;
	or.pred  	%p67, %p65, %p66;
	mov.f32 	%f234, %f233;
	mov.u64 	%rd316, %rd315;
	@%p67 bra 	$L__BB16_174;
	setp.gt.f32 	%p68, %f233, %f145;
	mov.f32 	%f234, %f145;
	mov.u64 	%rd316, %rd171;
	@%p68 bra 	$L__BB16_174;
	setp.lt.s64 	%p69, %rd315, %rd171;
	selp.f32 	%f234, %f233, %f145, %p69;
	min.s64 	%rd316, %rd315, %rd171;
$L__BB16_174:
	mov.b32 	%r136, %f234;
	mov.b32 	%r152, 16;
	mov.b32 	%r153, 31;
	mov.b32 	%r154, -1;
	// begin inline asm
	shfl.sync.down.b32 %r135, %r136, %r152, %r153, %r154;
	// end inline asm
	mov.b32 	%f148, %r135;
	// begin inline asm
	shfl.sync.down.b32 %r140, %r141, %r152, %r153, %r154;
	// end inline asm
	mov.b64 	{%r146, %r151}, %rd316;
	// begin inline asm
	shfl.sync.down.b32 %r145, %r146, %r152, %r153, %r154;
	// end inline asm
	// begin inline asm
	shfl.sync.down.b32 %r150, %r151, %r152, %r153, %r154;
	// end inline asm
	mov.b64 	%rd174, {%r145, %r150};
	setp.gt.s32 	%p70, %r54, 15;
	setp.lt.f32 	%p71, %f234, %f148;
	or.pred  	%p72, %p70, %p71;
	mov.f32 	%f242, %f234;
	mov.u64 	%rd324, %rd316;
	@%p72 bra 	$L__BB16_177;
	setp.gt.f32 	%p73, %f234, %f148;
	mov.f32 	%f242, %f148;
	mov.u64 	%rd324, %rd174;
	@%p73 bra 	$L__BB16_177;
	setp.lt.s64 	%p74, %rd316, %rd174;
	selp.f32 	%f242, %f234, %f148, %p74;
	min.s64 	%rd324, %rd316, %rd174;
$L__BB16_177:
	setp.ne.s32 	%p75, %r54, 0;
	@%p75 bra 	$L__BB16_179;
	shr.u32 	%r155, %r20, 1;
	and.b32  	%r156, %r155, 496;
	mov.u32 	%r157, _ZN6thrust24THRUST_300001_SM_1000_NS8cuda_cub4core6detail5shmemE;
	add.s32 	%r158, %r157, %r156;
	st.shared.f32 	[%r158+8], %f242;
	st.shared.u64 	[%r158+16], %rd324;
$L__BB16_179:
	bar.sync 	0;
	setp.ne.s32 	%p76, %r20, 0;
	@%p76 bra 	$L__BB16_201;
	ld.shared.f32 	%f151, [_ZN6thrust24THRUST_300001_SM_1000_NS8cuda_cub4core6detail5shmemE+24];
	ld.shared.u64 	%rd177, [_ZN6thrust24THRUST_300001_SM_1000_NS8cuda_cub4core6detail5shmemE+32];
	setp.lt.f32 	%p77, %f242, %f151;
	mov.f32 	%f236, %f242;
	mov.u64 	%rd318, %rd324;
	@%p77 bra 	$L__BB16_183;
	setp.lt.f32 	%p78, %f151, %f242;
	mov.f32 	%f236, %f151;
	mov.u64 	%rd318, %rd177;
	@%p78 bra 	$L__BB16_183;
	setp.lt.s64 	%p79, %rd324, %rd177;
	selp.f32 	%f236, %f242, %f151, %p79;
	min.s64 	%rd318, %rd324, %rd177;
$L__BB16_183:
	ld.shared.f32 	%f154, [_ZN6thrust24THRUST_300001_SM_1000_NS8cuda_cub4core6detail5shmemE+40];
	ld.shared.u64 	%rd180, [_ZN6thrust24THRUST_300001_SM_1000_NS8cuda_cub4core6detail5shmemE+48];
	setp.lt.f32 	%p80, %f236, %f154;
	mov.f32 	%f237, %f236;
	mov.u64 	%rd319, %rd318;
	@%p80 bra 	$L__BB16_186;
	setp.lt.f32 	%p81, %f154, %f236;
	mov.f32 	%f237, %f154;
	mov.u64 	%rd319, %rd180;
	@%p81 bra 	$L__BB16_186;
	setp.lt.s64 	%p82, %rd318, %rd180;
	selp.f32 	%f237, %f236, %f154, %p82;
	min.s64 	%rd319, %rd318, %rd180;
$L__BB16_186:
	ld.shared.f32 	%f157, [_ZN6thrust24THRUST_300001_SM_1000_NS8cuda_cub4core6detail5shmemE+56];
	ld.shared.u64 	%rd183, [_ZN6thrust24THRUST_300001_SM_1000_NS8cuda_cub4core6detail5shmemE+64];
	setp.lt.f32 	%p83, %f237, %f157;
	mov.f32 	%f238, %f237;
	mov.u64 	%rd320, %rd319;
	@%p83 bra 	$L__BB16_189;
	setp.lt.f32 	%p84, %f157, %f237;
	mov.f32 	%f238, %f157;
	mov.u64 	%rd320, %rd183;
	@%p84 bra 	$L__BB16_189;
	setp.lt.s64 	%p85, %rd319, %rd183;
	selp.f32 	%f238, %f237, %f157, %p85;
	min.s64 	%rd320, %rd319, %rd183;
$L__BB16_189:
	ld.shared.f32 	%f160, [_ZN6thrust24THRUST_300001_SM_1000_NS8cuda_cub4core6detail5shmemE+72];
	ld.shared.u64 	%rd186, [_ZN6thrust24THRUST_300001_SM_1000_NS8cuda_cub4core6detail5shmemE+80];
	setp.lt.f32 	%p86, %f238, %f160;
	mov.f32 	%f239, %f238;
	mov.u64 	%rd321, %rd320;
	@%p86 bra 	$L__BB16_192;
	setp.lt.f32 	%p87, %f160, %f238;
	mov.f32 	%f239, %f160;
	mov.u64 	%rd321, %rd186;
	@%p87 bra 	$L__BB16_192;
	setp.lt.s64 	%p88, %rd320, %rd186;
	selp.f32 	%f239, %f238, %f160, %p88;
	min.s64 	%rd321, %rd320, %rd186;
$L__BB16_192:
	ld.shared.f32 	%f163, [_ZN6thrust24THRUST_300001_SM_1000_NS8cuda_cub4core6detail5shmemE+88];
	ld.shared.u64 	%rd189, [_ZN6thrust24THRUST_300001_SM_1000_NS8cuda_cub4core6detail5shmemE+96];
	setp.lt.f32 	%p89, %f239, %f163;
	mov.f32 	%f240, %f239;
	mov.u64 	%rd322, %rd321;
	@%p89 bra 	$L__BB16_195;
	setp.lt.f32 	%p90, %f163, %f239;
	mov.f32 	%f240, %f163;
	mov.u64 	%rd322, %rd189;
	@%p90 bra 	$L__BB16_195;
	setp.lt.s64 	%p91, %rd321, %rd189;
	selp.f32 	%f240, %f239, %f163, %p91;
	min.s64 	%rd322, %rd321, %rd189;
$L__BB16_195:
	ld.shared.f32 	%f166, [_ZN6thrust24THRUST_300001_SM_1000_NS8cuda_cub4core6detail5shmemE+104];
	ld.shared.u64 	%rd192, [_ZN6thrust24THRUST_300001_SM_1000_NS8cuda_cub4core6detail5shmemE+112];
	setp.lt.f32 	%p92, %f240, %f166;
	mov.f32 	%f241, %f240;
	mov.u64 	%rd323, %rd322;
	@%p92 bra 	$L__BB16_198;
	setp.lt.f32 	%p93, %f166, %f240;
	mov.f32 	%f241, %f166;
	mov.u64 	%rd323, %rd192;
	@%p93 bra 	$L__BB16_198;
	setp.lt.s64 	%p94, %rd322, %rd192;
	selp.f32 	%f241, %f240, %f166, %p94;
	min.s64 	%rd323, %rd322, %rd192;
$L__BB16_198:
	ld.shared.f32 	%f169, [_ZN6thrust24THRUST_300001_SM_1000_NS8cuda_cub4core6detail5shmemE+120];
	ld.shared.u64 	%rd195, [_ZN6thrust24THRUST_300001_SM_1000_NS8cuda_cub4core6detail5shmemE+128];
	setp.lt.f32 	%p95, %f241, %f169;
	mov.f32 	%f242, %f241;
	mov.u64 	%rd324, %rd323;
	@%p95 bra 	$L__BB16_201;
	setp.lt.f32 	%p96, %f169, %f241;
	mov.f32 	%f242, %f169;
	mov.u64 	%rd324, %rd195;
	@%p96 bra 	$L__BB16_201;
	setp.lt.s64 	%p97, %rd323, %rd195;
	selp.f32 	%f242, %f241, %f169, %p97;
	min.s64 	%rd324, %rd323, %rd195;
$L__BB16_201:
	mov.u32 	%r389, %tid.x;
	setp.ne.s32 	%p224, %r389, 0;
	@%p224 bra 	$L__BB16_203;
	ld.param.u64 	%rd254, [_ZN6thrust24THRUST_300001_SM_1000_NS8cuda_cub4core6detail13_kernel_agentINS1_8__reduce11ReduceAgentINS0_12zip_iteratorIN4cuda3std3__45tupleIJPKfNS0_17counting_iteratorIlNS0_11use_defaultESF_SF_EEEEEEEPNSB_IJflEEESJ_lNS1_9__extrema9arg_min_fIflNSA_4lessIfEEEEEEJSI_SK_lN3cub18CUB_300001_SM_100013GridEvenShareIlEENSS_9GridQueueIyEESP_EEEvDpT0__param_1];
	cvta.to.global.u64 	%rd251, %rd254;
	mul.wide.u32 	%rd252, %r1, 16;
	add.s64 	%rd253, %rd251, %rd252;
	st.global.f32 	[%rd253], %f242;
	st.global.u64 	[%rd253+8], %rd324;
$L__BB16_203:
	ret;

}
	// .globl	_ZN6thrust24THRUST_300001_SM_1000_NS8cuda_cub4core6detail13_kernel_agentINS1_8__reduce10DrainAgentIlEEJN3cub18CUB_300001_SM_10009GridQueueIyEElEEEvDpT0_
.visible .entry _ZN6thrust24THRUST_300001_SM_1000_NS8cuda_cub4core6detail13_kernel_agentINS1_8__reduce10DrainAgentIlEEJN3cub18CUB_300001_SM_10009GridQueueIyEElEEEvDpT0_(
	.param .align 8 .b8 _ZN6thrust24THRUST_300001_SM_1000_NS8cuda_cub4core6detail13_kernel_agentINS1_8__reduce10DrainAgentIlEEJN3cub18CUB_300001_SM_10009GridQueueIyEElEEEvDpT0__param_0[8],
	.param .u64 _ZN6thrust24THRUST_300001_SM_1000_NS8cuda_cub4core6detail13_kernel_agentINS1_8__reduce10DrainAgentIlEEJN3cub18CUB_300001_SM_10009GridQueueIyEElEEEvDpT0__param_1
)
.maxntid 1
{
	.reg .b64 	%rd<5>;

	ld.param.u64 	%rd1, [_ZN6thrust24THRUST_300001_SM_1000_NS8cuda_cub4core6detail13_kernel_agentINS1_8__reduce10DrainAgentIlEEJN3cub18CUB_300001_SM_10009GridQueueIyEElEEEvDpT0__param_0];
	ld.param.u64 	%rd2, [_ZN6thrust24THRUST_300001_SM_1000_NS8cuda_cub4core6detail13_kernel_agentINS1_8__reduce10DrainAgentIlEEJN3cub18CUB_300001_SM_10009GridQueueIyEElEEEvDpT0__param_1];
	cvta.to.global.u64 	%rd3, %rd1;
	st.global.u64 	[%rd3], %rd2;
	mov.b64 	%rd4, 0;
	st.global.u64 	[%rd3+8], %rd4;
	ret;

}
	// .globl	_ZN6thrust24THRUST_300001_SM_1000_NS8cuda_cub4core6detail13_kernel_agentINS1_8__reduce11ReduceAgentIPN4cuda3std3__45tupleIJflEEESC_SB_lNS1_9__extrema9arg_min_fIflNS9_4lessIfEEEEEEJSC_SC_iSH_EEEvDpT0_
.visible .entry _ZN6thrust24THRUST_300001_SM_1000_NS8cuda_cub4core6detail13_kernel_agentINS1_8__reduce11ReduceAgentIPN4cuda3std3__45tupleIJflEEESC_SB_lNS1_9__extrema9arg_min_fIflNS9_4lessIfEEEEEEJSC_SC_iSH_EEEvDpT0_(
	.param .u64 .ptr .align 1 _ZN6thrust24THRUST_300001_SM_1000_NS8cuda_cub4core6detail13_kernel_agentINS1_8__reduce11ReduceAgentIPN4cuda3std3__45tupleIJflEEESC_SB_lNS1_9__extrema9arg_min_fIflNS9_4lessIfEEEEEEJSC_SC_iSH_EEEvDpT0__param_0,
	.param .u64 .ptr .align 1 _ZN6thrust24THRUST_300001_SM_1000_NS8cuda_cub4core6detail13_kernel_agentINS1_8__reduce11ReduceAgentIPN4cuda3std3__45tupleIJflEEESC_SB_lNS1_9__extrema9arg_min_fIflNS9_4lessIfEEEEEEJSC_SC_iSH_EEEvDpT0__param_1,
	.param .u32 _ZN6thrust24THRUST_300001_SM_1000_NS8cuda_cub4core6detail13_kernel_agentINS1_8__reduce11ReduceAgentIPN4cuda3std3__45tupleIJflEEESC_SB_lNS1_9__extrema9arg_min_fIflNS9_4lessIfEEEEEEJSC_SC_iSH_EEEvDpT0__param_2,
	.param .align 1 .b8 _ZN6thrust24THRUST_300001_SM_1000_NS8cuda_cub4core6detail13_kernel_agentINS1_8__reduce11ReduceAgentIPN4cuda3std3__45tupleIJflEEESC_SB_lNS1_9__extrema9arg_min_fIflNS9_4lessIfEEEEEEJSC_SC_iSH_EEEvDpT0__param_3[1]
)
.maxntid 256
{
	.reg .pred 	%p<260>;
	.reg .b32 	%r<436>;
	.reg .b32 	%f<293>;
	.reg .b64 	%rd<479>;

	ld.param.u64 	%rd236, [_ZN6thrust24THRUST_300001_SM_1000_NS8cuda_cub4core6detail13_kernel_agentINS1_8__reduce11ReduceAgentIPN4cuda3std3__45tupleIJflEEESC_SB_lNS1_9__extrema9arg_min_fIflNS9_4lessIfEEEEEEJSC_SC_iSH_EEEvDpT0__param_0];
	ld.param.u32 	%r29, [_ZN6thrust24THRUST_300001_SM_1000_NS8cuda_cub4core6detail13_kernel_agentINS1_8__reduce11ReduceAgentIPN4cuda3std3__45tupleIJflEEESC_SB_lNS1_9__extrema9arg_min_fIflNS9_4lessIfEEEEEEJSC_SC_iSH_EEEvDpT0__param_2];
	cvt.s64.s32 	%rd1, %r29;
	setp.eq.s32 	%p1, %r29, 0;
	@%p1 bra 	$L__BB18_238;
	setp.gt.s32 	%p2, %r29, 1279;
	@%p2 bra 	$L__BB18_111;
	mov.u32 	%r1, %tid.x;
	setp.ge.s32 	%p133, %r1, %r29;
	mov.f32 	%f224, 0f00000000;
	mov.b64 	%rd402, 0;
	mov.u32 	%r430, %r1;
	@%p133 bra 	$L__BB18_4;
	mul.wide.u32 	%rd366, %r1, 16;
	add.s64 	%rd363, %rd236, %rd366;
	// begin inline asm
	ld.global.nc.u64 %rd362, [%rd363];
	// end inline asm
	mov.b64 	{%r191, %r192}, %rd362;
	mov.b32 	%f224, %r191;
	add.s64 	%rd365, %rd363, 8;
	// begin inline asm
	ld.global.nc.u64 %rd402, [%rd365];
	// end inline asm
	add.s32 	%r430, %r1, 256;
$L__BB18_4:
	setp.ge.s32 	%p134, %r430, %r29;
	@%p134 bra 	$L__BB18_25;
	not.b32 	%r193, %r430;
	add.s32 	%r4, %r29, %r193;
	and.b32  	%r194, %r4, 768;
	setp.eq.s32 	%p135, %r194, 768;
	@%p135 bra 	$L__BB18_11;
	mul.wide.u32 	%rd368, %r430, 16;
	add.s64 	%rd393, %rd236, %rd368;
	shr.u32 	%r195, %r4, 8;
	add.s32 	%r196, %r195, 1;
	and.b32  	%r197, %r196, 3;
	neg.s32 	%r428, %r197;
$L__BB18_7:
	.pragma "nounroll";
	mov.u64 	%rd6, %rd402;
	mov.f32 	%f3, %f224;
	// begin inline asm
	ld.global.nc.u64 %rd369, [%rd393];
	// end inline asm
	mov.b64 	{%r198, %r199}, %rd369;
	mov.b32 	%f4, %r198;
	add.s64 	%rd372, %rd393, 8;
	// begin inline asm
	ld.global.nc.u64 %rd371, [%rd372];
	// end inline asm
	setp.lt.f32 	%p136, %f3, %f4;
	@%p136 bra 	$L__BB18_10;
	setp.lt.f32 	%p137, %f4, %f3;
	mov.u64 	%rd402, %rd371;
	mov.f32 	%f224, %f4;
	@%p137 bra 	$L__BB18_10;
	setp.lt.s64 	%p138, %rd6, %rd371;
	min.s64 	%rd402, %rd6, %rd371;
	selp.f32 	%f224, %f3, %f4, %p138;
$L__BB18_10:
	add.s32 	%r430, %r430, 256;
	add.s64 	%rd393, %rd393, 4096;
	add.s32 	%r428, %r428, 1;
	setp.ne.s32 	%p139, %r428, 0;
	@%p139 bra 	$L__BB18_7;
$L__BB18_11:
	setp.lt.u32 	%p140, %r4, 768;
	@%p140 bra 	$L__BB18_25;
$L__BB18_12:
	mul.wide.s32 	%rd377, %r430, 16;
	add.s64 	%rd374, %rd236, %rd377;
	// begin inline asm
	ld.global.nc.u64 %rd373, [%rd374];
	// end inline asm
	mov.b64 	{%r200, %r201}, %rd373;
	mov.b32 	%f10, %r200;
	add.s64 	%rd376, %rd374, 8;
	// begin inline asm
	ld.global.nc.u64 %rd375, [%rd376];
	// end inline asm
	setp.lt.f32 	%p141, %f224, %f10;
	mov.u64 	%rd399, %rd402;
	mov.f32 	%f221, %f224;
	@%p141 bra 	$L__BB18_15;
	setp.lt.f32 	%p142, %f10, %f224;
	mov.u64 	%rd399, %rd375;
	mov.f32 	%f221, %f10;
	@%p142 bra 	$L__BB18_15;
	setp.lt.s64 	%p143, %rd402, %rd375;
	min.s64 	%rd399, %rd402, %rd375;
	selp.f32 	%f221, %f224, %f10, %p143;
$L__BB18_15:
	add.s64 	%rd379, %rd374, 4096;
	// begin inline asm
	ld.global.nc.u64 %rd378, [%rd379];
	// end inline asm
	mov.b64 	{%r202, %r203}, %rd378;
	mov.b32 	%f13, %r202;
	add.s64 	%rd381, %rd374, 4104;
	// begin inline asm
	ld.global.nc.u64 %rd380, [%rd381];
	// end inline asm
	setp.lt.f32 	%p144, %f221, %f13;
	mov.u64 	%rd400, %rd399;
	mov.f32 	%f222, %f221;
	@%p144 bra 	$L__BB18_18;
	setp.lt.f32 	%p145, %f13, %f221;
	mov.u64 	%rd400, %rd380;
	mov.f32 	%f222, %f13;
	@%p145 bra 	$L__BB18_18;
	setp.lt.s64 	%p146, %rd399, %rd380;
	min.s64 	%rd400, %rd399, %rd380;
	selp.f32 	%f222, %f221, %f13, %p146;
$L__BB18_18:
	add.s64 	%rd383, %rd374, 8192;
	// begin inline asm
	ld.global.nc.u64 %rd382, [%rd383];
	// end inline asm
	mov.b64 	{%r204, %r205}, %rd382;
	mov.b32 	%f16, %r204;
	add.s64 	%rd385, %rd374, 8200;
	// begin inline asm
	ld.global.nc.u64 %rd384, [%rd385];
	// end inline asm
	setp.lt.f32 	%p147, %f222, %f16;
	mov.u64 	%rd401, %rd400;
	mov.f32 	%f223, %f222;
	@%p147 bra 	$L__BB18_21;
	setp.lt.f32 	%p148, %f16, %f222;
	mov.u64 	%rd401, %rd384;
	mov.f32 	%f223, %f16;
	@%p148 bra 	$L__BB18_21;
	setp.lt.s64 	%p149, %rd400, %rd384;
	min.s64 	%rd401, %rd400, %rd384;
	selp.f32 	%f223, %f222, %f16, %p149;
$L__BB18_21:
	add.s64 	%rd387, %rd374, 12288;
	// begin inline asm
	ld.global.nc.u64 %rd386, [%rd387];
	// end inline asm
	mov.b64 	{%r206, %r207}, %rd386;
	mov.b32 	%f19, %r206;
	add.s64 	%rd389, %rd374, 12296;
	// begin inline asm
	ld.global.nc.u64 %rd388, [%rd389];
	// end inline asm
	setp.lt.f32 	%p150, %f223, %f19;
	mov.u64 	%rd402, %rd401;
	mov.f32 	%f224, %f223;
	@%p150 bra 	$L__BB18_24;
	setp.lt.f32 	%p151, %f19, %f223;
	mov.u64 	%rd402, %rd388;
	mov.f32 	%f224, %f19;
	@%p151 bra 	$L__BB18_24;
	setp.lt.s64 	%p152, %rd401, %rd388;
	min.s64 	%rd402, %rd401, %rd388;
	selp.f32 	%f224, %f223, %f19, %p152;
$L__BB18_24:
	add.s32 	%r430, %r430, 1024;
	setp.lt.s32 	%p153, %r430, %r29;
	@%p153 bra 	$L__BB18_12;
$L__BB18_25:
	setp.lt.s32 	%p154, %r29, 256;
	@%p154 bra 	$L__BB18_65;
	// begin inline asm
	mov.u32 %r321, %laneid;
	// end inline asm
	mov.b32 	%r323, %f224;
	mov.b32 	%r339, 1;
	mov.b32 	%r340, 31;
	mov.b32 	%r341, -1;
	// begin inline asm
	shfl.sync.down.b32 %r322, %r323, %r339, %r340, %r341;
	// end inline asm
	mov.b32 	%f23, %r322;
	// begin inline asm
	shfl.sync.down.b32 %r327, %r328, %r339, %r340, %r341;
	// end inline asm
	mov.b64 	{%r333, %r338}, %rd402;
	// begin inline asm
	shfl.sync.down.b32 %r332, %r333, %r339, %r340, %r341;
	// end inline asm
	// begin inline asm
	shfl.sync.down.b32 %r337, %r338, %r339, %r340, %r341;
	// end inline asm
	mov.b64 	%rd28, {%r332, %r337};
	setp.gt.s32 	%p211, %r321, 30;
	setp.lt.f32 	%p212, %f224, %f23;
	or.pred  	%p213, %p211, %p212;
	mov.u64 	%rd404, %rd402;
	mov.f32 	%f226, %f224;
	@%p213 bra 	$L__BB18_29;
	setp.gt.f32 	%p214, %f224, %f23;
	mov.u64 	%rd404, %rd28;
	mov.f32 	%f226, %f23;
	@%p214 bra 	$L__BB18_29;
	setp.lt.s64 	%p215, %rd402, %rd28;
	min.s64 	%rd404, %rd402, %rd28;
	selp.f32 	%f226, %f224, %f23, %p215;
$L__BB18_29:
	mov.b32 	%r343, %f226;
	mov.b32 	%r359, 2;
	mov.b32 	%r360, 31;
	mov.b32 	%r361, -1;
	// begin inline asm
	shfl.sync.down.b32 %r342, %r343, %r359, %r360, %r361;
	// end inline asm
	mov.b32 	%f26, %r342;
	// begin inline asm
	shfl.sync.down.b32 %r347, %r348, %r359, %r360, %r361;
	// end inline asm
	mov.b64 	{%r353, %r358}, %rd404;
	// begin inline asm
	shfl.sync.down.b32 %r352, %r353, %r359, %r360, %r361;
	// end inline asm
	// begin inline asm
	shfl.sync.down.b32 %r357, %r358, %r359, %r360, %r361;
	// end inline asm
	mov.b64 	%rd31, {%r352, %r357};
	setp.gt.s32 	%p216, %r321, 29;
	setp.lt.f32 	%p217, %f226, %f26;
	or.pred  	%p218, %p216, %p217;
	mov.u64 	%rd405, %rd404;
	mov.f32 	%f227, %f226;
	@%p218 bra 	$L__BB18_32;
	setp.gt.f32 	%p219, %f226, %f26;
	mov.u64 	%rd405, %rd31;
	mov.f32 	%f227, %f26;
	@%p219 bra 	$L__BB18_32;
	setp.lt.s64 	%p220, %rd404, %rd31;
	min.s64 	%rd405, %rd404, %rd31;
	selp.f32 	%f227, %f226, %f26, %p220;
$L__BB18_32:
	mov.b32 	%r363, %f227;
	mov.b32 	%r379, 4;
	mov.b32 	%r380, 31;
	mov.b32 	%r381, -1;
	// begin inline asm
	shfl.sync.down.b32 %r362, %r363, %r379, %r380, %r381;
	// end inline asm
	mov.b32 	%f29, %r362;
	// begin inline asm
	shfl.sync.down.b32 %r367, %r368, %r379, %r380, %r381;
	// end inline asm
	mov.b64 	{%r373, %r378}, %rd405;
	// begin inline asm
	shfl.sync.down.b32 %r372, %r373, %r379, %r380, %r381;
	// end inline asm
	// begin inline asm
	shfl.sync.down.b32 %r377, %r378, %r379, %r380, %r381;
	// end inline asm
	mov.b64 	%rd34, {%r372, %r377};
	setp.gt.s32 	%p221, %r321, 27;
	setp.lt.f32 	%p222, %f227, %f29;
	or.pred  	%p223, %p221, %p222;
	mov.u64 	%rd406, %rd405;
	mov.f32 	%f228, %f227;
	@%p223 bra 	$L__BB18_35;
	setp.gt.f32 	%p224, %f227, %f29;
	mov.u64 	%rd406, %rd34;
	mov.f32 	%f228, %f29;
	@%p224 bra 	$L__BB18_35;
	setp.lt.s64 	%p225, %rd405, %rd34;
	min.s64 	%rd406, %rd405, %rd34;
	selp.f32 	%f228, %f227, %f29, %p225;
$L__BB18_35:
	mov.b32 	%r383, %f228;
	mov.b32 	%r399, 8;
	mov.b32 	%r400, 31;
	mov.b32 	%r401, -1;
	// begin inline asm
	shfl.sync.down.b32 %r382, %r383, %r399, %r400, %r401;
	// end inline asm
	mov.b32 	%f32, %r382;
	// begin inline asm
	shfl.sync.down.b32 %r387, %r388, %r399, %r400, %r401;
	// end inline asm
	mov.b64 	{%r393, %r398}, %rd406;
	// begin inline asm
	shfl.sync.down.b32 %r392, %r393, %r399, %r400, %r401;
	// end inline asm
	// begin inline asm
	shfl.sync.down.b32 %r397, %r398, %r399, %r400, %r401;
	// end inline asm
	mov.b64 	%rd37, {%r392, %r397};
	setp.gt.s32 	%p226, %r321, 23;
	setp.lt.f32 	%p227, %f228, %f32;
	or.pred  	%p228, %p226, %p227;
	mov.u64 	%rd407, %rd406;
	mov.f32 	%f229, %f228;
	@%p228 bra 	$L__BB18_38;
	setp.gt.f32 	%p229, %f228, %f32;
	mov.u64 	%rd407, %rd37;
	mov.f32 	%f229, %f32;
	@%p229 bra 	$L__BB18_38;
	setp.lt.s64 	%p230, %rd406, %rd37;
	min.s64 	%rd407, %rd406, %rd37;
	selp.f32 	%f229, %f228, %f32, %p230;
$L__BB18_38:
	mov.b32 	%r403, %f229;
	mov.b32 	%r419, 16;
	mov.b32 	%r420, 31;
	mov.b32 	%r421, -1;
	// begin inline asm
	shfl.sync.down.b32 %r402, %r403, %r419, %r420, %r421;
	// end inline asm
	mov.b32 	%f35, %r402;
	// begin inline asm
	shfl.sync.down.b32 %r407, %r408, %r419, %r420, %r421;
	// end inline asm
	mov.b64 	{%r413, %r418}, %rd407;
	// begin inline asm
	shfl.sync.down.b32 %r412, %r413, %r419, %r420, %r421;
	// end inline asm
	// begin inline asm
	shfl.sync.down.b32 %r417, %r418, %r419, %r420, %r421;
	// end inline asm
	mov.b64 	%rd40, {%r412, %r417};
	setp.gt.s32 	%p231, %r321, 15;
	setp.lt.f32 	%p232, %f229, %f35;
	or.pred  	%p233, %p231, %p232;
	mov.u64 	%rd478, %rd407;
	mov.f32 	%f292, %f229;
	@%p233 bra 	$L__BB18_41;
	setp.gt.f32 	%p234, %f229, %f35;
	mov.u64 	%rd478, %rd40;
	mov.f32 	%f292, %f35;
	@%p234 bra 	$L__BB18_41;
	setp.lt.s64 	%p235, %rd407, %rd40;
	min.s64 	%rd478, %rd407, %rd40;
	selp.f32 	%f292, %f229, %f35, %p235;
$L__BB18_41:
	setp.ne.s32 	%p236, %r321, 0;
	@%p236 bra 	$L__BB18_43;
	shr.u32 	%r422, %r1, 1;
	and.b32  	%r423, %r422, 496;
	mov.u32 	%r424, _ZN6thrust24THRUST_300001_SM_1000_NS8cuda_cub4core6detail5shmemE;
	add.s32 	%r425, %r424, %r423;
	st.shared.f32 	[%r425+8], %f292;
	st.shared.u64 	[%r425+16], %rd478;
$L__BB18_43:
	bar.sync 	0;
	setp.ne.s32 	%p237, %r1, 0;
	@%p237 bra 	$L__BB18_236;
	ld.shared.f32 	%f38, [_ZN6thrust24THRUST_300001_SM_1000_NS8cuda_cub4core6detail5shmemE+24];
	ld.shared.u64 	%rd43, [_ZN6thrust24THRUST_300001_SM_1000_NS8cuda_cub4core6detail5shmemE+32];
	setp.lt.f32 	%p238, %f292, %f38;
	mov.u64 	%rd409, %rd478;
	mov.f32 	%f231, %f292;
	@%p238 bra 	$L__BB18_47;
	setp.lt.f32 	%p239, %f38, %f292;
	mov.u64 	%rd409, %rd43;
	mov.f32 	%f231, %f38;
	@%p239 bra 	$L__BB18_47;
	setp.lt.s64 	%p240, %rd478, %rd43;
	min.s64 	%rd409, %rd478, %rd43;
	selp.f32 	%f231, %f292, %f38, %p240;
$L__BB18_47:
	ld.shared.f32 	%f41, [_ZN6thrust24THRUST_300001_SM_1000_NS8cuda_cub4core6detail5shmemE+40];
	ld.shared.u64 	%rd46, [_ZN6thrust24THRUST_300001_SM_1000_NS8cuda_cub4core6detail5shmemE+48];
	setp.lt.f32 	%p241, %f231, %f41;
	mov.u64 	%rd410, %rd409;
	mov.f32 	%f232, %f231;
	@%p241 bra 	$L__BB18_50;
	setp.lt.f32 	%p242, %f41, %f231;
	mov.u64 	%rd410, %rd46;
	mov.f32 	%f232, %f41;
	@%p242 bra 	$L__BB18_50;
	setp.lt.s64 	%p243, %rd409, %rd46;
	min.s64 	%rd410, %rd409, %rd46;
	selp.f32 	%f232, %f231, %f41, %p243;
$L__BB18_50:
	ld.shared.f32 	%f44, [_ZN6thrust24THRUST_300001_SM_1000_NS8cuda_cub4core6detail5shmemE+56];
	ld.shared.u64 	%rd49, [_ZN6thrust24THRUST_300001_SM_1000_NS8cuda_cub4core6detail5shmemE+64];
	setp.lt.f32 	%p244, %f232, %f44;
	mov.u64 	%rd411, %rd410;
	mov.f32 	%f233, %f232;
	@%p244 bra 	$L__BB18_53;
	setp.lt.f32 	%p245, %f44, %f232;
	mov.u64 	%rd411, %rd49;
	mov.f32 	%f233, %f44;
	@%p245 bra 	$L__BB18_53;
	setp.lt.s64 	%p246, %rd410, %rd49;
	min.s64 	%rd411, %rd410, %rd49;
	selp.f32 	%f233, %f232, %f44, %p246;
$L__BB18_53:
	ld.shared.f32 	%f47, [_ZN6thrust24THRUST_300001_SM_1000_NS8cuda_cub4core6detail5shmemE+72];
	ld.shared.u64 	%rd52, [_ZN6thrust24THRUST_300001_SM_1000_NS8cuda_cub4core6detail5shmemE+80];
	setp.lt.f32 	%p247, %f233, %f47;
	mov.u64 	%rd412, %rd411;
	mov.f32 	%f234, %f233;
	@%p247 bra 	$L__BB18_56;
	setp.lt.f32 	%p248, %f47, %f233;
	mov.u64 	%rd412, %rd52;
	mov.f32 	%f234, %f47;
	@%p248 bra 	$L__BB18_56;
	setp.lt.s64 	%p249, %rd411, %rd52;
	min.s64 	%rd412, %rd411, %rd52;
	selp.f32 	%f234, %f233, %f47, %p249;
$L__BB18_56:
	ld.shared.f32 	%f50, [_ZN6thrust24THRUST_300001_SM_1000_NS8cuda_cub4core6detail5shmemE+88];
	ld.shared.u64 	%rd55, [_ZN6thrust24THRUST_300001_SM_1000_NS8cuda_cub4core6detail5shmemE+96];
	setp.lt.f32 	%p250, %f234, %f50;
	mov.u64 	%rd413, %rd412;
	mov.f32 	%f235, %f234;
	@%p250 bra 	$L__BB18_59;
	setp.lt.f32 	%p251, %f50, %f234;
	mov.u64 	%rd413, %rd55;
	mov.f32 	%f235, %f50;
	@%p251 bra 	$L__BB18_59;
	setp.lt.s64 	%p252, %rd412, %rd55;
	min.s64 	%rd413, %rd412, %rd55;
	selp.f32 	%f235, %f234, %f50, %p252;
$L__BB18_59:
	ld.shared.f32 	%f53, [_ZN6thrust24THRUST_300001_SM_1000_NS8cuda_cub4core6detail5shmemE+104];
	ld.shared.u64 	%rd58, [_ZN6thrust24THRUST_300001_SM_1000_NS8cuda_cub4core6detail5shmemE+112];
	setp.lt.f32 	%p253, %f235, %f53;
	mov.u64 	%rd414, %rd413;
	mov.f32 	%f236, %f235;
	@%p253 bra 	$L__BB18_62;
	setp.lt.f32 	%p254, %f53, %f235;
	mov.u64 	%rd414, %rd58;
	mov.f32 	%f236, %f53;
	@%p254 bra 	$L__BB18_62;
	setp.lt.s64 	%p255, %rd413, %rd58;
	min.s64 	%rd414, %rd413, %rd58;
	selp.f32 	%f236, %f235, %f53, %p255;
$L__BB18_62:
	ld.shared.f32 	%f56, [_ZN6thrust24THRUST_300001_SM_1000_NS8cuda_cub4core6detail5shmemE+120];
	ld.shared.u64 	%rd61, [_ZN6thrust24THRUST_300001_SM_1000_NS8cuda_cub4core6detail5shmemE+128];
	setp.lt.f32 	%p256, %f236, %f56;
	mov.f32 	%f292, %f236;
	mov.u64 	%rd478, %rd414;
	@%p256 bra 	$L__BB18_236;
	setp.lt.f32 	%p257, %f56, %f236;
	mov.f32 	%f292, %f56;
	mov.u64 	%rd478, %rd61;
	@%p257 bra 	$L__BB18_236;
	setp.lt.s64 	%p258, %rd414, %rd61;
	min.s64 	%rd478, %rd414, %rd61;
	selp.f32 	%f292, %f236, %f56, %p258;
	bra.uni 	$L__BB18_236;
$L__BB18_65:
	// begin inline asm
	mov.u32 %r208, %laneid;
	// end inline asm
	and.b32  	%r229, %r1, 992;
	add.s32 	%r230, %r229, 32;
	setp.gt.s32 	%p155, %r230, %r29;
	not.b32 	%r231, %r229;
	add.s32 	%r232, %r29, %r231;
	selp.b32 	%r227, %r232, 31, %p155;
	mov.b32 	%r210, %f224;
	mov.b32 	%r226, 1;
	mov.b32 	%r228, -1;
	// begin inline asm
	shfl.sync.down.b32 %r209, %r210, %r226, %r227, %r228;
	// end inline asm
	mov.b32 	%f58, %r209;
	// begin inline asm
	shfl.sync.down.b32 %r214, %r215, %r226, %r227, %r228;
	// end inline asm
	mov.b64 	{%r220, %r225}, %rd402;
	// begin inline asm
	shfl.sync.down.b32 %r219, %r220, %r226, %r227, %r228;
	// end inline asm
	// begin inline asm
	shfl.sync.down.b32 %r224, %r225, %r226, %r227, %r228;
	// end inline asm
	mov.b64 	%rd63, {%r219, %r224};
	setp.ge.s32 	%p156, %r208, %r227;
	setp.lt.f32 	%p157, %f224, %f58;
	or.pred  	%p158, %p156, %p157;
	mov.u64 	%rd415, %rd402;
	mov.f32 	%f237, %f224;
	@%p158 bra 	$L__BB18_68;
	setp.gt.f32 	%p159, %f224, %f58;
	mov.u64 	%rd415, %rd63;
	mov.f32 	%f237, %f58;
	@%p159 bra 	$L__BB18_68;
	setp.lt.s64 	%p160, %rd402, %rd63;
	min.s64 	%rd415, %rd402, %rd63;
	selp.f32 	%f237, %f224, %f58, %p160;
$L__BB18_68:
	mov.b32 	%r234, %f237;
	mov.b32 	%r250, 2;
	mov.b32 	%r252, -1;
	// begin inline asm
	shfl.sync.down.b32 %r233, %r234, %r250, %r227, %r252;
	// end inline asm
	mov.b32 	%f61, %r233;
	// begin inline asm
	shfl.sync.down.b32 %r238, %r239, %r250, %r227, %r252;
	// end inline asm
	mov.b64 	{%r244, %r249}, %rd415;
	// begin inline asm
	shfl.sync.down.b32 %r243, %r244, %r250, %r227, %r252;
	// end inline asm
	// begin inline asm
	shfl.sync.down.b32 %r248, %r249, %r250, %r227, %r252;
	// end inline asm
	mov.b64 	%rd66, {%r243, %r248};
	add.s32 	%r253, %r208, 2;
	setp.gt.s32 	%p161, %r253, %r227;
	setp.lt.f32 	%p162, %f237, %f61;
	or.pred  	%p163, %p161, %p162;
	mov.u64 	%rd416, %rd415;
	mov.f32 	%f238, %f237;
	@%p163 bra 	$L__BB18_71;
	setp.gt.f32 	%p164, %f237, %f61;
	mov.u64 	%rd416, %rd66;
	mov.f32 	%f238, %f61;
	@%p164 bra 	$L__BB18_71;
	setp.lt.s64 	%p165, %rd415, %rd66;
	min.s64 	%rd416, %rd415, %rd66;
	selp.f32 	%f238, %f237, %f61, %p165;
$L__BB18_71:
	mov.b32 	%r255, %f238;
	mov.b32 	%r271, 4;
	mov.b32 	%r273, -1;
	// begin inline asm
	shfl.sync.down.b32 %r254, %r255, %r271, %r227, %r273;
	// end inline asm
	mov.b32 	%f64, %r254;
	// begin inline asm
	shfl.sync.down.b32 %r259, %r260, %r271, %r227, %r273;
	// end inline asm
	mov.b64 	{%r265, %r270}, %rd416;
	// begin inline asm
	shfl.sync.down.b32 %r264, %r265, %r271, %r227, %r273;
	// end inline asm
	// begin inline asm
	shfl.sync.down.b32 %r269, %r270, %r271, %r227, %r273;
	// end inline asm
	mov.b64 	%rd69, {%r264, %r269};
	add.s32 	%r274, %r208, 4;
	setp.gt.s32 	%p166, %r274, %r227;
	setp.lt.f32 	%p167, %f238, %f64;
	or.pred  	%p168, %p166, %p167;
	mov.f32 	%f239, %f238;
	mov.u64 	%rd417, %rd416;
	@%p168 bra 	$L__BB18_74;
	setp.gt.f32 	%p169, %f238, %f64;
	mov.f32 	%f239, %f64;
	mov.u64 	%rd417, %rd69;
	@%p169 bra 	$L__BB18_74;
	setp.lt.s64 	%p170, %rd416, %rd69;
	selp.f32 	%f239, %f238, %f64, %p170;
	min.s64 	%rd417, %rd416, %rd69;
$L__BB18_74:
	mov.b32 	%r276, %f239;
	mov.b32 	%r292, 8;
	mov.b32 	%r294, -1;
	// begin inline asm
	shfl.sync.down.b32 %r275, %r276, %r292, %r227, %r294;
	// end inline asm
	mov.b32 	%f67, %r275;
	// begin inline asm
	shfl.sync.down.b32 %r280, %r281, %r292, %r227, %r294;
	// end inline asm
	mov.b64 	{%r286, %r291}, %rd417;
	// begin inline asm
	shfl.sync.down.b32 %r285, %r286, %r292, %r227, %r294;
	// end inline asm
	// begin inline asm
	shfl.sync.down.b32 %r290, %r291, %r292, %r227, %r294;
	// end inline asm
	mov.b64 	%rd72, {%r285, %r290};
	add.s32 	%r295, %r208, 8;
	setp.gt.s32 	%p171, %r295, %r227;
	setp.lt.f32 	%p172, %f239, %f67;
	or.pred  	%p173, %p171, %p172;
	mov.f32 	%f240, %f239;
	mov.u64 	%rd418, %rd417;
	@%p173 bra 	$L__BB18_77;
	setp.gt.f32 	%p174, %f239, %f67;
	mov.f32 	%f240, %f67;
	mov.u64 	%rd418, %rd72;
	@%p174 bra 	$L__BB18_77;
	setp.lt.s64 	%p175, %rd417, %rd72;
	selp.f32 	%f240, %f239, %f67, %p175;
	min.s64 	%rd418, %rd417, %rd72;
$L__BB18_77:
	mov.b32 	%r297, %f240;
	mov.b32 	%r313, 16;
	mov.b32 	%r315, -1;
	// begin inline asm
	shfl.sync.down.b32 %r296, %r297, %r313, %r227, %r315;
	// end inline asm
	mov.b32 	%f70, %r296;
	// begin inline asm
	shfl.sync.down.b32 %r301, %r302, %r313, %r227, %r315;
	// end inline asm
	mov.b64 	{%r307, %r312}, %rd418;
	// begin inline asm
	shfl.sync.down.b32 %r306, %r307, %r313, %r227, %r315;
	// end inline asm
	// begin inline asm
	shfl.sync.down.b32 %r311, %r312, %r313, %r227, %r315;
	// end inline asm
	mov.b64 	%rd75, {%r306, %r311};
	add.s32 	%r316, %r208, 16;
	setp.gt.s32 	%p176, %r316, %r227;
	setp.lt.f32 	%p177, %f240, %f70;
	or.pred  	%p178, %p176, %p177;
	mov.f32 	%f292, %f240;
	mov.u64 	%rd478, %rd418;
	@%p178 bra 	$L__BB18_80;
	setp.gt.f32 	%p179, %f240, %f70;
	mov.f32 	%f292, %f70;
	mov.u64 	%rd478, %rd75;
	@%p179 bra 	$L__BB18_80;
	setp.lt.s64 	%p180, %rd418, %rd75;
	selp.f32 	%f292, %f240, %f70, %p180;
	min.s64 	%rd478, %rd418, %rd75;
$L__BB18_80:
	setp.ne.s32 	%p181, %r208, 0;
	@%p181 bra 	$L__BB18_82;
	shr.u32 	%r317, %r1, 1;
	and.b32  	%r318, %r317, 496;
	mov.u32 	%r319, _ZN6thrust24THRUST_300001_SM_1000_NS8cuda_cub4core6detail5shmemE;
	add.s32 	%r320, %r319, %r318;
	st.shared.f32 	[%r320+8], %f292;
	st.shared.u64 	[%r320+16], %rd478;
$L__BB18_82:
	bar.sync 	0;
	setp.ne.s32 	%p182, %r1, 0;
	@%p182 bra 	$L__BB18_236;
	setp.lt.s32 	%p183, %r29, 33;
	mov.f32 	%f242, %f292;
	mov.u64 	%rd420, %rd478;
	@%p183 bra 	$L__BB18_87;
	ld.shared.f32 	%f73, [_ZN6thrust24THRUST_300001_SM_1000_NS8cuda_cub4core6detail5shmemE+24];
	ld.shared.u64 	%rd78, [_ZN6thrust24THRUST_300001_SM_1000_NS8cuda_cub4core6detail5shmemE+32];
	setp.lt.f32 	%p184, %f292, %f73;
	mov.f32 	%f242, %f292;
	mov.u64 	%rd420, %rd478;
	@%p184 bra 	$L__BB18_87;
	setp.lt.f32 	%p185, %f73, %f292;
	mov.f32 	%f242, %f73;
	mov.u64 	%rd420, %rd78;
	@%p185 bra 	$L__BB18_87;
	setp.lt.s64 	%p186, %rd478, %rd78;
	selp.f32 	%f242, %f292, %f73, %p186;
	min.s64 	%rd420, %rd478, %rd78;
$L__BB18_87:
	setp.lt.s32 	%p187, %r29, 65;
	mov.f32 	%f243, %f242;
	mov.u64 	%rd421, %rd420;
	@%p187 bra 	$L__BB18_91;
	ld.shared.f32 	%f76, [_ZN6thrust24THRUST_300001_SM_1000_NS8cuda_cub4core6detail5shmemE+40];
	ld.shared.u64 	%rd81, [_ZN6thrust24THRUST_300001_SM_1000_NS8cuda_cub4core6detail5shmemE+48];
	setp.lt.f32 	%p188, %f242, %f76;
	mov.f32 	%f243, %f242;
	mov.u64 	%rd421, %rd420;
	@%p188 bra 	$L__BB18_91;
	setp.lt.f32 	%p189, %f76, %f242;
	mov.f32 	%f243, %f76;
	mov.u64 	%rd421, %rd81;
	@%p189 bra 	$L__BB18_91;
	setp.lt.s64 	%p190, %rd420, %rd81;
	selp.f32 	%f243, %f242, %f76, %p190;
	min.s64 	%rd421, %rd420, %rd81;
$L__BB18_91:
	setp.lt.s32 	%p191, %r29, 97;
	mov.f32 	%f244, %f243;
	mov.u64 	%rd422, %rd421;
	@%p191 bra 	$L__BB18_95;
	ld.shared.f32 	%f79, [_ZN6thrust24THRUST_300001_SM_1000_NS8cuda_cub4core6detail5shmemE+56];
	ld.shared.u64 	%rd84, [_ZN6thrust24THRUST_300001_SM_1000_NS8cuda_cub4core6detail5shmemE+64];
	setp.lt.f32 	%p192, %f243, %f79;
	mov.f32 	%f244, %f243;
	mov.u64 	%rd422, %rd421;
	@%p192 bra 	$L__BB18_95;
	setp.lt.f32 	%p193, %f79, %f243;
	mov.f32 	%f244, %f79;
	mov.u64 	%rd422, %rd84;
	@%p193 bra 	$L__BB18_95;
	setp.lt.s64 	%p194, %rd421, %rd84;
	selp.f32 	%f244, %f243, %f79, %p194;
	min.s64 	%rd422, %rd421, %rd84;
$L__BB18_95:
	setp.lt.s32 	%p195, %r29, 129;
	mov.f32 	%f245, %f244;
	mov.u64 	%rd423, %rd422;
	@%p195 bra 	$L__BB18_99;
	ld.shared.f32 	%f82, [_ZN6thrust24THRUST_300001_SM_1000_NS8cuda_cub4core6detail5shmemE+72];
	ld.shared.u64 	%rd87, [_ZN6thrust24THRUST_300001_SM_1000_NS8cuda_cub4core6detail5shmemE+80];
	setp.lt.f32 	%p196, %f244, %f82;
	mov.f32 	%f245, %f244;
	mov.u64 	%rd423, %rd422;
	@%p196 bra 	$L__BB18_99;
	setp.lt.f32 	%p197, %f82, %f244;
	mov.f32 	%f245, %f82;
	mov.u64 	%rd423, %rd87;
	@%p197 bra 	$L__BB18_99;
	setp.lt.s64 	%p198, %rd422, %rd87;
	selp.f32 	%f245, %f244, %f82, %p198;
	min.s64 	%rd423, %rd422, %rd87;
$L__BB18_99:
	setp.lt.s32 	%p199, %r29, 161;
	mov.f32 	%f246, %f245;
	mov.u64 	%rd424, %rd423;
	@%p199 bra 	$L__BB18_103;
	ld.shared.f32 	%f85, [_ZN6thrust24THRUST_300001_SM_1000_NS8cuda_cub4core6detail5shmemE+88];
	ld.shared.u64 	%rd90, [_ZN6thrust24THRUST_300001_SM_1000_NS8cuda_cub4core6detail5shmemE+96];
	setp.lt.f32 	%p200, %f245, %f85;
	mov.f32 	%f246, %f245;
	mov.u64 	%rd424, %rd423;
	@%p200 bra 	$L__BB18_103;
	setp.lt.f32 	%p201, %f85, %f245;
	mov.f32 	%f246, %f85;
	mov.u64 	%rd424, %rd90;
	@%p201 bra 	$L__BB18_103;
	setp.lt.s64 	%p202, %rd423, %rd90;
	selp.f32 	%f246, %f245, %f85, %p202;
	min.s64 	%rd424, %rd423, %rd90;
$L__BB18_103:
	setp.lt.s32 	%p203, %r29, 193;
	mov.f32 	%f247, %f246;
	mov.u64 	%rd425, %rd424;
	@%p203 bra 	$L__BB18_107;
	ld.shared.f32 	%f88, [_ZN6thrust24THRUST_300001_SM_1000_NS8cuda_cub4core6detail5shmemE+104];
	ld.shared.u64 	%rd93, [_ZN6thrust24THRUST_300001_SM_1000_NS8cuda_cub4core6detail5shmemE+112];
	setp.lt.f32 	%p204, %f246, %f88;
	mov.f32 	%f247, %f246;
	mov.u64 	%rd425, %rd424;
	@%p204 bra 	$L__BB18_107;
	setp.lt.f32 	%p205, %f88, %f246;
	mov.f32 	%f247, %f88;
	mov.u64 	%rd425, %rd93;
	@%p205 bra 	$L__BB18_107;
	setp.lt.s64 	%p206, %rd424, %rd93;
	selp.f32 	%f247, %f246, %f88, %p206;
	min.s64 	%rd425, %rd424, %rd93;
$L__BB18_107:
	setp.lt.s32 	%p207, %r29, 225;
	mov.f32 	%f292, %f247;
	mov.u64 	%rd478, %rd425;
	@%p207 bra 	$L__BB18_236;
	ld.shared.f32 	%f91, [_ZN6thrust24THRUST_300001_SM_1000_NS8cuda_cub4core6detail5shmemE+120];
	ld.shared.u64 	%rd96, [_ZN6thrust24THRUST_300001_SM_1000_NS8cuda_cub4core6detail5shmemE+128];
	setp.lt.f32 	%p208, %f247, %f91;
	mov.f32 	%f292, %f247;
	mov.u64 	%rd478, %rd425;
	@%p208 bra 	$L__BB18_236;
	setp.lt.f32 	%p209, %f91, %f247;
	mov.f32 	%f292, %f91;
	mov.u64 	%rd478, %rd96;
	@%p209 bra 	$L__BB18_236;
	setp.lt.s64 	%p210, %rd425, %rd96;
	selp.f32 	%f292, %f247, %f91, %p210;
	min.s64 	%rd478, %rd425, %rd96;
	bra.uni 	$L__BB18_236;
$L__BB18_111:
	mov.u32 	%r16, %tid.x;
	cvt.u64.u32 	%rd98, %r16;
	mul.wide.u32 	%rd258, %r16, 16;
	add.s64 	%rd239, %rd236, %rd258;
	// begin inline asm
	ld.global.nc.u64 %rd238, [%rd239];
	// end inline asm
	mov.b64 	{%r30, %r31}, %rd238;
	mov.b32 	%f93, %r30;
	add.s64 	%rd241, %rd239, 8;
	// begin inline asm
	ld.global.nc.u64 %rd240, [%rd241];
	// end inline asm
	add.s64 	%rd243, %rd239, 4096;
	// begin inline asm
	ld.global.nc.u64 %rd242, [%rd243];
	// end inline asm
	mov.b64 	{%r32, %r33}, %rd242;
	mov.b32 	%f94, %r32;
	add.s64 	%rd245, %rd239, 4104;
	// begin inline asm
	ld.global.nc.u64 %rd244, [%rd245];
	// end inline asm
	add.s64 	%rd247, %rd239, 8192;
	// begin inline asm
	ld.global.nc.u64 %rd246, [%rd247];
	// end inline asm
	mov.b64 	{%r34, %r35}, %rd246;
	mov.b32 	%f95, %r34;
	add.s64 	%rd249, %rd239, 8200;
	// begin inline asm
	ld.global.nc.u64 %rd248, [%rd249];
	// end inline asm
	add.s64 	%rd251, %rd239, 12288;
	// begin inline asm
	ld.global.nc.u64 %rd250, [%rd251];
	// end inline asm
	mov.b64 	{%r36, %r37}, %rd250;
	mov.b32 	%f96, %r36;
	add.s64 	%rd253, %rd239, 12296;
	// begin inline asm
	ld.global.nc.u64 %rd252, [%rd253];
	// end inline asm
	add.s64 	%rd255, %rd239, 16384;
	// begin inline asm
	ld.global.nc.u64 %rd254, [%rd255];
	// end inline asm
	mov.b64 	{%r38, %r39}, %rd254;
	mov.b32 	%f97, %r38;
	add.s64 	%rd257, %rd239, 16392;
	// begin inline asm
	ld.global.nc.u64 %rd256, [%rd257];
	// end inline asm
	setp.lt.f32 	%p3, %f93, %f94;
	mov.f32 	%f248, %f93;
	mov.u64 	%rd426, %rd240;
	@%p3 bra 	$L__BB18_114;
	setp.lt.f32 	%p4, %f94, %f93;
	mov.f32 	%f248, %f94;
	mov.u64 	%rd426, %rd244;
	@%p4 bra 	$L__BB18_114;
	setp.lt.s64 	%p5, %rd240, %rd244;
	selp.f32 	%f248, %f93, %f94, %p5;
	min.s64 	%rd426, %rd240, %rd244;
$L__BB18_114:
	setp.lt.f32 	%p6, %f248, %f95;
	mov.f32 	%f249, %f248;
	mov.u64 	%rd427, %rd426;
	@%p6 bra 	$L__BB18_117;
	setp.lt.f32 	%p7, %f95, %f248;
	mov.f32 	%f249, %f95;
	mov.u64 	%rd427, %rd248;
	@%p7 bra 	$L__BB18_117;
	setp.lt.s64 	%p8, %rd426, %rd248;
	selp.f32 	%f249, %f248, %f95, %p8;
	min.s64 	%rd427, %rd426, %rd248;
$L__BB18_117:
	setp.lt.f32 	%p9, %f249, %f96;
	mov.f32 	%f250, %f249;
	mov.u64 	%rd428, %rd427;
	@%p9 bra 	$L__BB18_120;
	setp.lt.f32 	%p10, %f96, %f249;
	mov.f32 	%f250, %f96;
	mov.u64 	%rd428, %rd252;
	@%p10 bra 	$L__BB18_120;
	setp.lt.s64 	%p11, %rd427, %rd252;
	selp.f32 	%f250, %f249, %f96, %p11;
	min.s64 	%rd428, %rd427, %rd252;
$L__BB18_120:
	setp.lt.f32 	%p12, %f250, %f97;
	mov.f32 	%f279, %f250;
	mov.u64 	%rd465, %rd428;
	@%p12 bra 	$L__BB18_123;
	setp.lt.f32 	%p13, %f97, %f250;
	mov.f32 	%f279, %f97;
	mov.u64 	%rd465, %rd256;
	@%p13 bra 	$L__BB18_123;
	setp.lt.s64 	%p14, %rd428, %rd256;
	selp.f32 	%f279, %f250, %f97, %p14;
	min.s64 	%rd465, %rd428, %rd256;
$L__BB18_123:
	setp.lt.u32 	%p15, %r29, 2560;
	mov.b64 	%rd444, 1280;
	@%p15 bra 	$L__BB18_174;
	add.s64 	%rd262, %rd1, -2560;
	mul.hi.u64 	%rd263, %rd262, -3689348814741910323;
	shr.u64 	%rd112, %rd263, 10;
	setp.lt.u64 	%p16, %rd262, 1280;
	mov.b64 	%rd444, 1280;
	@%p16 bra 	$L__BB18_157;
	add.s64 	%rd265, %rd112, 1;
	and.b64  	%rd430, %rd265, 36028797018963966;
	shl.b64 	%rd266, %rd98, 4;
	add.s64 	%rd267, %rd266, %rd236;
	add.s64 	%rd431, %rd267, 57352;
	mov.b64 	%rd444, 1280;
$L__BB18_126:
	add.s64 	%rd269, %rd431, -36872;
	// begin inline asm
	ld.global.nc.u64 %rd268, [%rd269];
	// end inline asm
	mov.b64 	{%r40, %r41}, %rd268;
	mov.b32 	%f107, %r40;
	add.s64 	%rd271, %rd431, -36864;
	// begin inline asm
	ld.global.nc.u64 %rd270, [%rd271];
	// end inline asm
	add.s64 	%rd273, %rd431, -32776;
	// begin inline asm
	ld.global.nc.u64 %rd272, [%rd273];
	// end inline asm
	mov.b64 	{%r42, %r43}, %rd272;
	mov.b32 	%f108, %r42;
	add.s64 	%rd275, %rd431, -32768;
	// begin inline asm
	ld.global.nc.u64 %rd274, [%rd275];
	// end inline asm
	add.s64 	%rd277, %rd431, -28680;
	// begin inline asm
	ld.global.nc.u64 %rd276, [%rd277];
	// end inline asm
	mov.b64 	{%r44, %r45}, %rd276;
	mov.b32 	%f109, %r44;
	add.s64 	%rd279, %rd431, -28672;
	// begin inline asm
	ld.global.nc.u64 %rd278, [%rd279];
	// end inline asm
	add.s64 	%rd281, %rd431, -24584;
	// begin inline asm
	ld.global.nc.u64 %rd280, [%rd281];
	// end inline asm
	mov.b64 	{%r46, %r47}, %rd280;
	mov.b32 	%f110, %r46;
	add.s64 	%rd283, %rd431, -24576;
	// begin inline asm
	ld.global.nc.u64 %rd282, [%rd283];
	// end inline asm
	add.s64 	%rd285, %rd431, -20488;
	// begin inline asm
	ld.global.nc.u64 %rd284, [%rd285];
	// end inline asm
	mov.b64 	{%r48, %r49}, %rd284;
	mov.b32 	%f111, %r48;
	add.s64 	%rd287, %rd431, -20480;
	// begin inline asm
	ld.global.nc.u64 %rd286, [%rd287];
	// end inline asm
	setp.lt.f32 	%p17, %f279, %f107;
	mov.f32 	%f253, %f279;
	mov.u64 	%rd434, %rd465;
	@%p17 bra 	$L__BB18_129;
	setp.lt.f32 	%p18, %f107, %f279;
	mov.f32 	%f253, %f107;
	mov.u64 	%rd434, %rd270;
	@%p18 bra 	$L__BB18_129;
	setp.lt.s64 	%p19, %rd465, %rd270;
	selp.f32 	%f253, %f279, %f107, %p19;
	min.s64 	%rd434, %rd465, %rd270;
$L__BB18_129:
	setp.lt.f32 	%p20, %f253, %f108;
	mov.f32 	%f254, %f253;
	mov.u64 	%rd435, %rd434;
	@%p20 bra 	$L__BB18_132;
	setp.lt.f32 	%p21, %f108, %f253;
	mov.f32 	%f254, %f108;
	mov.u64 	%rd435, %rd274;
	@%p21 bra 	$L__BB18_132;
	setp.lt.s64 	%p22, %rd434, %rd274;
	selp.f32 	%f254, %f253, %f108, %p22;
	min.s64 	%rd435, %rd434, %rd274;
$L__BB18_132:
	setp.lt.f32 	%p23, %f254, %f109;
	mov.f32 	%f255, %f254;
	mov.u64 	%rd436, %rd435;
	@%p23 bra 	$L__BB18_135;
	setp.lt.f32 	%p24, %f109, %f254;
	mov.f32 	%f255, %f109;
	mov.u64 	%rd436, %rd278;
	@%p24 bra 	$L__BB18_135;
	setp.lt.s64 	%p25, %rd435, %rd278;
	selp.f32 	%f255, %f254, %f109, %p25;
	min.s64 	%rd436, %rd435, %rd278;
$L__BB18_135:
	setp.lt.f32 	%p26, %f255, %f110;
	mov.f32 	%f256, %f255;
	mov.u64 	%rd437, %rd436;
	@%p26 bra 	$L__BB18_138;
	setp.lt.f32 	%p27, %f110, %f255;
	mov.f32 	%f256, %f110;
	mov.u64 	%rd437, %rd282;
	@%p27 bra 	$L__BB18_138;
	setp.lt.s64 	%p28, %rd436, %rd282;
	selp.f32 	%f256, %f255, %f110, %p28;
	min.s64 	%rd437, %rd436, %rd282;
$L__BB18_138:
	setp.lt.f32 	%p29, %f256, %f111;
	mov.f32 	%f257, %f256;
	mov.u64 	%rd438, %rd437;
	@%p29 bra 	$L__BB18_141;
	setp.lt.f32 	%p30, %f111, %f256;
	mov.f32 	%f257, %f111;
	mov.u64 	%rd438, %rd286;
	@%p30 bra 	$L__BB18_141;
	setp.lt.s64 	%p31, %rd437, %rd286;
	selp.f32 	%f257, %f256, %f111, %p31;
	min.s64 	%rd438, %rd437, %rd286;
$L__BB18_141:
	add.s64 	%rd289, %rd431, -16392;
	// begin inline asm
	ld.global.nc.u64 %rd288, [%rd289];
	// end inline asm
	mov.b64 	{%r50, %r51}, %rd288;
	mov.b32 	%f122, %r50;
	add.s64 	%rd291, %rd431, -16384;
	// begin inline asm
	ld.global.nc.u64 %rd290, [%rd291];
	// end inline asm
	add.s64 	%rd293, %rd431, -12296;
	// begin inline asm
	ld.global.nc.u64 %rd292, [%rd293];
	// end inline asm
	mov.b64 	{%r52, %r53}, %rd292;
	mov.b32 	%f123, %r52;
	add.s64 	%rd295, %rd431, -12288;
	// begin inline asm
	ld.global.nc.u64 %rd294, [%rd295];
	// end inline asm
	add.s64 	%rd297, %rd431, -8200;
	// begin inline asm
	ld.global.nc.u64 %rd296, [%rd297];
	// end inline asm
	mov.b64 	{%r54, %r55}, %rd296;
	mov.b32 	%f124, %r54;
	add.s64 	%rd299, %rd431, -8192;
	// begin inline asm
	ld.global.nc.u64 %rd298, [%rd299];
	// end inline asm
	add.s64 	%rd301, %rd431, -4104;
	// begin inline asm
	ld.global.nc.u64 %rd300, [%rd301];
	// end inline asm
	mov.b64 	{%r56, %r57}, %rd300;
	mov.b32 	%f125, %r56;
	add.s64 	%rd303, %rd431, -4096;
	// begin inline asm
	ld.global.nc.u64 %rd302, [%rd303];
	// end inline asm
	add.s64 	%rd305, %rd431, -8;
	// begin inline asm
	ld.global.nc.u64 %rd304, [%rd305];
	// end inline asm
	mov.b64 	{%r58, %r59}, %rd304;
	mov.b32 	%f126, %r58;
	// begin inline asm
	ld.global.nc.u64 %rd306, [%rd431];
	// end inline asm
	setp.lt.f32 	%p32, %f257, %f122;
	mov.f32 	%f258, %f257;
	mov.u64 	%rd439, %rd438;
	@%p32 bra 	$L__BB18_144;
	setp.lt.f32 	%p33, %f122, %f257;
	mov.f32 	%f258, %f122;
	mov.u64 	%rd439, %rd290;
	@%p33 bra 	$L__BB18_144;
	setp.lt.s64 	%p34, %rd438, %rd290;
	selp.f32 	%f258, %f257, %f122, %p34;
	min.s64 	%rd439, %rd438, %rd290;
$L__BB18_144:
	setp.lt.f32 	%p35, %f258, %f123;
	mov.f32 	%f259, %f258;
	mov.u64 	%rd440, %rd439;
	@%p35 bra 	$L__BB18_147;
	setp.lt.f32 	%p36, %f123, %f258;
	mov.f32 	%f259, %f123;
	mov.u64 	%rd440, %rd294;
	@%p36 bra 	$L__BB18_147;
	setp.lt.s64 	%p37, %rd439, %rd294;
	selp.f32 	%f259, %f258, %f123, %p37;
	min.s64 	%rd440, %rd439, %rd294;
$L__BB18_147:
	setp.lt.f32 	%p38, %f259, %f124;
	mov.f32 	%f260, %f259;
	mov.u64 	%rd441, %rd440;
	@%p38 bra 	$L__BB18_150;
	setp.lt.f32 	%p39, %f124, %f259;
	mov.f32 	%f260, %f124;
	mov.u64 	%rd441, %rd298;
	@%p39 bra 	$L__BB18_150;
	setp.lt.s64 	%p40, %rd440, %rd298;
	selp.f32 	%f260, %f259, %f124, %p40;
	min.s64 	%rd441, %rd440, %rd298;
$L__BB18_150:
	setp.lt.f32 	%p41, %f260, %f125;
	mov.f32 	%f261, %f260;
	mov.u64 	%rd442, %rd441;
	@%p41 bra 	$L__BB18_153;
	setp.lt.f32 	%p42, %f125, %f260;
	mov.f32 	%f261, %f125;
	mov.u64 	%rd442, %rd302;
	@%p42 bra 	$L__BB18_153;
	setp.lt.s64 	%p43, %rd441, %rd302;
	selp.f32 	%f261, %f260, %f125, %p43;
	min.s64 	%rd442, %rd441, %rd302;
$L__BB18_153:
	setp.lt.f32 	%p44, %f261, %f126;
	mov.f32 	%f279, %f261;
	mov.u64 	%rd465, %rd442;
	@%p44 bra 	$L__BB18_156;
	setp.lt.f32 	%p45, %f126, %f261;
	mov.f32 	%f279, %f126;
	mov.u64 	%rd465, %rd306;
	@%p45 bra 	$L__BB18_156;
	setp.lt.s64 	%p46, %rd442, %rd306;
	selp.f32 	%f279, %f261, %f126, %p46;
	min.s64 	%rd465, %rd442, %rd306;
$L__BB18_156:
	add.s64 	%rd444, %rd444, 2560;
	add.s64 	%rd431, %rd431, 40960;
	add.s64 	%rd430, %rd430, -2;
	setp.ne.s64 	%p47, %rd430, 0;
	@%p47 bra 	$L__BB18_126;
$L__BB18_157:
	and.b64  	%rd308, %rd112, 1;
	setp.eq.b64 	%p48, %rd308, 1;
	@%p48 bra 	$L__BB18_174;
	shl.b64 	%rd329, %rd444, 4;
	mul.wide.u32 	%rd330, %r16, 16;
	add.s64 	%rd331, %rd236, %rd330;
	add.s64 	%rd310, %rd331, %rd329;
	// begin inline asm
	ld.global.nc.u64 %rd309, [%rd310];
	// end inline asm
	mov.b64 	{%r60, %r61}, %rd309;
	mov.b32 	%f139, %r60;
	add.s64 	%rd312, %rd310, 8;
	// begin inline asm
	ld.global.nc.u64 %rd311, [%rd312];
	// end inline asm
	add.s64 	%rd314, %rd310, 4096;
	// begin inline asm
	ld.global.nc.u64 %rd313, [%rd314];
	// end inline asm
	mov.b64 	{%r62, %r63}, %rd313;
	mov.b32 	%f140, %r62;
	add.s64 	%rd316, %rd310, 4104;
	// begin inline asm
	ld.global.nc.u64 %rd315, [%rd316];
	// end inline asm
	add.s64 	%rd318, %rd310, 8192;
	// begin inline asm
	ld.global.nc.u64 %rd317, [%rd318];
	// end inline asm
	mov.b64 	{%r64, %r65}, %rd317;
	mov.b32 	%f141, %r64;
	add.s64 	%rd320, %rd310, 8200;
	// begin inline asm
	ld.global.nc.u64 %rd319, [%rd320];
	// end inline asm
	add.s64 	%rd322, %rd310, 12288;
	// begin inline asm
	ld.global.nc.u64 %rd321, [%rd322];
	// end inline asm
	mov.b64 	{%r66, %r67}, %rd321;
	mov.b32 	%f142, %r66;
	add.s64 	%rd324, %rd310, 12296;
	// begin inline asm
	ld.global.nc.u64 %rd323, [%rd324];
	// end inline asm
	add.s64 	%rd326, %rd310, 16384;
	// begin inline asm
	ld.global.nc.u64 %rd325, [%rd326];
	// end inline asm
	mov.b64 	{%r68, %r69}, %rd325;
	mov.b32 	%f143, %r68;
	add.s64 	%rd328, %rd310, 16392;
	// begin inline asm
	ld.global.nc.u64 %rd327, [%rd328];
	// end inline asm
	setp.lt.f32 	%p49, %f279, %f139;
	mov.f32 	%f265, %f279;
	mov.u64 	%rd448, %rd465;
	@%p49 bra 	$L__BB18_161;
	setp.lt.f32 	%p50, %f139, %f279;
	mov.f32 	%f265, %f139;
	mov.u64 	%rd448, %rd311;
	@%p50 bra 	$L__BB18_161;
	setp.lt.s64 	%p51, %rd465, %rd311;
	selp.f32 	%f265, %f279, %f139, %p51;
	min.s64 	%rd448, %rd465, %rd311;
$L__BB18_161:
	setp.lt.f32 	%p52, %f265, %f140;
	mov.f32 	%f266, %f265;
	mov.u64 	%rd449, %rd448;
	@%p52 bra 	$L__BB18_164;
	setp.lt.f32 	%p53, %f140, %f265;
	mov.f32 	%f266, %f140;
	mov.u64 	%rd449, %rd315;
	@%p53 bra 	$L__BB18_164;
	setp.lt.s64 	%p54, %rd448, %rd315;
	selp.f32 	%f266, %f265, %f140, %p54;
	min.s64 	%rd449, %rd448, %rd315;
$L__BB18_164:
	setp.lt.f32 	%p55, %f266, %f141;
	mov.f32 	%f267, %f266;
	mov.u64 	%rd450, %rd449;
	@%p55 bra 	$L__BB18_167;
	setp.lt.f32 	%p56, %f141, %f266;
	mov.f32 	%f267, %f141;
	mov.u64 	%rd450, %rd319;
	@%p56 bra 	$L__BB18_167;
	setp.lt.s64 	%p57, %rd449, %rd319;
	selp.f32 	%f267, %f266, %f141, %p57;
	min.s64 	%rd450, %rd449, %rd319;
$L__BB18_167:
	setp.lt.f32 	%p58, %f267, %f142;
	mov.f32 	%f268, %f267;
	mov.u64 	%rd451, %rd450;
	@%p58 bra 	$L__BB18_170;
	setp.lt.f32 	%p59, %f142, %f267;
	mov.f32 	%f268, %f142;
	mov.u64 	%rd451, %rd323;
	@%p59 bra 	$L__BB18_170;
	setp.lt.s64 	%p60, %rd450, %rd323;
	selp.f32 	%f268, %f267, %f142, %p60;
	min.s64 	%rd451, %rd450, %rd323;
$L__BB18_170:
	setp.lt.f32 	%p61, %f268, %f143;
	mov.f32 	%f279, %f268;
	mov.u64 	%rd465, %rd451;
	@%p61 bra 	$L__BB18_173;
	setp.lt.f32 	%p62, %f143, %f268;
	mov.f32 	%f279, %f143;
	mov.u64 	%rd465, %rd327;
	@%p62 bra 	$L__BB18_173;
	setp.lt.s64 	%p63, %rd451, %rd327;
	selp.f32 	%f279, %f268, %f143, %p63;
	min.s64 	%rd465, %rd451, %rd327;
$L__BB18_173:
	add.s64 	%rd444, %rd444, 1280;
$L__BB18_174:
	cvt.s64.s32 	%rd332, %r29;
	setp.ge.s64 	%p64, %rd444, %rd332;
	@%p64 bra 	$L__BB18_197;
	cvt.u32.u64 	%r17, %rd444;
	sub.s32 	%r18, %r29, %r17;
	setp.ge.s32 	%p65, %r16, %r18;
	@%p65 bra 	$L__BB18_197;
	not.b32 	%r70, %r16;
	add.s32 	%r71, %r29, %r70;
	sub.s32 	%r19, %r71, %r17;
	and.b32  	%r72, %r19, 768;
	setp.eq.s32 	%p66, %r72, 768;
	mov.u32 	%r434, %r16;
	@%p66 bra 	$L__BB18_182;
	cvt.u64.u32 	%rd334, %r16;
	add.s64 	%rd335, %rd444, %rd334;
	shl.b64 	%rd336, %rd335, 4;
	add.s64 	%rd455, %rd236, %rd336;
	shr.u32 	%r73, %r19, 8;
	add.s32 	%r74, %r73, 1;
	and.b32  	%r75, %r74, 3;
	neg.s32 	%r432, %r75;
	mov.u32 	%r434, %r16;
$L__BB18_178:
	.pragma "nounroll";
	mov.u64 	%rd176, %rd465;
	mov.f32 	%f155, %f279;
	// begin inline asm
	ld.global.nc.u64 %rd337, [%rd455];
	// end inline asm
	mov.b64 	{%r76, %r77}, %rd337;
	mov.b32 	%f156, %r76;
	add.s64 	%rd340, %rd455, 8;
	// begin inline asm
	ld.global.nc.u64 %rd339, [%rd340];
	// end inline asm
	setp.lt.f32 	%p67, %f155, %f156;
	@%p67 bra 	$L__BB18_181;
	setp.lt.f32 	%p68, %f156, %f155;
	mov.f32 	%f279, %f156;
	mov.u64 	%rd465, %rd339;
	@%p68 bra 	$L__BB18_181;
	setp.lt.s64 	%p69, %rd176, %rd339;
	selp.f32 	%f279, %f155, %f156, %p69;
	min.s64 	%rd465, %rd176, %rd339;
$L__BB18_181:
	add.s32 	%r434, %r434, 256;
	add.s64 	%rd455, %rd455, 4096;
	add.s32 	%r432, %r432, 1;
	setp.ne.s32 	%p70, %r432, 0;
	@%p70 bra 	$L__BB18_178;
$L__BB18_182:
	setp.lt.u32 	%p71, %r19, 768;
	@%p71 bra 	$L__BB18_197;
	cvt.u64.u32 	%rd341, %r434;
	add.s64 	%rd342, %rd444, %rd341;
	shl.b64 	%rd343, %rd342, 4;
	add.s64 	%rd344, %rd343, %rd236;
	add.s64 	%rd460, %rd344, 12296;
$L__BB18_184:
	add.s64 	%rd346, %rd460, -12296;
	// begin inline asm
	ld.global.nc.u64 %rd345, [%rd346];
	// end inline asm
	mov.b64 	{%r78, %r79}, %rd345;
	mov.b32 	%f162, %r78;
	add.s64 	%rd348, %rd460, -12288;
	// begin inline asm
	ld.global.nc.u64 %rd347, [%rd348];
	// end inline asm
	setp.lt.f32 	%p72, %f279, %f162;
	mov.f32 	%f276, %f279;
	mov.u64 	%rd462, %rd465;
	@%p72 bra 	$L__BB18_187;
	setp.lt.f32 	%p73, %f162, %f279;
	mov.f32 	%f276, %f162;
	mov.u64 	%rd462, %rd347;
	@%p73 bra 	$L__BB18_187;
	setp.lt.s64 	%p74, %rd465, %rd347;
	selp.f32 	%f276, %f279, %f162, %p74;
	min.s64 	%rd462, %rd465, %rd347;
$L__BB18_187:
	add.s64 	%rd350, %rd460, -8200;
	// begin inline asm
	ld.global.nc.u64 %rd349, [%rd350];
	// end inline asm
	mov.b64 	{%r80, %r81}, %rd349;
	mov.b32 	%f165, %r80;
	add.s64 	%rd352, %rd460, -8192;
	// begin inline asm
	ld.global.nc.u64 %rd351, [%rd352];
	// end inline asm
	setp.lt.f32 	%p75, %f276, %f165;
	mov.f32 	%f277, %f276;
	mov.u64 	%rd463, %rd462;
	@%p75 bra 	$L__BB18_190;
	setp.lt.f32 	%p76, %f165, %f276;
	mov.f32 	%f277, %f165;
	mov.u64 	%rd463, %rd351;
	@%p76 bra 	$L__BB18_190;
	setp.lt.s64 	%p77, %rd462, %rd351;
	selp.f32 	%f277, %f276, %f165, %p77;
	min.s64 	%rd463, %rd462, %rd351;
$L__BB18_190:
	add.s64 	%rd354, %rd460, -4104;
	// begin inline asm
	ld.global.nc.u64 %rd353, [%rd354];
	// end inline asm
	mov.b64 	{%r82, %r83}, %rd353;
	mov.b32 	%f168, %r82;
	add.s64 	%rd356, %rd460, -4096;
	// begin inline asm
	ld.global.nc.u64 %rd355, [%rd356];
	// end inline asm
	setp.lt.f32 	%p78, %f277, %f168;
	mov.f32 	%f278, %f277;
	mov.u64 	%rd464, %rd463;
	@%p78 bra 	$L__BB18_193;
	setp.lt.f32 	%p79, %f168, %f277;
	mov.f32 	%f278, %f168;
	mov.u64 	%rd464, %rd355;
	@%p79 bra 	$L__BB18_193;
	setp.lt.s64 	%p80, %rd463, %rd355;
	selp.f32 	%f278, %f277, %f168, %p80;
	min.s64 	%rd464, %rd463, %rd355;
$L__BB18_193:
	add.s64 	%rd358, %rd460, -8;
	// begin inline asm
	ld.global.nc.u64 %rd357, [%rd358];
	// end inline asm
	mov.b64 	{%r84, %r85}, %rd357;
	mov.b32 	%f171, %r84;
	// begin inline asm
	ld.global.nc.u64 %rd359, [%rd460];
	// end inline asm
	setp.lt.f32 	%p81, %f278, %f171;
	mov.f32 	%f279, %f278;
	mov.u64 	%rd465, %rd464;
	@%p81 bra 	$L__BB18_196;
	setp.lt.f32 	%p82, %f171, %f278;
	mov.f32 	%f279, %f171;
	mov.u64 	%rd465, %rd359;
	@%p82 bra 	$L__BB18_196;
	setp.lt.s64 	%p83, %rd464, %rd359;
	selp.f32 	%f279, %f278, %f171, %p83;
	min.s64 	%rd465, %rd464, %rd359;
$L__BB18_196:
	add.s32 	%r434, %r434, 1024;
	add.s64 	%rd460, %rd460, 16384;
	setp.lt.s32 	%p84, %r434, %r18;
	@%p84 bra 	$L__BB18_184;
$L__BB18_197:
	// begin inline asm
	mov.u32 %r86, %laneid;
	// end inline asm
	mov.b32 	%r88, %f279;
	mov.b32 	%r104, 1;
	mov.b32 	%r105, 31;
	mov.b32 	%r106, -1;
	// begin inline asm
	shfl.sync.down.b32 %r87, %r88, %r104, %r105, %r106;
	// end inline asm
	mov.b32 	%f175, %r87;
	// begin inline asm
	shfl.sync.down.b32 %r92, %r93, %r104, %r105, %r106;
	// end inline asm
	mov.b64 	{%r98, %r103}, %rd465;
	// begin inline asm
	shfl.sync.down.b32 %r97, %r98, %r104, %r105, %r106;
	// end inline asm
	// begin inline asm
	shfl.sync.down.b32 %r102, %r103, %r104, %r105, %r106;
	// end inline asm
	mov.b64 	%rd200, {%r97, %r102};
	setp.gt.s32 	%p85, %r86, 30;
	setp.lt.f32 	%p86, %f279, %f175;
	or.pred  	%p87, %p85, %p86;
	mov.f32 	%f281, %f279;
	mov.u64 	%rd467, %rd465;
	@%p87 bra 	$L__BB18_200;
	setp.gt.f32 	%p88, %f279, %f175;
	mov.f32 	%f281, %f175;
	mov.u64 	%rd467, %rd200;
	@%p88 bra 	$L__BB18_200;
	setp.lt.s64 	%p89, %rd465, %rd200;
	selp.f32 	%f281, %f279, %f175, %p89;
	min.s64 	%rd467, %rd465, %rd200;
$L__BB18_200:
	mov.b32 	%r108, %f281;
	mov.b32 	%r124, 2;
	mov.b32 	%r125, 31;
	mov.b32 	%r126, -1;
	// begin inline asm
	shfl.sync.down.b32 %r107, %r108, %r124, %r125, %r126;
	// end inline asm
	mov.b32 	%f178, %r107;
	// begin inline asm
	shfl.sync.down.b32 %r112, %r113, %r124, %r125, %r126;
	// end inline asm
	mov.b64 	{%r118, %r123}, %rd467;
	// begin inline asm
	shfl.sync.down.b32 %r117, %r118, %r124, %r125, %r126;
	// end inline asm
	// begin inline asm
	shfl.sync.down.b32 %r122, %r123, %r124, %r125, %r126;
	// end inline asm
	mov.b64 	%rd203, {%r117, %r122};
	setp.gt.s32 	%p90, %r86, 29;
	setp.lt.f32 	%p91, %f281, %f178;
	or.pred  	%p92, %p90, %p91;
	mov.f32 	%f282, %f281;
	mov.u64 	%rd468, %rd467;
	@%p92 bra 	$L__BB18_203;
	setp.gt.f32 	%p93, %f281, %f178;
	mov.f32 	%f282, %f178;
	mov.u64 	%rd468, %rd203;
	@%p93 bra 	$L__BB18_203;
	setp.lt.s64 	%p94, %rd467, %rd203;
	selp.f32 	%f282, %f281, %f178, %p94;
	min.s64 	%rd468, %rd467, %rd203;
$L__BB18_203:
	mov.b32 	%r128, %f282;
	mov.b32 	%r144, 4;
	mov.b32 	%r145, 31;
	mov.b32 	%r146, -1;
	// begin inline asm
	shfl.sync.down.b32 %r127, %r128, %r144, %r145, %r146;
	// end inline asm
	mov.b32 	%f181, %r127;
	// begin inline asm
	shfl.sync.down.b32 %r132, %r133, %r144, %r145, %r146;
	// end inline asm
	mov.b64 	{%r138, %r143}, %rd468;
	// begin inline asm
	shfl.sync.down.b32 %r137, %r138, %r144, %r145, %r146;
	// end inline asm
	// begin inline asm
	shfl.sync.down.b32 %r142, %r143, %r144, %r145, %r146;
	// end inline asm
	mov.b64 	%rd206, {%r137, %r142};
	setp.gt.s32 	%p95, %r86, 27;
	setp.lt.f32 	%p96, %f282, %f181;
	or.pred  	%p97, %p95, %p96;
	mov.f32 	%f283, %f282;
	mov.u64 	%rd469, %rd468;
	@%p97 bra 	$L__BB18_206;
	setp.gt.f32 	%p98, %f282, %f181;
	mov.f32 	%f283, %f181;
	mov.u64 	%rd469, %rd206;
	@%p98 bra 	$L__BB18_206;
	setp.lt.s64 	%p99, %rd468, %rd206;
	selp.f32 	%f283, %f282, %f181, %p99;
	min.s64 	%rd469, %rd468, %rd206;
$L__BB18_206:
	mov.b32 	%r148, %f283;
	mov.b32 	%r164, 8;
	mov.b32 	%r165, 31;
	mov.b32 	%r166, -1;
	// begin inline asm
	shfl.sync.down.b32 %r147, %r148, %r164, %r165, %r166;
	// end inline asm
	mov.b32 	%f184, %r147;
	// begin inline asm
	shfl.sync.down.b32 %r152, %r153, %r164, %r165, %r166;
	// end inline asm
	mov.b64 	{%r158, %r163}, %rd469;
	// begin inline asm
	shfl.sync.down.b32 %r157, %r158, %r164, %r165, %r166;
	// end inline asm
	// begin inline asm
	shfl.sync.down.b32 %r162, %r163, %r164, %r165, %r166;
	// end inline asm
	mov.b64 	%rd209, {%r157, %r162};
	setp.gt.s32 	%p100, %r86, 23;
	setp.lt.f32 	%p101, %f283, %f184;
	or.pred  	%p102, %p100, %p101;
	mov.f32 	%f284, %f283;
	mov.u64 	%rd470, %rd469;
	@%p102 bra 	$L__BB18_209;
	setp.gt.f32 	%p103, %f283, %f184;
	mov.f32 	%f284, %f184;
	mov.u64 	%rd470, %rd209;
	@%p103 bra 	$L__BB18_209;
	setp.lt.s64 	%p104, %rd469, %rd209;
	selp.f32 	%f284, %f283, %f184, %p104;
	min.s64 	%rd470, %rd469, %rd209;
$L__BB18_209:
	mov.b32 	%r168, %f284;
	mov.b32 	%r184, 16;
	mov.b32 	%r185, 31;
	mov.b32 	%r186, -1;
	// begin inline asm
	shfl.sync.down.b32 %r167, %r168, %r184, %r185, %r186;
	// end inline asm
	mov.b32 	%f187, %r167;
	// begin inline asm
	shfl.sync.down.b32 %r172, %r173, %r184, %r185, %r186;
	// end inline asm
	mov.b64 	{%r178, %r183}, %rd470;
	// begin inline asm
	shfl.sync.down.b32 %r177, %r178, %r184, %r185, %r186;
	// end inline asm
	// begin inline asm
	shfl.sync.down.b32 %r182, %r183, %r184, %r185, %r186;
	// end inline asm
	mov.b64 	%rd212, {%r177, %r182};
	setp.gt.s32 	%p105, %r86, 15;
	setp.lt.f32 	%p106, %f284, %f187;
	or.pred  	%p107, %p105, %p106;
	mov.f32 	%f292, %f284;
	mov.u64 	%rd478, %rd470;
	@%p107 bra 	$L__BB18_212;
	setp.gt.f32 	%p108, %f284, %f187;
	mov.f32 	%f292, %f187;
	mov.u64 	%rd478, %rd212;
	@%p108 bra 	$L__BB18_212;
	setp.lt.s64 	%p109, %rd470, %rd212;
	selp.f32 	%f292, %f284, %f187, %p109;
	min.s64 	%rd478, %rd470, %rd212;
$L__BB18_212:
	setp.ne.s32 	%p110, %r86, 0;
	@%p110 bra 	$L__BB18_214;
	shr.u32 	%r187, %r16, 1;
	and.b32  	%r188, %r187, 496;
	mov.u32 	%r189, _ZN6thrust24THRUST_300001_SM_1000_NS8cuda_cub4core6detail5shmemE;
	add.s32 	%r190, %r189, %r188;
	st.shared.f32 	[%r190+8], %f292;
	st.shared.u64 	[%r190+16], %rd478;
$L__BB18_214:
	bar.sync 	0;
	setp.ne.s32 	%p111, %r16, 0;
	@%p111 bra 	$L__BB18_236;
	ld.shared.f32 	%f190, [_ZN6thrust24THRUST_300001_SM_1000_NS8cuda_cub4core6detail5shmemE+24];
	ld.shared.u64 	%rd215, [_ZN6thrust24THRUST_300001_SM_1000_NS8cuda_cub4core6detail5shmemE+32];
	setp.lt.f32 	%p112, %f292, %f190;
	mov.f32 	%f286, %f292;
	mov.u64 	%rd472, %rd478;
	@%p112 bra 	$L__BB18_218;
	setp.lt.f32 	%p113, %f190, %f292;
	mov.f32 	%f286, %f190;
	mov.u64 	%rd472, %rd215;
	@%p113 bra 	$L__BB18_218;
	setp.lt.s64 	%p114, %rd478, %rd215;
	selp.f32 	%f286, %f292, %f190, %p114;
	min.s64 	%rd472, %rd478, %rd215;
$L__BB18_218:
	ld.shared.f32 	%f193, [_ZN6thrust24THRUST_300001_SM_1000_NS8cuda_cub4core6detail5shmemE+40];
	ld.shared.u64 	%rd218, [_ZN6thrust24THRUST_300001_SM_1000_NS8cuda_cub4core6detail5shmemE+48];
	setp.lt.f32 	%p115, %f286, %f193;
	mov.f32 	%f287, %f286;
	mov.u64 	%rd473, %rd472;
	@%p115 bra 	$L__BB18_221;
	setp.lt.f32 	%p116, %f193, %f286;
	mov.f32 	%f287, %f193;
	mov.u64 	%rd473, %rd218;
	@%p116 bra 	$L__BB18_221;
	setp.lt.s64 	%p117, %rd472, %rd218;
	selp.f32 	%f287, %f286, %f193, %p117;
	min.s64 	%rd473, %rd472, %rd218;
$L__BB18_221:
	ld.shared.f32 	%f196, [_ZN6thrust24THRUST_300001_SM_1000_NS8cuda_cub4core6detail5shmemE+56];
	ld.shared.u64 	%rd221, [_ZN6thrust24THRUST_300001_SM_1000_NS8cuda_cub4core6detail5shmemE+64];
	setp.lt.f32 	%p118, %f287, %f196;
	mov.f32 	%f288, %f287;
	mov.u64 	%rd474, %rd473;
	@%p118 bra 	$L__BB18_224;
	setp.lt.f32 	%p119, %f196, %f287;
	mov.f32 	%f288, %f196;
	mov.u64 	%rd474, %rd221;
	@%p119 bra 	$L__BB18_224;
	setp.lt.s64 	%p120, %rd473, %rd221;
	selp.f32 	%f288, %f287, %f196, %p120;
	min.s64 	%rd474, %rd473, %rd221;
$L__BB18_224:
	ld.shared.f32 	%f199, [_ZN6thrust24THRUST_300001_SM_1000_NS8cuda_cub4core6detail5shmemE+72];
	ld.shared.u64 	%rd224, [_ZN6thrust24THRUST_300001_SM_1000_NS8cuda_cub4core6detail5shmemE+80];
	setp.lt.f32 	%p121, %f288, %f199;
	mov.f32 	%f289, %f288;
	mov.u64 	%rd475, %rd474;
	@%p121 bra 	$L__BB18_227;
	setp.lt.f32 	%p122, %f199, %f288;
	mov.f32 	%f289, %f199;
	mov.u64 	%rd475, %rd224;
	@%p122 bra 	$L__BB18_227;
	setp.lt.s64 	%p123, %rd474, %rd224;
	selp.f32 	%f289, %f288, %f199, %p123;
	min.s64 	%rd475, %rd474, %rd224;
$L__BB18_227:
	ld.shared.f32 	%f202, [_ZN6thrust24THRUST_300001_SM_1000_NS8cuda_cub4core6detail5shmemE+88];
	ld.shared.u64 	%rd227, [_ZN6thrust24THRUST_300001_SM_1000_NS8cuda_cub4core6detail5shmemE+96];
	setp.lt.f32 	%p124, %f289, %f202;
	mov.f32 	%f290, %f289;
	mov.u64 	%rd476, %rd475;
	@%p124 bra 	$L__BB18_230;
	setp.lt.f32 	%p125, %f202, %f289;
	mov.f32 	%f290, %f202;
	mov.u64 	%rd476, %rd227;
	@%p125 bra 	$L__BB18_230;
	setp.lt.s64 	%p126, %rd475, %rd227;
	selp.f32 	%f290, %f289, %f202, %p126;
	min.s64 	%rd476, %rd475, %rd227;
$L__BB18_230:
	ld.shared.f32 	%f205, [_ZN6thrust24THRUST_300001_SM_1000_NS8cuda_cub4core6detail5shmemE+104];
	ld.shared.u64 	%rd230, [_ZN6thrust24THRUST_300001_SM_1000_NS8cuda_cub4core6detail5shmemE+112];
	setp.lt.f32 	%p127, %f290, %f205;
	mov.f32 	%f291, %f290;
	mov.u64 	%rd477, %rd476;
	@%p127 bra 	$L__BB18_233;
	setp.lt.f32 	%p128, %f205, %f290;
	mov.f32 	%f291, %f205;
	mov.u64 	%rd477, %rd230;
	@%p128 bra 	$L__BB18_233;
	setp.lt.s64 	%p129, %rd476, %rd230;
	selp.f32 	%f291, %f290, %f205, %p129;
	min.s64 	%rd477, %rd476, %rd230;
$L__BB18_233:
	ld.shared.f32 	%f208, [_ZN6thrust24THRUST_300001_SM_1000_NS8cuda_cub4core6detail5shmemE+120];
	ld.shared.u64 	%rd233, [_ZN6thrust24THRUST_300001_SM_1000_NS8cuda_cub4core6detail5shmemE+128];
	setp.lt.f32 	%p130, %f291, %f208;
	mov.f32 	%f292, %f291;
	mov.u64 	%rd478, %rd477;
	@%p130 bra 	$L__BB18_236;
	setp.lt.f32 	%p131, %f208, %f291;
	mov.f32 	%f292, %f208;
	mov.u64 	%rd478, %rd233;
	@%p131 bra 	$L__BB18_236;
	setp.lt.s64 	%p132, %rd477, %rd233;
	selp.f32 	%f292, %f291, %f208, %p132;
	min.s64 	%rd478, %rd477, %rd233;
$L__BB18_236:
	mov.u32 	%r426, %tid.x;
	setp.ne.s32 	%p259, %r426, 0;
	@%p259 bra 	$L__BB18_238;
	ld.param.u64 	%rd391, [_ZN6thrust24THRUST_300001_SM_1000_NS8cuda_cub4core6detail13_kernel_agentINS1_8__reduce11ReduceAgentIPN4cuda3std3__45tupleIJflEEESC_SB_lNS1_9__extrema9arg_min_fIflNS9_4lessIfEEEEEEJSC_SC_iSH_EEEvDpT0__param_1];
	cvta.to.global.u64 	%rd390, %rd391;
	st.global.f32 	[%rd390], %f292;
	st.global.u64 	[%rd390+8], %rd478;
$L__BB18_238:
	ret;

}
	// .globl	_ZN6thrust24THRUST_300001_SM_1000_NS8cuda_cub4core6detail13_kernel_agentINS1_8__reduce11ReduceAgentINS0_12zip_iteratorIN4cuda3std3__45tupleIJPKfNS0_17counting_iteratorIlNS0_11use_defaultESF_SF_EEEEEEEPNSB_IJflEEESJ_iNS1_9__extrema9arg_max_fIflNSA_4lessIfEEEEEEJSI_SK_iSP_EEEvDpT0_
.visible .entry _ZN6thrust24THRUST_300001_SM_1000_NS8cuda_cub4core6detail13_kernel_agentINS1_8__reduce11ReduceAgentINS0_12zip_iteratorIN4cuda3std3__45tupleIJPKfNS0_17counting_iteratorIlNS0_11use_defaultESF_SF_EEEEEEEPNSB_IJflEEESJ_iNS1_9__extrema9arg_max_fIflNSA_4lessIfEEEEEEJSI_SK_iSP_EEEvDpT0_(
	.param .align 8 .b8 _ZN6thrust24THRUST_300001_SM_1000_NS8cuda_cub4core6detail13_kernel_agentINS1_8__reduce11ReduceAgentINS0_12zip_iteratorIN4cuda3std3__45tupleIJPKfNS0_17counting_iteratorIlNS0_11use_defaultESF_SF_EEEEEEEPNSB_IJflEEESJ_iNS1_9__extrema9arg_max_fIflNSA_4lessIfEEEEEEJSI_SK_iSP_EEEvDpT0__param_0[16],
	.param .u64 .ptr .align 1 _ZN6thrust24THRUST_300001_SM_1000_NS8cuda_cub4core6detail13_kernel_agentINS1_8__reduce11ReduceAgentINS0_12zip_iteratorIN4cuda3std3__45tupleIJPKfNS0_17counting_iteratorIlNS0_11use_defaultESF_SF_EEEEEEEPNSB_IJflEEESJ_iNS1_9__extrema9arg_max_fIflNSA_4lessIfEEEEEEJSI_SK_iSP_EEEvDpT0__param_1,
	.param .u32 _ZN6thrust24THRUST_300001_SM_1000_NS8cuda_cub4core6detail13_kernel_agentINS1_8__reduce11ReduceAgentINS0_12zip_iteratorIN4cuda3std3__45tupleIJPKfNS0_17counting_iteratorIlNS0_11use_defaultESF_SF_EEEEEEEPNSB_IJflEEESJ_iNS1_9__extrema9arg_max_fIflNSA_4lessIfEEEEEEJSI_SK_iSP_EEEvDpT0__param_2,
	.param .align 1 .b8 _ZN6thrust24THRUST_300001_SM_1000_NS8cuda_cub4core6detail13_kernel_agentINS1_8__reduce11ReduceAgentINS0_12zip_iteratorIN4cuda3std3__45tupleIJPKfNS0_17counting_iteratorIlNS0_11use_defaultESF_SF_EEEEEEEPNSB_IJflEEESJ_iNS1_9__extrema9arg_max_fIflNSA_4lessIfEEEEEEJSI_SK_iSP_EEEvDpT0__param_3[1]
)
.maxntid 256
{
	.reg .pred 	%p<213>;
	.reg .b32 	%r<400>;
	.reg .b32 	%f<242>;
	.reg .b64 	%rd<305>;

	ld.param.u64 	%rd195, [_ZN6thrust24THRUST_300001_SM_1000_NS8cuda_cub4core6detail13_kernel_agentINS1_8__reduce11ReduceAgentINS0_12zip_iteratorIN4cuda3std3__45tupleIJPKfNS0_17counting_iteratorIlNS0_11use_defaultESF_SF_EEEEEEEPNSB_IJflEEESJ_iNS1_9__extrema9arg_max_fIflNSA_4lessIfEEEEEEJSI_SK_iSP_EEEvDpT0__param_0+8];
	ld.param.u64 	%rd194, [_ZN6thrust24THRUST_300001_SM_1000_NS8cuda_cub4core6detail13_kernel_agentINS1_8__reduce11ReduceAgentINS0_12zip_iteratorIN4cuda3std3__45tupleIJPKfNS0_17counting_iteratorIlNS0_11use_defaultESF_SF_EEEEEEEPNSB_IJflEEESJ_iNS1_9__extrema9arg_max_fIflNSA_4lessIfEEEEEEJSI_SK_iSP_EEEvDpT0__param_0];
	ld.param.u32 	%r36, [_ZN6thrust24THRUST_300001_SM_1000_NS8cuda_cub4core6detail13_kernel_agentINS1_8__reduce11ReduceAgentINS0_12zip_iteratorIN4cuda3std3__45tupleIJPKfNS0_17counting_iteratorIlNS0_11use_defaultESF_SF_EEEEEEEPNSB_IJflEEESJ_iNS1_9__extrema9arg_max_fIflNSA_4lessIfEEEEEEJSI_SK_iSP_EEEvDpT0__param_2];
	setp.eq.s32 	%p1, %r36, 0;
	@%p1 bra 	$L__BB19_206;
	cvta.to.global.u64 	%rd1, %rd194;
	setp.gt.s32 	%p2, %r36, 1279;
	@%p2 bra 	$L__BB19_122;
	mov.u32 	%r1, %tid.x;
	setp.ge.s32 	%p96, %r1, %r36;
	mov.f32 	%f188, 0f00000000;
	mov.b64 	%rd246, 0;
	mov.u32 	%r391, %r1;
	@%p96 bra 	$L__BB19_4;
	cvt.u64.u32 	%rd222, %r1;
	mul.wide.u32 	%rd223, %r1, 4;
	add.s64 	%rd224, %rd1, %rd223;
	add.s64 	%rd246, %rd195, %rd222;
	ld.global.f32 	%f188, [%rd224];
	add.s32 	%r391, %r1, 256;
$L__BB19_4:
	setp.ge.s32 	%p97, %r391, %r36;
	@%p97 bra 	$L__BB19_26;
	not.b32 	%r160, %r391;
	add.s32 	%r4, %r36, %r160;
	and.b32  	%r161, %r4, 768;
	setp.eq.s32 	%p98, %r161, 768;
	@%p98 bra 	$L__BB19_11;
	cvt.u64.u32 	%rd226, %r391;
	add.s64 	%rd237, %rd195, %rd226;
	mul.wide.u32 	%rd227, %r391, 4;
	add.s64 	%rd236, %rd1, %rd227;
	shr.u32 	%r162, %r4, 8;
	add.s32 	%r163, %r162, 1;
	and.b32  	%r164, %r163, 3;
	neg.s32 	%r389, %r164;
$L__BB19_7:
	.pragma "nounroll";
	mov.u64 	%rd9, %rd246;
	mov.f32 	%f3, %f188;
	ld.global.f32 	%f4, [%rd236];
	setp.lt.f32 	%p99, %f3, %f4;
	mov.u64 	%rd246, %rd237;
	mov.f32 	%f188, %f4;
	@%p99 bra 	$L__BB19_10;
	setp.lt.f32 	%p100, %f4, %f3;
	mov.u64 	%rd246, %rd9;
	mov.f32 	%f188, %f3;
	@%p100 bra 	$L__BB19_10;
	setp.lt.s64 	%p101, %rd9, %rd237;
	min.s64 	%rd246, %rd9, %rd237;
	selp.f32 	%f188, %f3, %f4, %p101;
$L__BB19_10:
	add.s32 	%r391, %r391, 256;
	add.s64 	%rd237, %rd237, 256;
	add.s64 	%rd236, %rd236, 1024;
	add.s32 	%r389, %r389, 1;
	setp.ne.s32 	%p102, %r389, 0;
	@%p102 bra 	$L__BB19_7;
$L__BB19_11:
	setp.lt.u32 	%p103, %r4, 768;
	@%p103 bra 	$L__BB19_26;
	add.s32 	%r392, %r391, 512;
$L__BB19_13:
	mov.u32 	%r12, %r392;
	add.s32 	%r165, %r12, -512;
	cvt.s64.s32 	%rd228, %r165;
	mul.wide.s32 	%rd229, %r165, 4;
	add.s64 	%rd17, %rd1, %rd229;
	add.s64 	%rd18, %rd195, %rd228;
	ld.global.f32 	%f10, [%rd17];
	setp.lt.f32 	%p104, %f188, %f10;
	mov.u64 	%rd243, %rd18;
	mov.f32 	%f185, %f10;
	@%p104 bra 	$L__BB19_16;
	setp.lt.f32 	%p105, %f10, %f188;
	mov.u64 	%rd243, %rd246;
	mov.f32 	%f185, %f188;
	@%p105 bra 	$L__BB19_16;
	setp.lt.s64 	%p106, %rd246, %rd18;
	min.s64 	%rd243, %rd246, %rd18;
	selp.f32 	%f185, %f188, %f10, %p106;
$L__BB19_16:
	add.s32 	%r166, %r12, -256;
	cvt.s64.s32 	%rd230, %r166;
	add.s64 	%rd21, %rd195, %rd230;
	ld.global.f32 	%f13, [%rd17+1024];
	setp.lt.f32 	%p107, %f185, %f13;
	mov.u64 	%rd244, %rd21;
	mov.f32 	%f186, %f13;
	@%p107 bra 	$L__BB19_19;
	setp.lt.f32 	%p108, %f13, %f185;
	mov.u64 	%rd244, %rd243;
	mov.f32 	%f186, %f185;
	@%p108 bra 	$L__BB19_19;
	setp.lt.s64 	%p109, %rd243, %rd21;
	min.s64 	%rd244, %rd243, %rd21;
	selp.f32 	%f186, %f185, %f13, %p109;
$L__BB19_19:
	cvt.s64.s32 	%rd231, %r12;
	add.s64 	%rd24, %rd195, %rd231;
	ld.global.f32 	%f16, [%rd17+2048];
	setp.lt.f32 	%p110, %f186, %f16;
	mov.u64 	%rd245, %rd24;
	mov.f32 	%f187, %f16;
	@%p110 bra 	$L__BB19_22;
	setp.lt.f32 	%p111, %f16, %f186;
	mov.u64 	%rd245, %rd244;
	mov.f32 	%f187, %f186;
	@%p111 bra 	$L__BB19_22;
	setp.lt.s64 	%p112, %rd244, %rd24;
	min.s64 	%rd245, %rd244, %rd24;
	selp.f32 	%f187, %f186, %f16, %p112;
$L__BB19_22:
	add.s32 	%r167, %r12, 256;
	cvt.s64.s32 	%rd232, %r167;
	add.s64 	%rd27, %rd195, %rd232;
	ld.global.f32 	%f19, [%rd17+3072];
	setp.lt.f32 	%p113, %f187, %f19;
	mov.u64 	%rd246, %rd27;
	mov.f32 	%f188, %f19;
	@%p113 bra 	$L__BB19_25;
	setp.lt.f32 	%p114, %f19, %f187;
	mov.u64 	%rd246, %rd245;
	mov.f32 	%f188, %f187;
	@%p114 bra 	$L__BB19_25;
	setp.lt.s64 	%p115, %rd245, %rd27;
	min.s64 	%rd246, %rd245, %rd27;
	selp.f32 	%f188, %f187, %f19, %p115;
$L__BB19_25:
	add.s32 	%r392, %r12, 1024;
	add.s32 	%r168, %r12, 512;
	setp.lt.s32 	%p116, %r168, %r36;
	@%p116 bra 	$L__BB19_13;
$L__BB19_26:
	setp.lt.s32 	%p117, %r36, 256;
	@%p117 bra 	$L__BB19_71;
	// begin inline asm
	mov.u32 %r282, %laneid;
	// end inline asm
	mov.b32 	%r284, %f188;
	mov.b32 	%r300, 1;
	mov.b32 	%r301, 31;
	mov.b32 	%r302, -1;
	// begin inline asm
	shfl.sync.down.b32 %r283, %r284, %r300, %r301, %r302;
	// end inline asm
	mov.b32 	%f23, %r283;
	// begin inline asm
	shfl.sync.down.b32 %r288, %r289, %r300, %r301, %r302;
	// end inline asm
	mov.b64 	{%r294, %r299}, %rd246;
	// begin inline asm
	shfl.sync.down.b32 %r293, %r294, %r300, %r301, %r302;
	// end inline asm
	// begin inline asm
	shfl.sync.down.b32 %r298, %r299, %r300, %r301, %r302;
	// end inline asm
	mov.b64 	%rd31, {%r293, %r298};
	setp.gt.s32 	%p169, %r282, 30;
	mov.u64 	%rd248, %rd246;
	mov.f32 	%f190, %f188;
	@%p169 bra 	$L__BB19_31;
	setp.lt.f32 	%p170, %f188, %f23;
	mov.u64 	%rd248, %rd31;
	mov.f32 	%f190, %f23;
	@%p170 bra 	$L__BB19_31;
	setp.gt.f32 	%p171, %f188, %f23;
	mov.u64 	%rd248, %rd246;
	mov.f32 	%f190, %f188;
	@%p171 bra 	$L__BB19_31;
	setp.lt.s64 	%p172, %rd246, %rd31;
	min.s64 	%rd248, %rd246, %rd31;
	selp.f32 	%f190, %f188, %f23, %p172;
$L__BB19_31:
	mov.b32 	%r304, %f190;
	mov.b32 	%r320, 2;
	mov.b32 	%r321, 31;
	mov.b32 	%r322, -1;
	// begin inline asm
	shfl.sync.down.b32 %r303, %r304, %r320, %r321, %r322;
	// end inline asm
	mov.b32 	%f26, %r303;
	// begin inline asm
	shfl.sync.down.b32 %r308, %r309, %r320, %r321, %r322;
	// end inline asm
	mov.b64 	{%r314, %r319}, %rd248;
	// begin inline asm
	shfl.sync.down.b32 %r313, %r314, %r320, %r321, %r322;
	// end inline asm
	// begin inline asm
	shfl.sync.down.b32 %r318, %r319, %r320, %r321, %r322;
	// end inline asm
	mov.b64 	%rd34, {%r313, %r318};
	setp.gt.s32 	%p173, %r282, 29;
	mov.u64 	%rd249, %rd248;
	mov.f32 	%f191, %f190;
	@%p173 bra 	$L__BB19_35;
	setp.lt.f32 	%p174, %f190, %f26;
	mov.u64 	%rd249, %rd34;
	mov.f32 	%f191, %f26;
	@%p174 bra 	$L__BB19_35;
	setp.gt.f32 	%p175, %f190, %f26;
	mov.u64 	%rd249, %rd248;
	mov.f32 	%f191, %f190;
	@%p175 bra 	$L__BB19_35;
	setp.lt.s64 	%p176, %rd248, %rd34;
	min.s64 	%rd249, %rd248, %rd34;
	selp.f32 	%f191, %f190, %f26, %p176;
$L__BB19_35:
	mov.b32 	%r324, %f191;
	mov.b32 	%r340, 4;
	mov.b32 	%r341, 31;
	mov.b32 	%r342, -1;
	// begin inline asm
	shfl.sync.down.b32 %r323, %r324, %r340, %r341, %r342;
	// end inline asm
	mov.b32 	%f29, %r323;
	// begin inline asm
	shfl.sync.down.b32 %r328, %r329, %r340, %r341, %r342;
	// end inline asm
	mov.b64 	{%r334, %r339}, %rd249;
	// begin inline asm
	shfl.sync.down.b32 %r333, %r334, %r340, %r341, %r342;
	// end inline asm
	// begin inline asm
	shfl.sync.down.b32 %r338, %r339, %r340, %r341, %r342;
	// end inline asm
	mov.b64 	%rd37, {%r333, %r338};
	setp.gt.s32 	%p177, %r282, 27;
	mov.u64 	%rd250, %rd249;
	mov.f32 	%f192, %f191;
	@%p177 bra 	$L__BB19_39;
	setp.lt.f32 	%p178, %f191, %f29;
	mov.u64 	%rd250, %rd37;
	mov.f32 	%f192, %f29;
	@%p178 bra 	$L__BB19_39;
	setp.gt.f32 	%p179, %f191, %f29;
	mov.u64 	%rd250, %rd249;
	mov.f32 	%f192, %f191;
	@%p179 bra 	$L__BB19_39;
	setp.lt.s64 	%p180, %rd249, %rd37;
	min.s64 	%rd250, %rd249, %rd37;
	selp.f32 	%f192, %f191, %f29, %p180;
$L__BB19_39:
	mov.b32 	%r344, %f192;
	mov.b32 	%r360, 8;
	mov.b32 	%r361, 31;
	mov.b32 	%r362, -1;
	// begin inline asm
	shfl.sync.down.b32 %r343, %r344, %r360, %r361, %r362;
	// end inline asm
	mov.b32 	%f32, %r343;
	// begin inline asm
	shfl.sync.down.b32 %r348, %r349, %r360, %r361, %r362;
	// end inline asm
	mov.b64 	{%r354, %r359}, %rd250;
	// begin inline asm
	shfl.sync.down.b32 %r353, %r354, %r360, %r361, %r362;
	// end inline asm
	// begin inline asm
	shfl.sync.down.b32 %r358, %r359, %r360, %r361, %r362;
	// end inline asm
	mov.b64 	%rd40, {%r353, %r358};
	setp.gt.s32 	%p181, %r282, 23;
	mov.u64 	%rd251, %rd250;
	mov.f32 	%f193, %f192;
	@%p181 bra 	$L__BB19_43;
	setp.lt.f32 	%p182, %f192, %f32;
	mov.u64 	%rd251, %rd40;
	mov.f32 	%f193, %f32;
	@%p182 bra 	$L__BB19_43;
	setp.gt.f32 	%p183, %f192, %f32;
	mov.u64 	%rd251, %rd250;
	mov.f32 	%f193, %f192;
	@%p183 bra 	$L__BB19_43;
	setp.lt.s64 	%p184, %rd250, %rd40;
	min.s64 	%rd251, %rd250, %rd40;
	selp.f32 	%f193, %f192, %f32, %p184;
$L__BB19_43:
	mov.b32 	%r364, %f193;
	mov.b32 	%r380, 16;
	mov.b32 	%r381, 31;
	mov.b32 	%r382, -1;
	// begin inline asm
	shfl.sync.down.b32 %r363, %r364, %r380, %r381, %r382;
	// end inline asm
	mov.b32 	%f35, %r363;
	// begin inline asm
	shfl.sync.down.b32 %r368, %r369, %r380, %r381, %r382;
	// end inline asm
	mov.b64 	{%r374, %r379}, %rd251;
	// begin inline asm
	shfl.sync.down.b32 %r373, %r374, %r380, %r381, %r382;
	// end inline asm
	// begin inline asm
	shfl.sync.down.b32 %r378, %r379, %r380, %r381, %r382;
	// end inline asm
	mov.b64 	%rd43, {%r373, %r378};
	setp.gt.s32 	%p185, %r282, 15;
	mov.u64 	%rd304, %rd251;
	mov.f32 	%f241, %f193;
	@%p185 bra 	$L__BB19_47;
	setp.lt.f32 	%p186, %f193, %f35;
	mov.u64 	%rd304, %rd43;
	mov.f32 	%f241, %f35;
	@%p186 bra 	$L__BB19_47;
	setp.gt.f32 	%p187, %f193, %f35;
	mov.u64 	%rd304, %rd251;
	mov.f32 	%f241, %f193;
	@%p187 bra 	$L__BB19_47;
	setp.lt.s64 	%p188, %rd251, %rd43;
	min.s64 	%rd304, %rd251, %rd43;
	selp.f32 	%f241, %f193, %f35, %p188;
$L__BB19_47:
	setp.ne.s32 	%p189, %r282, 0;
	@%p189 bra 	$L__BB19_49;
	shr.u32 	%r383, %r1, 1;
	and.b32  	%r384, %r383, 496;
	mov.u32 	%r385, _ZN6thrust24THRUST_300001_SM_1000_NS8cuda_cub4core6detail5shmemE;
	add.s32 	%r386, %r385, %r384;
	st.shared.f32 	[%r386+8], %f241;
	st.shared.u64 	[%r386+16], %rd304;
$L__BB19_49:
	bar.sync 	0;
	setp.ne.s32 	%p190, %r1, 0;
	@%p190 bra 	$L__BB19_204;
	ld.shared.f32 	%f38, [_ZN6thrust24THRUST_300001_SM_1000_NS8cuda_cub4core6detail5shmemE+24];
	ld.shared.u64 	%rd46, [_ZN6thrust24THRUST_300001_SM_1000_NS8cuda_cub4core6detail5shmemE+32];
	setp.lt.f32 	%p191, %f241, %f38;
	mov.u64 	%rd253, %rd46;
	mov.f32 	%f195, %f38;
	@%p191 bra 	$L__BB19_53;
	setp.lt.f32 	%p192, %f38, %f241;
	mov.u64 	%rd253, %rd304;
	mov.f32 	%f195, %f241;
	@%p192 bra 	$L__BB19_53;
	setp.lt.s64 	%p193, %rd304, %rd46;
	min.s64 	%rd253, %rd304, %rd46;
	selp.f32 	%f195, %f241, %f38, %p193;
$L__BB19_53:
	ld.shared.f32 	%f41, [_ZN6thrust24THRUST_300001_SM_1000_NS8cuda_cub4core6detail5shmemE+40];
	ld.shared.u64 	%rd49, [_ZN6thrust24THRUST_300001_SM_1000_NS8cuda_cub4core6detail5shmemE+48];
	setp.lt.f32 	%p194, %f195, %f41;
	mov.u64 	%rd254, %rd49;
	mov.f32 	%f196, %f41;
	@%p194 bra 	$L__BB19_56;
	setp.lt.f32 	%p195, %f41, %f195;
	mov.u64 	%rd254, %rd253;
	mov.f32 	%f196, %f195;
	@%p195 bra 	$L__BB19_56;
	setp.lt.s64 	%p196, %rd253, %rd49;
	min.s64 	%rd254, %rd253, %rd49;
	selp.f32 	%f196, %f195, %f41, %p196;
$L__BB19_56:
	ld.shared.f32 	%f44, [_ZN6thrust24THRUST_300001_SM_1000_NS8cuda_cub4core6detail5shmemE+56];
	ld.shared.u64 	%rd52, [_ZN6thrust24THRUST_300001_SM_1000_NS8cuda_cub4core6detail5shmemE+64];
	setp.lt.f32 	%p197, %f196, %f44;
	mov.u64 	%rd255, %rd52;
	mov.f32 	%f197, %f44;
	@%p197 bra 	$L__BB19_59;
	setp.lt.f32 	%p198, %f44, %f196;
	mov.u64 	%rd255, %rd254;
	mov.f32 	%f197, %f196;
	@%p198 bra 	$L__BB19_59;
	setp.lt.s64 	%p199, %rd254, %rd52;
	min.s64 	%rd255, %rd254, %rd52;
	selp.f32 	%f197, %f196, %f44, %p199;
$L__BB19_59:
	ld.shared.f32 	%f47, [_ZN6thrust24THRUST_300001_SM_1000_NS8cuda_cub4core6detail5shmemE+72];
	ld.shared.u64 	%rd55, [_ZN6thrust24THRUST_300001_SM_1000_NS8cuda_cub4core6detail5shmemE+80];
	setp.lt.f32 	%p200, %f197, %f47;
	mov.u64 	%rd256, %rd55;
	mov.f32 	%f198, %f47;
	@%p200 bra 	$L__BB19_62;
	setp.lt.f32 	%p201, %f47, %f197;
	mov.u64 	%rd256, %rd255;
	mov.f32 	%f198, %f197;
	@%p201 bra 	$L__BB19_62;
	setp.lt.s64 	%p202, %rd255, %rd55;
	min.s64 	%rd256, %rd255, %rd55;
	selp.f32 	%f198, %f197, %f47, %p202;
$L__BB19_62:
	ld.shared.f32 	%f50, [_ZN6thrust24THRUST_300001_SM_1000_NS8cuda_cub4core6detail5shmemE+88];
	ld.shared.u64 	%rd58, [_ZN6thrust24THRUST_300001_SM_1000_NS8cuda_cub4core6detail5shmemE+96];
	setp.lt.f32 	%p203, %f198, %f50;
	mov.u64 	%rd257, %rd58;
	mov.f32 	%f199, %f50;
	@%p203 bra 	$L__BB19_65;
	setp.lt.f32 	%p204, %f50, %f198;
	mov.u64 	%rd257, %rd256;
	mov.f32 	%f199, %f198;
	@%p204 bra 	$L__BB19_65;
	setp.lt.s64 	%p205, %rd256, %rd58;
	min.s64 	%rd257, %rd256, %rd58;
	selp.f32 	%f199, %f198, %f50, %p205;
$L__BB19_65:
	ld.shared.f32 	%f53, [_ZN6thrust24THRUST_300001_SM_1000_NS8cuda_cub4core6detail5shmemE+104];
	ld.shared.u64 	%rd61, [_ZN6thrust24THRUST_300001_SM_1000_NS8cuda_cub4core6detail5shmemE+112];
	setp.lt.f32 	%p206, %f199, %f53;
	mov.u64 	%rd258, %rd61;
	mov.f32 	%f200, %f53;
	@%p206 bra 	$L__BB19_68;
	setp.lt.f32 	%p207, %f53, %f199;
	mov.u64 	%rd258, %rd257;
	mov.f32 	%f200, %f199;
	@%p207 bra 	$L__BB19_68;
	setp.lt.s64 	%p208, %rd257, %rd61;
	min.s64 	%rd258, %rd257, %rd61;
	selp.f32 	%f200, %f199, %f53, %p208;
$L__BB19_68:
	ld.shared.f32 	%f56, [_ZN6thrust24THRUST_300001_SM_1000_NS8cuda_cub4core6detail5shmemE+120];
	ld.shared.u64 	%rd64, [_ZN6thrust24THRUST_300001_SM_1000_NS8cuda_cub4core6detail5shmemE+128];
	setp.lt.f32 	%p209, %f200, %f56;
	mov.f32 	%f241, %f56;
	mov.u64 	%rd304, %rd64;
	@%p209 bra 	$L__BB19_204;
	setp.lt.f32 	%p210, %f56, %f200;
	mov.f32 	%f241, %f200;
	mov.u64 	%rd304, %rd258;
	@%p210 bra 	$L__BB19_204;
	setp.lt.s64 	%p211, %rd258, %rd64;
	min.s64 	%rd304, %rd258, %rd64;
	selp.f32 	%f241, %f200, %f56, %p211;
	bra.uni 	$L__BB19_204;
$L__BB19_71:
	// begin inline asm
	mov.u32 %r169, %laneid;
	// end inline asm
	and.b32  	%r190, %r1, 992;
	add.s32 	%r191, %r190, 32;
	setp.gt.s32 	%p118, %r191, %r36;
	not.b32 	%r192, %r190;
	add.s32 	%r193, %r36, %r192;
	selp.b32 	%r188, %r193, 31, %p118;
	mov.b32 	%r171, %f188;
	mov.b32 	%r187, 1;
	mov.b32 	%r189, -1;
	// begin inline asm
	shfl.sync.down.b32 %r170, %r171, %r187, %r188, %r189;
	// end inline asm
	mov.b32 	%f58, %r170;
	// begin inline asm
	shfl.sync.down.b32 %r175, %r176, %r187, %r188, %r189;
	// end inline asm
	mov.b64 	{%r181, %r186}, %rd246;
	// begin inline asm
	shfl.sync.down.b32 %r180, %r181, %r187, %r188, %r189;
	// end inline asm
	// begin inline asm
	shfl.sync.down.b32 %r185, %r186, %r187, %r188, %r189;
	// end inline asm
	mov.b64 	%rd66, {%r180, %r185};
	setp.ge.s32 	%p119, %r169, %r188;
	mov.u64 	%rd259, %rd246;
	mov.f32 	%f201, %f188;
	@%p119 bra 	$L__BB19_75;
	setp.lt.f32 	%p120, %f188, %f58;
	mov.u64 	%rd259, %rd66;
	mov.f32 	%f201, %f58;
	@%p120 bra 	$L__BB19_75;
	setp.gt.f32 	%p121, %f188, %f58;
	mov.u64 	%rd259, %rd246;
	mov.f32 	%f201, %f188;
	@%p121 bra 	$L__BB19_75;
	setp.lt.s64 	%p122, %rd246, %rd66;
	min.s64 	%rd259, %rd246, %rd66;
	selp.f32 	%f201, %f188, %f58, %p122;
$L__BB19_75:
	mov.b32 	%r195, %f201;
	mov.b32 	%r211, 2;
	mov.b32 	%r213, -1;
	// begin inline asm
	shfl.sync.down.b32 %r194, %r195, %r211, %r188, %r213;
	// end inline asm
	mov.b32 	%f61, %r194;
	// begin inline asm
	shfl.sync.down.b32 %r199, %r200, %r211, %r188, %r213;
	// end inline asm
	mov.b64 	{%r205, %r210}, %rd259;
	// begin inline asm
	shfl.sync.down.b32 %r204, %r205, %r211, %r188, %r213;
	// end inline asm
	// begin inline asm
	shfl.sync.down.b32 %r209, %r210, %r211, %r188, %r213;
	// end inline asm
	mov.b64 	%rd69, {%r204, %r209};
	add.s32 	%r214, %r169, 2;
	setp.gt.s32 	%p123, %r214, %r188;
	mov.f32 	%f202, %f201;
	mov.u64 	%rd260, %rd259;
	@%p123 bra 	$L__BB19_79;
	setp.lt.f32 	%p124, %f201, %f61;
	mov.f32 	%f202, %f61;
	mov.u64 	%rd260, %rd69;
	@%p124 bra 	$L__BB19_79;
	setp.gt.f32 	%p125, %f201, %f61;
	mov.f32 	%f202, %f201;
	mov.u64 	%rd260, %rd259;
	@%p125 bra 	$L__BB19_79;
	setp.lt.s64 	%p126, %rd259, %rd69;
	selp.f32 	%f202, %f201, %f61, %p126;
	min.s64 	%rd260, %rd259, %rd69;
$L__BB19_79:
	mov.b32 	%r216, %f202;
	mov.b32 	%r232, 4;
	mov.b32 	%r234, -1;
	// begin inline asm
	shfl.sync.down.b32 %r215, %r216, %r232, %r188, %r234;
	// end inline asm
	mov.b32 	%f64, %r215;
	// begin inline asm
	shfl.sync.down.b32 %r220, %r221, %r232, %r188, %r234;
	// end inline asm
	mov.b64 	{%r226, %r231}, %rd260;
	// begin inline asm
	shfl.sync.down.b32 %r225, %r226, %r232, %r188, %r234;
	// end inline asm
	// begin inline asm
	shfl.sync.down.b32 %r230, %r231, %r232, %r188, %r234;
	// end inline asm
	mov.b64 	%rd72, {%r225, %r230};
	add.s32 	%r235, %r169, 4;
	setp.gt.s32 	%p127, %r235, %r188;
	mov.f32 	%f203, %f202;
	mov.u64 	%rd261, %rd260;
	@%p127 bra 	$L__BB19_83;
	setp.lt.f32 	%p128, %f202, %f64;
	mov.f32 	%f203, %f64;
	mov.u64 	%rd261, %rd72;
	@%p128 bra 	$L__BB19_83;
	setp.gt.f32 	%p129, %f202, %f64;
	mov.f32 	%f203, %f202;
	mov.u64 	%rd261, %rd260;
	@%p129 bra 	$L__BB19_83;
	setp.lt.s64 	%p130, %rd260, %rd72;
	selp.f32 	%f203, %f202, %f64, %p130;
	min.s64 	%rd261, %rd260, %rd72;
$L__BB19_83:
	mov.b32 	%r237, %f203;
	mov.b32 	%r253, 8;
	mov.b32 	%r255, -1;
	// begin inline asm
	shfl.sync.down.b32 %r236, %r237, %r253, %r188, %r255;
	// end inline asm
	mov.b32 	%f67, %r236;
	// begin inline asm
	shfl.sync.down.b32 %r241, %r242, %r253, %r188, %r255;
	// end inline asm
	mov.b64 	{%r247, %r252}, %rd261;
	// begin inline asm
	shfl.sync.down.b32 %r246, %r247, %r253, %r188, %r255;
	// end inline asm
	// begin inline asm
	shfl.sync.down.b32 %r251, %r252, %r253, %r188, %r255;
	// end inline asm
	mov.b64 	%rd75, {%r246, %r251};
	add.s32 	%r256, %r169, 8;
	setp.gt.s32 	%p131, %r256, %r188;
	mov.f32 	%f204, %f203;
	mov.u64 	%rd262, %rd261;
	@%p131 bra 	$L__BB19_87;
	setp.lt.f32 	%p132, %f203, %f67;
	mov.f32 	%f204, %f67;
	mov.u64 	%rd262, %rd75;
	@%p132 bra 	$L__BB19_87;
	setp.gt.f32 	%p133, %f203, %f67;
	mov.f32 	%f204, %f203;
	mov.u64 	%rd262, %rd261;
	@%p133 bra 	$L__BB19_87;
	setp.lt.s64 	%p134, %rd261, %rd75;
	selp.f32 	%f204, %f203, %f67, %p134;
	min.s64 	%rd262, %rd261, %rd75;
$L__BB19_87:
	mov.b32 	%r258, %f204;
	mov.b32 	%r274, 16;
	mov.b32 	%r276, -1;
	// begin inline asm
	shfl.sync.down.b32 %r257, %r258, %r274, %r188, %r276;
	// end inline asm
	mov.b32 	%f70, %r257;
	// begin inline asm
	shfl.sync.down.b32 %r262, %r263, %r274, %r188, %r276;
	// end inline asm
	mov.b64 	{%r268, %r273}, %rd262;
	// begin inline asm
	shfl.sync.down.b32 %r267, %r268, %r274, %r188, %r276;
	// end inline asm
	// begin inline asm
	shfl.sync.down.b32 %r272, %r273, %r274, %r188, %r276;
	// end inline asm
	mov.b64 	%rd78, {%r267, %r272};
	add.s32 	%r277, %r169, 16;
	setp.gt.s32 	%p135, %r277, %r188;
	mov.f32 	%f241, %f204;
	mov.u64 	%rd304, %rd262;
	@%p135 bra 	$L__BB19_91;
	setp.lt.f32 	%p136, %f204, %f70;
	mov.f32 	%f241, %f70;
	mov.u64 	%rd304, %rd78;
	@%p136 bra 	$L__BB19_91;
	setp.gt.f32 	%p137, %f204, %f70;
	mov.f32 	%f241, %f204;
	mov.u64 	%rd304, %rd262;
	@%p137 bra 	$L__BB19_91;
	setp.lt.s64 	%p138, %rd262, %rd78;
	selp.f32 	%f241, %f204, %f70, %p138;
	min.s64 	%rd304, %rd262, %rd78;
$L__BB19_91:
	setp.ne.s32 	%p139, %r169, 0;
	@%p139 bra 	$L__BB19_93;
	shr.u32 	%r278, %r1, 1;
	and.b32  	%r279, %r278, 496;
	mov.u32 	%r280, _ZN6thrust24THRUST_300001_SM_1000_NS8cuda_cub4core6detail5shmemE;
	add.s32 	%r281, %r280, %r279;
	st.shared.f32 	[%r281+8], %f241;
	st.shared.u64 	[%r281+16], %rd304;
$L__BB19_93:
	bar.sync 	0;
	setp.ne.s32 	%p140, %r1, 0;
	@%p140 bra 	$L__BB19_204;
	setp.lt.s32 	%p141, %r36, 33;
	mov.f32 	%f206, %f241;
	mov.u64 	%rd264, %rd304;
	@%p141 bra 	$L__BB19_98;
	ld.shared.f32 	%f73, [_ZN6thrust24THRUST_300001_SM_1000_NS8cuda_cub4core6detail5shmemE+24];
	ld.shared.u64 	%rd81, [_ZN6thrust24THRUST_300001_SM_1000_NS8cuda_cub4core6detail5shmemE+32];
	setp.lt.f32 	%p142, %f241, %f73;
	mov.f32 	%f206, %f73;
	mov.u64 	%rd264, %rd81;
	@%p142 bra 	$L__BB19_98;
	setp.lt.f32 	%p143, %f73, %f241;
	mov.f32 	%f206, %f241;
	mov.u64 	%rd264, %rd304;
	@%p143 bra 	$L__BB19_98;
	setp.lt.s64 	%p144, %rd304, %rd81;
	selp.f32 	%f206, %f241, %f73, %p144;
	min.s64 	%rd264, %rd304, %rd81;
$L__BB19_98:
	setp.lt.s32 	%p145, %r36, 65;
	mov.f32 	%f207, %f206;
	mov.u64 	%rd265, %rd264;
	@%p145 bra 	$L__BB19_102;
	ld.shared.f32 	%f76, [_ZN6thrust24THRUST_300001_SM_1000_NS8cuda_cub4core6detail5shmemE+40];
	ld.shared.u64 	%rd84, [_ZN6thrust24THRUST_300001_SM_1000_NS8cuda_cub4core6detail5shmemE+48];
	setp.lt.f32 	%p146, %f206, %f76;
	mov.f32 	%f207, %f76;
	mov.u64 	%rd265, %rd84;
	@%p146 bra 	$L__BB19_102;
	setp.lt.f32 	%p147, %f76, %f206;
	mov.f32 	%f207, %f206;
	mov.u64 	%rd265, %rd264;
	@%p147 bra 	$L__BB19_102;
	setp.lt.s64 	%p148, %rd264, %rd84;
	selp.f32 	%f207, %f206, %f76, %p148;
	min.s64 	%rd265, %rd264, %rd84;
$L__BB19_102:
	setp.lt.s32 	%p149, %r36, 97;
	mov.f32 	%f208, %f207;
	mov.u64 	%rd266, %rd265;
	@%p149 bra 	$L__BB19_106;
	ld.shared.f32 	%f79, [_ZN6thrust24THRUST_300001_SM_1000_NS8cuda_cub4core6detail5shmemE+56];
	ld.shared.u64 	%rd87, [_ZN6thrust24THRUST_300001_SM_1000_NS8cuda_cub4core6detail5shmemE+64];
	setp.lt.f32 	%p150, %f207, %f79;
	mov.f32 	%f208, %f79;
	mov.u64 	%rd266, %rd87;
	@%p150 bra 	$L__BB19_106;
	setp.lt.f32 	%p151, %f79, %f207;
	mov.f32 	%f208, %f207;
	mov.u64 	%rd266, %rd265;
	@%p151 bra 	$L__BB19_106;
	setp.lt.s64 	%p152, %rd265, %rd87;
	selp.f32 	%f208, %f207, %f79, %p152;
	min.s64 	%rd266, %rd265, %rd87;
$L__BB19_106:
	setp.lt.s32 	%p153, %r36, 129;
	mov.f32 	%f209, %f208;
	mov.u64 	%rd267, %rd266;
	@%p153 bra 	$L__BB19_110;
	ld.shared.f32 	%f82, [_ZN6thrust24THRUST_300001_SM_1000_NS8cuda_cub4core6detail5shmemE+72];
	ld.shared.u64 	%rd90, [_ZN6thrust24THRUST_300001_SM_1000_NS8cuda_cub4core6detail5shmemE+80];
	setp.lt.f32 	%p154, %f208, %f82;
	mov.f32 	%f209, %f82;
	mov.u64 	%rd267, %rd90;
	@%p154 bra 	$L__BB19_110;
	setp.lt.f32 	%p155, %f82, %f208;
	mov.f32 	%f209, %f208;
	mov.u64 	%rd267, %rd266;
	@%p155 bra 	$L__BB19_110;
	setp.lt.s64 	%p156, %rd266, %rd90;
	selp.f32 	%f209, %f208, %f82, %p156;
	min.s64 	%rd267, %rd266, %rd90;
$L__BB19_110:
	setp.lt.s32 	%p157, %r36, 161;
	mov.f32 	%f210, %f209;
	mov.u64 	%rd268, %rd267;
	@%p157 bra 	$L__BB19_114;
	ld.shared.f32 	%f85, [_ZN6thrust24THRUST_300001_SM_1000_NS8cuda_cub4core6detail5shmemE+88];
	ld.shared.u64 	%rd93, [_ZN6thrust24THRUST_300001_SM_1000_NS8cuda_cub4core6detail5shmemE+96];
	setp.lt.f32 	%p158, %f209, %f85;
	mov.f32 	%f210, %f85;
	mov.u64 	%rd268, %rd93;
	@%p158 bra 	$L__BB19_114;
	setp.lt.f32 	%p159, %f85, %f209;
	mov.f32 	%f210, %f209;
	mov.u64 	%rd268, %rd267;
	@%p159 bra 	$L__BB19_114;
	setp.lt.s64 	%p160, %rd267, %rd93;
	selp.f32 	%f210, %f209, %f85, %p160;
	min.s64 	%rd268, %rd267, %rd93;
$L__BB19_114:
	setp.lt.s32 	%p161, %r36, 193;
	mov.f32 	%f211, %f210;
	mov.u64 	%rd269, %rd268;
	@%p161 bra 	$L__BB19_118;
	ld.shared.f32 	%f88, [_ZN6thrust24THRUST_300001_SM_1000_NS8cuda_cub4core6detail5shmemE+104];
	ld.shared.u64 	%rd96, [_ZN6thrust24THRUST_300001_SM_1000_NS8cuda_cub4core6detail5shmemE+112];
	setp.lt.f32 	%p162, %f210, %f88;
	mov.f32 	%f211, %f88;
	mov.u64 	%rd269, %rd96;
	@%p162 bra 	$L__BB19_118;
	setp.lt.f32 	%p163, %f88, %f210;
	mov.f32 	%f211, %f210;
	mov.u64 	%rd269, %rd268;
	@%p163 bra 	$L__BB19_118;
	setp.lt.s64 	%p164, %rd268, %rd96;
	selp.f32 	%f211, %f210, %f88, %p164;
	min.s64 	%rd269, %rd268, %rd96;
$L__BB19_118:
	setp.lt.s32 	%p165, %r36, 225;
	mov.f32 	%f241, %f211;
	mov.u64 	%rd304, %rd269;
	@%p165 bra 	$L__BB19_204;
	ld.shared.f32 	%f91, [_ZN6thrust24THRUST_300001_SM_1000_NS8cuda_cub4core6detail5shmemE+120];
	ld.shared.u64 	%rd99, [_ZN6thrust24THRUST_300001_SM_1000_NS8cuda_cub4core6detail5shmemE+128];
	setp.lt.f32 	%p166, %f211, %f91;
	mov.f32 	%f241, %f91;
	mov.u64 	%rd304, %rd99;
	@%p166 bra 	$L__BB19_204;
	setp.lt.f32 	%p167, %f91, %f211;
	mov.f32 	%f241, %f211;
	mov.u64 	%rd304, %rd269;
	@%p167 bra 	$L__BB19_204;
	setp.lt.s64 	%p168, %rd269, %rd99;
	selp.f32 	%f241, %f211, %f91, %p168;
	min.s64 	%rd304, %rd269, %rd99;
	bra.uni 	$L__BB19_204;
$L__BB19_122:
	mov.u32 	%r17, %tid.x;
	cvt.u64.u32 	%rd101, %r17;
	mul.wide.u32 	%rd197, %r17, 4;
	add.s64 	%rd102, %rd1, %rd197;
	ld.global.f32 	%f170, [%rd102];
	add.s32 	%r37, %r17, 256;
	cvt.u64.u32 	%rd198, %r37;
	ld.global.f32 	%f171, [%rd102+1024];
	add.s32 	%r38, %r17, 512;
	cvt.u64.u32 	%rd199, %r38;
	ld.global.f32 	%f172, [%rd102+2048];
	add.s32 	%r39, %r17, 768;
	cvt.u64.u32 	%rd200, %r39;
	ld.global.f32 	%f173, [%rd102+3072];
	or.b32  	%r40, %r17, 1024;
	cvt.u64.u32 	%rd103, %r40;
	add.s64 	%rd291, %rd195, %rd103;
	ld.global.f32 	%f228, [%rd102+4096];
	setp.geu.f32 	%p3, %f170, %f171;
	selp.f32 	%f174, %f170, %f171, %p3;
	selp.b64 	%rd201, %rd101, %rd198, %p3;
	setp.geu.f32 	%p4, %f174, %f172;
	selp.f32 	%f175, %f174, %f172, %p4;
	selp.b64 	%rd202, %rd201, %rd199, %p4;
	setp.geu.f32 	%p5, %f175, %f173;
	selp.f32 	%f94, %f175, %f173, %p5;
	selp.b64 	%rd105, %rd202, %rd200, %p5;
	setp.lt.f32 	%p6, %f94, %f228;
	@%p6 bra 	$L__BB19_124;
	setp.lt.f32 	%p7, %f228, %f94;
	setp.lt.u64 	%p8, %rd105, %rd103;
	or.pred  	%p9, %p7, %p8;
	selp.f32 	%f228, %f94, %f228, %p9;
	add.s64 	%rd203, %rd195, %rd105;
	selp.b64 	%rd291, %rd203, %rd291, %p9;
$L__BB19_124:
	setp.lt.u32 	%p10, %r36, 2560;
	mov.b32 	%r394, 1280;
	@%p10 bra 	$L__BB19_137;
	mov.b32 	%r393, 1280;
	mov.f32 	%f213, %f228;
	mov.u64 	%rd271, %rd291;
$L__BB19_126:
	cvt.u64.u32 	%rd204, %r393;
	add.s64 	%rd205, %rd101, %rd204;
	mul.wide.u32 	%rd206, %r393, 4;
	add.s64 	%rd207, %rd102, %rd206;
	add.s64 	%rd272, %rd205, %rd195;
	ld.global.f32 	%f214, [%rd207];
	add.s64 	%rd273, %rd272, 256;
	ld.global.f32 	%f215, [%rd207+1024];
	add.s64 	%rd274, %rd272, 512;
	ld.global.f32 	%f216, [%rd207+2048];
	add.s64 	%rd275, %rd272, 768;
	ld.global.f32 	%f217, [%rd207+3072];
	add.s64 	%rd291, %rd272, 1024;
	ld.global.f32 	%f228, [%rd207+4096];
	setp.lt.f32 	%p11, %f213, %f214;
	@%p11 bra 	$L__BB19_128;
	setp.lt.f32 	%p12, %f214, %f213;
	setp.lt.s64 	%p13, %rd271, %rd272;
	or.pred  	%p14, %p12, %p13;
	selp.f32 	%f214, %f213, %f214, %p14;
	selp.b64 	%rd272, %rd271, %rd272, %p14;
$L__BB19_128:
	setp.lt.f32 	%p15, %f214, %f215;
	@%p15 bra 	$L__BB19_130;
	setp.lt.f32 	%p16, %f215, %f214;
	setp.lt.s64 	%p17, %rd272, %rd273;
	or.pred  	%p18, %p16, %p17;
	selp.f32 	%f215, %f214, %f215, %p18;
	selp.b64 	%rd273, %rd272, %rd273, %p18;
$L__BB19_130:
	setp.lt.f32 	%p19, %f215, %f216;
	@%p19 bra 	$L__BB19_132;
	setp.lt.f32 	%p20, %f216, %f215;
	setp.lt.s64 	%p21, %rd273, %rd274;
	or.pred  	%p22, %p20, %p21;
	selp.f32 	%f216, %f215, %f216, %p22;
	selp.b64 	%rd274, %rd273, %rd274, %p22;
$L__BB19_132:
	setp.lt.f32 	%p23, %f216, %f217;
	@%p23 bra 	$L__BB19_134;
	setp.lt.f32 	%p24, %f217, %f216;
	setp.lt.s64 	%p25, %rd274, %rd275;
	or.pred  	%p26, %p24, %p25;
	selp.f32 	%f217, %f216, %f217, %p26;
	selp.b64 	%rd275, %rd274, %rd275, %p26;
$L__BB19_134:
	setp.lt.f32 	%p27, %f217, %f228;
	@%p27 bra 	$L__BB19_136;
	setp.lt.f32 	%p28, %f228, %f217;
	setp.lt.s64 	%p29, %rd275, %rd291;
	or.pred  	%p30, %p28, %p29;
	selp.f32 	%f228, %f217, %f228, %p30;
	selp.b64 	%rd291, %rd275, %rd291, %p30;
$L__BB19_136:
	add.s32 	%r394, %r393, 1280;
	add.s32 	%r43, %r393, 2560;
	setp.le.s32 	%p31, %r43, %r36;
	mov.u32 	%r393, %r394;
	mov.f32 	%f213, %f228;
	mov.u64 	%rd271, %rd291;
	@%p31 bra 	$L__BB19_126;
$L__BB19_137:
	setp.le.s32 	%p32, %r36, %r394;
	@%p32 bra 	$L__BB19_160;
	sub.s32 	%r21, %r36, %r394;
	setp.ge.s32 	%p33, %r17, %r21;
	@%p33 bra 	$L__BB19_160;
	not.b32 	%r44, %r17;
	add.s32 	%r45, %r36, %r44;
	sub.s32 	%r22, %r45, %r394;
	and.b32  	%r46, %r22, 768;
	setp.eq.s32 	%p34, %r46, 768;
	mov.u32 	%r397, %r17;
	@%p34 bra 	$L__BB19_145;
	add.s32 	%r47, %r17, %r394;
	cvt.u64.u32 	%rd209, %r47;
	add.s64 	%rd279, %rd195, %rd209;
	mul.wide.u32 	%rd210, %r47, 4;
	add.s64 	%rd278, %rd1, %rd210;
	shr.u32 	%r48, %r22, 8;
	add.s32 	%r49, %r48, 1;
	and.b32  	%r50, %r49, 3;
	neg.s32 	%r395, %r50;
	mov.u32 	%r397, %r17;
$L__BB19_141:
	.pragma "nounroll";
	mov.u64 	%rd129, %rd291;
	mov.f32 	%f114, %f228;
	ld.global.f32 	%f115, [%rd278];
	setp.lt.f32 	%p35, %f114, %f115;
	mov.f32 	%f228, %f115;
	mov.u64 	%rd291, %rd279;
	@%p35 bra 	$L__BB19_144;
	setp.lt.f32 	%p36, %f115, %f114;
	mov.f32 	%f228, %f114;
	mov.u64 	%rd291, %rd129;
	@%p36 bra 	$L__BB19_144;
	setp.lt.s64 	%p37, %rd129, %rd279;
	selp.f32 	%f228, %f114, %f115, %p37;
	min.s64 	%rd291, %rd129, %rd279;
$L__BB19_144:
	add.s32 	%r397, %r397, 256;
	add.s64 	%rd279, %rd279, 256;
	add.s64 	%rd278, %rd278, 1024;
	add.s32 	%r395, %r395, 1;
	setp.ne.s32 	%p38, %r395, 0;
	@%p38 bra 	$L__BB19_141;
$L__BB19_145:
	setp.lt.u32 	%p39, %r22, 768;
	@%p39 bra 	$L__BB19_160;
	add.s32 	%r398, %r397, %r394;
	cvt.u64.u32 	%rd211, %r398;
	add.s64 	%rd286, %rd195, %rd211;
	cvt.u64.u32 	%rd212, %r397;
	cvt.u64.u32 	%rd213, %r394;
	add.s64 	%rd214, %rd212, %rd213;
	shl.b64 	%rd215, %rd214, 2;
	add.s64 	%rd216, %rd215, %rd1;
	add.s64 	%rd285, %rd216, 3072;
	mul.wide.u32 	%rd217, %r398, 4;
	add.s64 	%rd284, %rd1, %rd217;
	add.s32 	%r399, %r397, 512;
$L__BB19_147:
	mov.u32 	%r32, %r399;
	ld.global.f32 	%f121, [%rd284];
	setp.lt.f32 	%p40, %f228, %f121;
	mov.f32 	%f225, %f121;
	mov.u64 	%rd288, %rd286;
	@%p40 bra 	$L__BB19_150;
	setp.lt.f32 	%p41, %f121, %f228;
	mov.f32 	%f225, %f228;
	mov.u64 	%rd288, %rd291;
	@%p41 bra 	$L__BB19_150;
	setp.lt.s64 	%p42, %rd291, %rd286;
	selp.f32 	%f225, %f228, %f121, %p42;
	min.s64 	%rd288, %rd291, %rd286;
$L__BB19_150:
	add.s32 	%r51, %r398, 256;
	cvt.u64.u32 	%rd218, %r51;
	add.s64 	%rd145, %rd195, %rd218;
	ld.global.f32 	%f124, [%rd285+-2048];
	setp.lt.f32 	%p43, %f225, %f124;
	mov.f32 	%f226, %f124;
	mov.u64 	%rd289, %rd145;
	@%p43 bra 	$L__BB19_153;
	setp.lt.f32 	%p44, %f124, %f225;
	mov.f32 	%f226, %f225;
	mov.u64 	%rd289, %rd288;
	@%p44 bra 	$L__BB19_153;
	setp.lt.s64 	%p45, %rd288, %rd145;
	selp.f32 	%f226, %f225, %f124, %p45;
	min.s64 	%rd289, %rd288, %rd145;
$L__BB19_153:
	add.s32 	%r52, %r398, 512;
	cvt.u64.u32 	%rd219, %r52;
	add.s64 	%rd148, %rd195, %rd219;
	ld.global.f32 	%f127, [%rd285+-1024];
	setp.lt.f32 	%p46, %f226, %f127;
	mov.f32 	%f227, %f127;
	mov.u64 	%rd290, %rd148;
	@%p46 bra 	$L__BB19_156;
	setp.lt.f32 	%p47, %f127, %f226;
	mov.f32 	%f227, %f226;
	mov.u64 	%rd290, %rd289;
	@%p47 bra 	$L__BB19_156;
	setp.lt.s64 	%p48, %rd289, %rd148;
	selp.f32 	%f227, %f226, %f127, %p48;
	min.s64 	%rd290, %rd289, %rd148;
$L__BB19_156:
	add.s32 	%r53, %r398, 768;
	cvt.u64.u32 	%rd220, %r53;
	add.s64 	%rd151, %rd195, %rd220;
	ld.global.f32 	%f130, [%rd285];
	setp.lt.f32 	%p49, %f227, %f130;
	mov.f32 	%f228, %f130;
	mov.u64 	%rd291, %rd151;
	@%p49 bra 	$L__BB19_159;
	setp.lt.f32 	%p50, %f130, %f227;
	mov.f32 	%f228, %f227;
	mov.u64 	%rd291, %rd290;
	@%p50 bra 	$L__BB19_159;
	setp.lt.s64 	%p51, %rd290, %rd151;
	selp.f32 	%f228, %f227, %f130, %p51;
	min.s64 	%rd291, %rd290, %rd151;
$L__BB19_159:
	add.s64 	%rd286, %rd286, 1024;
	add.s64 	%rd285, %rd285, 4096;
	add.s64 	%rd284, %rd284, 4096;
	add.s32 	%r399, %r32, 1024;
	add.s32 	%r54, %r32, 512;
	add.s32 	%r398, %r398, 1024;
	setp.lt.s32 	%p52, %r54, %r21;
	@%p52 bra 	$L__BB19_147;
$L__BB19_160:
	// begin inline asm
	mov.u32 %r55, %laneid;
	// end inline asm
	mov.b32 	%r57, %f228;
	mov.b32 	%r73, 1;
	mov.b32 	%r74, 31;
	mov.b32 	%r75, -1;
	// begin inline asm
	shfl.sync.down.b32 %r56, %r57, %r73, %r74, %r75;
	// end inline asm
	mov.b32 	%f134, %r56;
	// begin inline asm
	shfl.sync.down.b32 %r61, %r62, %r73, %r74, %r75;
	// end inline asm
	mov.b64 	{%r67, %r72}, %rd291;
	// begin inline asm
	shfl.sync.down.b32 %r66, %r67, %r73, %r74, %r75;
	// end inline asm
	// begin inline asm
	shfl.sync.down.b32 %r71, %r72, %r73, %r74, %r75;
	// end inline asm
	mov.b64 	%rd158, {%r66, %r71};
	setp.gt.s32 	%p53, %r55, 30;
	mov.f32 	%f230, %f228;
	mov.u64 	%rd293, %rd291;
	@%p53 bra 	$L__BB19_164;
	setp.lt.f32 	%p54, %f228, %f134;
	mov.f32 	%f230, %f134;
	mov.u64 	%rd293, %rd158;
	@%p54 bra 	$L__BB19_164;
	setp.gt.f32 	%p55, %f228, %f134;
	mov.f32 	%f230, %f228;
	mov.u64 	%rd293, %rd291;
	@%p55 bra 	$L__BB19_164;
	setp.lt.s64 	%p56, %rd291, %rd158;
	selp.f32 	%f230, %f228, %f134, %p56;
	min.s64 	%rd293, %rd291, %rd158;
$L__BB19_164:
	mov.b32 	%r77, %f230;
	mov.b32 	%r93, 2;
	mov.b32 	%r94, 31;
	mov.b32 	%r95, -1;
	// begin inline asm
	shfl.sync.down.b32 %r76, %r77, %r93, %r94, %r95;
	// end inline asm
	mov.b32 	%f137, %r76;
	// begin inline asm
	shfl.sync.down.b32 %r81, %r82, %r93, %r94, %r95;
	// end inline asm
	mov.b64 	{%r87, %r92}, %rd293;
	// begin inline asm
	shfl.sync.down.b32 %r86, %r87, %r93, %r94, %r95;
	// end inline asm
	// begin inline asm
	shfl.sync.down.b32 %r91, %r92, %r93, %r94, %r95;
	// end inline asm
	mov.b64 	%rd161, {%r86, %r91};
	setp.gt.s32 	%p57, %r55, 29;
	mov.f32 	%f231, %f230;
	mov.u64 	%rd294, %rd293;
	@%p57 bra 	$L__BB19_168;
	setp.lt.f32 	%p58, %f230, %f137;
	mov.f32 	%f231, %f137;
	mov.u64 	%rd294, %rd161;
	@%p58 bra 	$L__BB19_168;
	setp.gt.f32 	%p59, %f230, %f137;
	mov.f32 	%f231, %f230;
	mov.u64 	%rd294, %rd293;
	@%p59 bra 	$L__BB19_168;
	setp.lt.s64 	%p60, %rd293, %rd161;
	selp.f32 	%f231, %f230, %f137, %p60;
	min.s64 	%rd294, %rd293, %rd161;
$L__BB19_168:
	mov.b32 	%r97, %f231;
	mov.b32 	%r113, 4;
	mov.b32 	%r114, 31;
	mov.b32 	%r115, -1;
	// begin inline asm
	shfl.sync.down.b32 %r96, %r97, %r113, %r114, %r115;
	// end inline asm
	mov.b32 	%f140, %r96;
	// begin inline asm
	shfl.sync.down.b32 %r101, %r102, %r113, %r114, %r115;
	// end inline asm
	mov.b64 	{%r107, %r112}, %rd294;
	// begin inline asm
	shfl.sync.down.b32 %r106, %r107, %r113, %r114, %r115;
	// end inline asm
	// begin inline asm
	shfl.sync.down.b32 %r111, %r112, %r113, %r114, %r115;
	// end inline asm
	mov.b64 	%rd164, {%r106, %r111};
	setp.gt.s32 	%p61, %r55, 27;
	mov.f32 	%f232, %f231;
	mov.u64 	%rd295, %rd294;
	@%p61 bra 	$L__BB19_172;
	setp.lt.f32 	%p62, %f231, %f140;
	mov.f32 	%f232, %f140;
	mov.u64 	%rd295, %rd164;
	@%p62 bra 	$L__BB19_172;
	setp.gt.f32 	%p63, %f231, %f140;
	mov.f32 	%f232, %f231;
	mov.u64 	%rd295, %rd294;
	@%p63 bra 	$L__BB19_172;
	setp.lt.s64 	%p64, %rd294, %rd164;
	selp.f32 	%f232, %f231, %f140, %p64;
	min.s64 	%rd295, %rd294, %rd164;
$L__BB19_172:
	mov.b32 	%r117, %f232;
	mov.b32 	%r133, 8;
	mov.b32 	%r134, 31;
	mov.b32 	%r135, -1;
	// begin inline asm
	shfl.sync.down.b32 %r116, %r117, %r133, %r134, %r135;
	// end inline asm
	mov.b32 	%f143, %r116;
	// begin inline asm
	shfl.sync.down.b32 %r121, %r122, %r133, %r134, %r135;
	// end inline asm
	mov.b64 	{%r127, %r132}, %rd295;
	// begin inline asm
	shfl.sync.down.b32 %r126, %r127, %r133, %r134, %r135;
	// end inline asm
	// begin inline asm
	shfl.sync.down.b32 %r131, %r132, %r133, %r134, %r135;
	// end inline asm
	mov.b64 	%rd167, {%r126, %r131};
	setp.gt.s32 	%p65, %r55, 23;
	mov.f32 	%f233, %f232;
	mov.u64 	%rd296, %rd295;
	@%p65 bra 	$L__BB19_176;
	setp.lt.f32 	%p66, %f232, %f143;
	mov.f32 	%f233, %f143;
	mov.u64 	%rd296, %rd167;
	@%p66 bra 	$L__BB19_176;
	setp.gt.f32 	%p67, %f232, %f143;
	mov.f32 	%f233, %f232;
	mov.u64 	%rd296, %rd295;
	@%p67 bra 	$L__BB19_176;
	setp.lt.s64 	%p68, %rd295, %rd167;
	selp.f32 	%f233, %f232, %f143, %p68;
	min.s64 	%rd296, %rd295, %rd167;
$L__BB19_176:
	mov.b32 	%r137, %f233;
	mov.b32 	%r153, 16;
	mov.b32 	%r154, 31;
	mov.b32 	%r155, -1;
	// begin inline asm
	shfl.sync.down.b32 %r136, %r137, %r153, %r154, %r155;
	// end inline asm
	mov.b32 	%f146, %r136;
	// begin inline asm
	shfl.sync.down.b32 %r141, %r142, %r153, %r154, %r155;
	// end inline asm
	mov.b64 	{%r147, %r152}, %rd296;
	// begin inline asm
	shfl.sync.down.b32 %r146, %r147, %r153, %r154, %r155;
	// end inline asm
	// begin inline asm
	shfl.sync.down.b32 %r151, %r152, %r153, %r154, %r155;
	// end inline asm
	mov.b64 	%rd170, {%r146, %r151};
	setp.gt.s32 	%p69, %r55, 15;
	mov.f32 	%f241, %f233;
	mov.u64 	%rd304, %rd296;
	@%p69 bra 	$L__BB19_180;
	setp.lt.f32 	%p70, %f233, %f146;
	mov.f32 	%f241, %f146;
	mov.u64 	%rd304, %rd170;
	@%p70 bra 	$L__BB19_180;
	setp.gt.f32 	%p71, %f233, %f146;
	mov.f32 	%f241, %f233;
	mov.u64 	%rd304, %rd296;
	@%p71 bra 	$L__BB19_180;
	setp.lt.s64 	%p72, %rd296, %rd170;
	selp.f32 	%f241, %f233, %f146, %p72;
	min.s64 	%rd304, %rd296, %rd170;
$L__BB19_180:
	setp.ne.s32 	%p73, %r55, 0;
	@%p73 bra 	$L__BB19_182;
	shr.u32 	%r156, %r17, 1;
	and.b32  	%r157, %r156, 496;
	mov.u32 	%r158, _ZN6thrust24THRUST_300001_SM_1000_NS8cuda_cub4core6detail5shmemE;
	add.s32 	%r159, %r158, %r157;
	st.shared.f32 	[%r159+8], %f241;
	st.shared.u64 	[%r159+16], %rd304;
$L__BB19_182:
	bar.sync 	0;
	setp.ne.s32 	%p74, %r17, 0;
	@%p74 bra 	$L__BB19_204;
	ld.shared.f32 	%f149, [_ZN6thrust24THRUST_300001_SM_1000_NS8cuda_cub4core6detail5shmemE+24];
	ld.shared.u64 	%rd173, [_ZN6thrust24THRUST_300001_SM_1000_NS8cuda_cub4core6detail5shmemE+32];
	setp.lt.f32 	%p75, %f241, %f149;
	mov.f32 	%f235, %f149;
	mov.u64 	%rd298, %rd173;
	@%p75 bra 	$L__BB19_186;
	setp.lt.f32 	%p76, %f149, %f241;
	mov.f32 	%f235, %f241;
	mov.u64 	%rd298, %rd304;
	@%p76 bra 	$L__BB19_186;
	setp.lt.s64 	%p77, %rd304, %rd173;
	selp.f32 	%f235, %f241, %f149, %p77;
	min.s64 	%rd298, %rd304, %rd173;
$L__BB19_186:
	ld.shared.f32 	%f152, [_ZN6thrust24THRUST_300001_SM_1000_NS8cuda_cub4core6detail5shmemE+40];
	ld.shared.u64 	%rd176, [_ZN6thrust24THRUST_300001_SM_1000_NS8cuda_cub4core6detail5shmemE+48];
	setp.lt.f32 	%p78, %f235, %f152;
	mov.f32 	%f236, %f152;
	mov.u64 	%rd299, %rd176;
	@%p78 bra 	$L__BB19_189;
	setp.lt.f32 	%p79, %f152, %f235;
	mov.f32 	%f236, %f235;
	mov.u64 	%rd299, %rd298;
	@%p79 bra 	$L__BB19_189;
	setp.lt.s64 	%p80, %rd298, %rd176;
	selp.f32 	%f236, %f235, %f152, %p80;
	min.s64 	%rd299, %rd298, %rd176;
$L__BB19_189:
	ld.shared.f32 	%f155, [_ZN6thrust24THRUST_300001_SM_1000_NS8cuda_cub4core6detail5shmemE+56];
	ld.shared.u64 	%rd179, [_ZN6thrust24THRUST_300001_SM_1000_NS8cuda_cub4core6detail5shmemE+64];
	setp.lt.f32 	%p81, %f236, %f155;
	mov.f32 	%f237, %f155;
	mov.u64 	%rd300, %rd179;
	@%p81 bra 	$L__BB19_192;
	setp.lt.f32 	%p82, %f155, %f236;
	mov.f32 	%f237, %f236;
	mov.u64 	%rd300, %rd299;
	@%p82 bra 	$L__BB19_192;
	setp.lt.s64 	%p83, %rd299, %rd179;
	selp.f32 	%f237, %f236, %f155, %p83;
	min.s64 	%rd300, %rd299, %rd179;
$L__BB19_192:
	ld.shared.f32 	%f158, [_ZN6thrust24THRUST_300001_SM_1000_NS8cuda_cub4core6detail5shmemE+72];
	ld.shared.u64 	%rd182, [_ZN6thrust24THRUST_300001_SM_1000_NS8cuda_cub4core6detail5shmemE+80];
	setp.lt.f32 	%p84, %f237, %f158;
	mov.f32 	%f238, %f158;
	mov.u64 	%rd301, %rd182;
	@%p84 bra 	$L__BB19_195;
	setp.lt.f32 	%p85, %f158, %f237;
	mov.f32 	%f238, %f237;
	mov.u64 	%rd301, %rd300;
	@%p85 bra 	$L__BB19_195;
	setp.lt.s64 	%p86, %rd300, %rd182;
	selp.f32 	%f238, %f237, %f158, %p86;
	min.s64 	%rd301, %rd300, %rd182;
$L__BB19_195:
	ld.shared.f32 	%f161, [_ZN6thrust24THRUST_300001_SM_1000_NS8cuda_cub4core6detail5shmemE+88];
	ld.shared.u64 	%rd185, [_ZN6thrust24THRUST_300001_SM_1000_NS8cuda_cub4core6detail5shmemE+96];
	setp.lt.f32 	%p87, %f238, %f161;
	mov.f32 	%f239, %f161;
	mov.u64 	%rd302, %rd185;
	@%p87 bra 	$L__BB19_198;
	setp.lt.f32 	%p88, %f161, %f238;
	mov.f32 	%f239, %f238;
	mov.u64 	%rd302, %rd301;
	@%p88 bra 	$L__BB19_198;
	setp.lt.s64 	%p89, %rd301, %rd185;
	selp.f32 	%f239, %f238, %f161, %p89;
	min.s64 	%rd302, %rd301, %rd185;
$L__BB19_198:
	ld.shared.f32 	%f164, [_ZN6thrust24THRUST_300001_SM_1000_NS8cuda_cub4core6detail5shmemE+104];
	ld.shared.u64 	%rd188, [_ZN6thrust24THRUST_300001_SM_1000_NS8cuda_cub4core6detail5shmemE+112];
	setp.lt.f32 	%p90, %f239, %f164;
	mov.f32 	%f240, %f164;
	mov.u64 	%rd303, %rd188;
	@%p90 bra 	$L__BB19_201;
	setp.lt.f32 	%p91, %f164, %f239;
	mov.f32 	%f240, %f239;
	mov.u64 	%rd303, %rd302;
	@%p91 bra 	$L__BB19_201;
	setp.lt.s64 	%p92, %rd302, %rd188;
	selp.f32 	%f240, %f239, %f164, %p92;
	min.s64 	%rd303, %rd302, %rd188;
$L__BB19_201:
	ld.shared.f32 	%f167, [_ZN6thrust24THRUST_300001_SM_1000_NS8cuda_cub4core6detail5shmemE+120];
	ld.shared.u64 	%rd191, [_ZN6thrust24THRUST_300001_SM_1000_NS8cuda_cub4core6detail5shmemE+128];
	setp.lt.f32 	%p93, %f240, %f167;
	mov.f32 	%f241, %f167;
	mov.u64 	%rd304, %rd191;
	@%p93 bra 	$L__BB19_204;
	setp.lt.f32 	%p94, %f167, %f240;
	mov.f32 	%f241, %f240;
	mov.u64 	%rd304, %rd303;
	@%p94 bra 	$L__BB19_204;
	setp.lt.s64 	%p95, %rd303, %rd191;
	selp.f32 	%f241, %f240, %f167, %p95;
	min.s64 	%rd304, %rd303, %rd191;
$L__BB19_204:
	mov.u32 	%r387, %tid.x;
	setp.ne.s32 	%p212, %r387, 0;
	@%p212 bra 	$L__BB19_206;
	ld.param.u64 	%rd234, [_ZN6thrust24THRUST_300001_SM_1000_NS8cuda_cub4core6detail13_kernel_agentINS1_8__reduce11ReduceAgentINS0_12zip_iteratorIN4cuda3std3__45tupleIJPKfNS0_17counting_iteratorIlNS0_11use_defaultESF_SF_EEEEEEEPNSB_IJflEEESJ_iNS1_9__extrema9arg_max_fIflNSA_4lessIfEEEEEEJSI_SK_iSP_EEEvDpT0__param_1];
	cvta.to.global.u64 	%rd233, %rd234;
	st.global.f32 	[%rd233], %f241;
	st.global.u64 	[%rd233+8], %rd304;
$L__BB19_206:
	ret;

}
	// .globl	_ZN6thrust24THRUST_300001_SM_1000_NS8cuda_cub4core6detail13_kernel_agentINS1_8__reduce11ReduceAgentINS0_12zip_iteratorIN4cuda3std3__45tupleIJPKfNS0_17counting_iteratorIlNS0_11use_defaultESF_SF_EEEEEEEPNSB_IJflEEESJ_iNS1_9__extrema9arg_max_fIflNSA_4lessIfEEEEEEJSI_SK_iN3cub18CUB_300001_SM_100013GridEvenShareIiEENSS_9GridQueueIjEESP_EEEvDpT0_
.visible .entry _ZN6thrust24THRUST_300001_SM_1000_NS8cuda_cub4core6detail13_kernel_agentINS1_8__reduce11ReduceAgentINS0_12zip_iteratorIN4cuda3std3__45tupleIJPKfNS0_17counting_iteratorIlNS0_11use_defaultESF_SF_EEEEEEEPNSB_IJflEEESJ_iNS1_9__extrema9arg_max_fIflNSA_4lessIfEEEEEEJSI_SK_iN3cub18CUB_300001_SM_100013GridEvenShareIiEENSS_9GridQueueIjEESP_EEEvDpT0_(
	.param .align 8 .b8 _ZN6thrust24THRUST_300001_SM_1000_NS8cuda_cub4core6detail13_kernel_agentINS1_8__reduce11ReduceAgentINS0_12zip_iteratorIN4cuda3std3__45tupleIJPKfNS0_17counting_iteratorIlNS0_11use_defaultESF_SF_EEEEEEEPNSB_IJflEEESJ_iNS1_9__extrema9arg_max_fIflNSA_4lessIfEEEEEEJSI_SK_iN3cub18CUB_300001_SM_100013GridEvenShareIiEENSS_9GridQueueIjEESP_EEEvDpT0__param_0[16],
	.param .u64 .ptr .align 1 _ZN6thrust24THRUST_300001_SM_1000_NS8cuda_cub4core6detail13_kernel_agentINS1_8__reduce11ReduceAgentINS0_12zip_iteratorIN4cuda3std3__45tupleIJPKfNS0_17counting_iteratorIlNS0_11use_defaultESF_SF_EEEEEEEPNSB_IJflEEESJ_iNS1_9__extrema9arg_max_fIflNSA_4lessIfEEEEEEJSI_SK_iN3cub18CUB_300001_SM_100013GridEvenShareIiEENSS_9GridQueueIjEESP_EEEvDpT0__param_1,
	.param .u32 _ZN6thrust24THRUST_300001_SM_1000_NS8cuda_cub4core6detail13_kernel_agentINS1_8__reduce11ReduceAgentINS0_12zip_iteratorIN4cuda3std3__45tupleIJPKfNS0_17counting_iteratorIlNS0_11use_defaultESF_SF_EEEEEEEPNSB_IJflEEESJ_iNS1_9__extrema9arg_max_fIflNSA_4lessIfEEEEEEJSI_SK_iN3cub18CUB_300001_SM_100013GridEvenShareIiEENSS_9GridQueueIjEESP_EEEvDpT0__param_2,
	.param .align 4 .b8 _ZN6thrust24THRUST_300001_SM_1000_NS8cuda_cub4core6detail13_kernel_agentINS1_8__reduce11ReduceAgentINS0_12zip_iteratorIN4cuda3std3__45tupleIJPKfNS0_17counting_iteratorIlNS0_11use_defaultESF_SF_EEEEEEEPNSB_IJflEEESJ_iNS1_9__extrema9arg_max_fIflNSA_4lessIfEEEEEEJSI_SK_iN3cub18CUB_300001_SM_100013GridEvenShareIiEENSS_9GridQueueIjEESP_EEEvDpT0__param_3[40],
	.param .align 8 .b8 _ZN6thrust24THRUST_300001_SM_1000_NS8cuda_cub4core6detail13_kernel_agentINS1_8__reduce11ReduceAgentINS0_12zip_iteratorIN4cuda3std3__45tupleIJPKfNS0_17counting_iteratorIlNS0_11use_defaultESF_SF_EEEEEEEPNSB_IJflEEESJ_iNS1_9__extrema9arg_max_fIflNSA_4lessIfEEEEEEJSI_SK_iN3cub18CUB_300001_SM_100013GridEvenShareIiEENSS_9GridQueueIjEESP_EEEvDpT0__param_4[8],
	.param .align 1 .b8 _ZN6thrust24THRUST_300001_SM_1000_NS8cuda_cub4core6detail13_kernel_agentINS1_8__reduce11ReduceAgentINS0_12zip_iteratorIN4cuda3std3__45tupleIJPKfNS0_17counting_iteratorIlNS0_11use_defaultESF_SF_EEEEEEEPNSB_IJflEEESJ_iNS1_9__extrema9arg_max_fIflNSA_4lessIfEEEEEEJSI_SK_iN3cub18CUB_300001_SM_100013GridEvenShareIiEENSS_9GridQueueIjEESP_EEEvDpT0__param_5[1]
)
.maxntid 256
{
	.reg .pred 	%p<215>;
	.reg .b32 	%r<437>;
	.reg .b32 	%f<242>;
	.reg .b64 	%rd<286>;

	ld.param.u64 	%rd3, [_ZN6thrust24THRUST_300001_SM_1000_NS8cuda_cub4core6detail13_kernel_agentINS1_8__reduce11ReduceAgentINS0_12zip_iteratorIN4cuda3std3__45tupleIJPKfNS0_17counting_iteratorIlNS0_11use_defaultESF_SF_EEEEEEEPNSB_IJflEEESJ_iNS1_9__extrema9arg_max_fIflNSA_4lessIfEEEEEEJSI_SK_iN3cub18CUB_300001_SM_100013GridEvenShareIiEENSS_9GridQueueIjEESP_EEEvDpT0__param_0+8];
	ld.param.u64 	%rd181, [_ZN6thrust24THRUST_300001_SM_1000_NS8cuda_cub4core6detail13_kernel_agentINS1_8__reduce11ReduceAgentINS0_12zip_iteratorIN4cuda3std3__45tupleIJPKfNS0_17counting_iteratorIlNS0_11use_defaultESF_SF_EEEEEEEPNSB_IJflEEESJ_iNS1_9__extrema9arg_max_fIflNSA_4lessIfEEEEEEJSI_SK_iN3cub18CUB_300001_SM_100013GridEvenShareIiEENSS_9GridQueueIjEESP_EEEvDpT0__param_0];
	ld.param.u64 	%rd182, [_ZN6thrust24THRUST_300001_SM_1000_NS8cuda_cub4core6detail13_kernel_agentINS1_8__reduce11ReduceAgentINS0_12zip_iteratorIN4cuda3std3__45tupleIJPKfNS0_17counting_iteratorIlNS0_11use_defaultESF_SF_EEEEEEEPNSB_IJflEEESJ_iNS1_9__extrema9arg_max_fIflNSA_4lessIfEEEEEEJSI_SK_iN3cub18CUB_300001_SM_100013GridEvenShareIiEENSS_9GridQueueIjEESP_EEEvDpT0__param_4];
	ld.param.u32 	%r66, [_ZN6thrust24THRUST_300001_SM_1000_NS8cuda_cub4core6detail13_kernel_agentINS1_8__reduce11ReduceAgentINS0_12zip_iteratorIN4cuda3std3__45tupleIJPKfNS0_17counting_iteratorIlNS0_11use_defaultESF_SF_EEEEEEEPNSB_IJflEEESJ_iNS1_9__extrema9arg_max_fIflNSA_4lessIfEEEEEEJSI_SK_iN3cub18CUB_300001_SM_100013GridEvenShareIiEENSS_9GridQueueIjEESP_EEEvDpT0__param_2];
	cvta.to.global.u64 	%rd1, %rd182;
	cvta.to.global.u64 	%rd2, %rd181;
	mov.u32 	%r1, %ctaid.x;
	mul.lo.s32 	%r2, %r1, 1280;
	mov.u32 	%r67, %nctaid.x;
	mul.lo.s32 	%r3, %r67, 1280;
	add.s32 	%r68, %r2, 1280;
	setp.le.s32 	%p1, %r68, %r66;
	@%p1 bra 	$L__BB20_121;
	sub.s32 	%r4, %r66, %r2;
	mov.u32 	%r5, %tid.x;
	setp.ge.s32 	%p98, %r5, %r4;
	mov.f32 	%f188, 0f00000000;
	mov.b64 	%rd232, 0;
	mov.u32 	%r420, %r5;
	@%p98 bra 	$L__BB20_3;
	add.s32 	%r190, %r2, %r5;
	cvt.s64.s32 	%rd207, %r190;
	mul.wide.s32 	%rd208, %r190, 4;
	add.s64 	%rd209, %rd2, %rd208;
	add.s64 	%rd232, %rd3, %rd207;
	ld.global.f32 	%f188, [%rd209];
	add.s32 	%r420, %r5, 256;
$L__BB20_3:
	setp.ge.s32 	%p99, %r420, %r4;
	@%p99 bra 	$L__BB20_25;
	not.b32 	%r191, %r420;
	add.s32 	%r192, %r66, %r191;
	sub.s32 	%r8, %r192, %r2;
	and.b32  	%r193, %r8, 768;
	setp.eq.s32 	%p100, %r193, 768;
	@%p100 bra 	$L__BB20_10;
	add.s32 	%r418, %r420, %r2;
	shr.u32 	%r194, %r8, 8;
	add.s32 	%r195, %r194, 1;
	and.b32  	%r196, %r195, 3;
	neg.s32 	%r417, %r196;
$L__BB20_6:
	.pragma "nounroll";
	mov.u64 	%rd6, %rd232;
	mov.f32 	%f3, %f188;
	cvt.s64.s32 	%rd211, %r418;
	add.s64 	%rd7, %rd3, %rd211;
	mul.wide.s32 	%rd212, %r418, 4;
	add.s64 	%rd213, %rd2, %rd212;
	ld.global.f32 	%f4, [%rd213];
	setp.lt.f32 	%p101, %f3, %f4;
	mov.u64 	%rd232, %rd7;
	mov.f32 	%f188, %f4;
	@%p101 bra 	$L__BB20_9;
	setp.lt.f32 	%p102, %f4, %f3;
	mov.u64 	%rd232, %rd6;
	mov.f32 	%f188, %f3;
	@%p102 bra 	$L__BB20_9;
	setp.lt.s64 	%p103, %rd6, %rd7;
	min.s64 	%rd232, %rd6, %rd7;
	selp.f32 	%f188, %f3, %f4, %p103;
$L__BB20_9:
	add.s32 	%r420, %r420, 256;
	add.s32 	%r418, %r418, 256;
	add.s32 	%r417, %r417, 1;
	setp.ne.s32 	%p104, %r417, 0;
	@%p104 bra 	$L__BB20_6;
$L__BB20_10:
	setp.lt.u32 	%p105, %r8, 768;
	@%p105 bra 	$L__BB20_25;
	add.s32 	%r421, %r420, %r2;
	add.s32 	%r424, %r421, 256;
	add.s32 	%r423, %r421, 512;
	add.s32 	%r422, %r421, 768;
	add.s64 	%rd12, %rd2, 2048;
$L__BB20_12:
	cvt.s64.s32 	%rd214, %r424;
	add.s64 	%rd14, %rd3, %rd214;
	cvt.s64.s32 	%rd215, %r423;
	add.s64 	%rd15, %rd3, %rd215;
	cvt.s64.s32 	%rd216, %r422;
	add.s64 	%rd16, %rd3, %rd216;
	cvt.s64.s32 	%rd217, %r421;
	mul.wide.s32 	%rd218, %r421, 4;
	add.s64 	%rd17, %rd12, %rd218;
	add.s64 	%rd18, %rd3, %rd217;
	ld.global.f32 	%f10, [%rd17+-2048];
	setp.lt.f32 	%p106, %f188, %f10;
	mov.u64 	%rd229, %rd18;
	mov.f32 	%f185, %f10;
	@%p106 bra 	$L__BB20_15;
	setp.lt.f32 	%p107, %f10, %f188;
	mov.u64 	%rd229, %rd232;
	mov.f32 	%f185, %f188;
	@%p107 bra 	$L__BB20_15;
	setp.lt.s64 	%p108, %rd232, %rd18;
	min.s64 	%rd229, %rd232, %rd18;
	selp.f32 	%f185, %f188, %f10, %p108;
$L__BB20_15:
	ld.global.f32 	%f13, [%rd17+-1024];
	setp.lt.f32 	%p109, %f185, %f13;
	mov.u64 	%rd230, %rd14;
	mov.f32 	%f186, %f13;
	@%p109 bra 	$L__BB20_18;
	setp.lt.f32 	%p110, %f13, %f185;
	mov.u64 	%rd230, %rd229;
	mov.f32 	%f186, %f185;
	@%p110 bra 	$L__BB20_18;
	setp.lt.s64 	%p111, %rd229, %rd14;
	min.s64 	%rd230, %rd229, %rd14;
	selp.f32 	%f186, %f185, %f13, %p111;
$L__BB20_18:
	ld.global.f32 	%f16, [%rd17];
	setp.lt.f32 	%p112, %f186, %f16;
	mov.u64 	%rd231, %rd15;
	mov.f32 	%f187, %f16;
	@%p112 bra 	$L__BB20_21;
	setp.lt.f32 	%p113, %f16, %f186;
	mov.u64 	%rd231, %rd230;
	mov.f32 	%f187, %f186;
	@%p113 bra 	$L__BB20_21;
	setp.lt.s64 	%p114, %rd230, %rd15;
	min.s64 	%rd231, %rd230, %rd15;
	selp.f32 	%f187, %f186, %f16, %p114;
$L__BB20_21:
	ld.global.f32 	%f19, [%rd17+1024];
	setp.lt.f32 	%p115, %f187, %f19;
	mov.u64 	%rd232, %rd16;
	mov.f32 	%f188, %f19;
	@%p115 bra 	$L__BB20_24;
	setp.lt.f32 	%p116, %f19, %f187;
	mov.u64 	%rd232, %rd231;
	mov.f32 	%f188, %f187;
	@%p116 bra 	$L__BB20_24;
	setp.lt.s64 	%p117, %rd231, %rd16;
	min.s64 	%rd232, %rd231, %rd16;
	selp.f32 	%f188, %f187, %f19, %p117;
$L__BB20_24:
	add.s32 	%r420, %r420, 1024;
	add.s32 	%r424, %r424, 1024;
	add.s32 	%r423, %r423, 1024;
	add.s32 	%r422, %r422, 1024;
	add.s32 	%r421, %r421, 1024;
	setp.lt.s32 	%p118, %r420, %r4;
	@%p118 bra 	$L__BB20_12;
$L__BB20_25:
	setp.lt.s32 	%p119, %r4, 256;
	@%p119 bra 	$L__BB20_70;
	// begin inline asm
	mov.u32 %r310, %laneid;
	// end inline asm
	mov.b32 	%r312, %f188;
	mov.b32 	%r328, 1;
	mov.b32 	%r329, 31;
	mov.b32 	%r330, -1;
	// begin inline asm
	shfl.sync.down.b32 %r311, %r312, %r328, %r329, %r330;
	// end inline asm
	mov.b32 	%f23, %r311;
	// begin inline asm
	shfl.sync.down.b32 %r316, %r317, %r328, %r329, %r330;
	// end inline asm
	mov.b64 	{%r322, %r327}, %rd232;
	// begin inline asm
	shfl.sync.down.b32 %r321, %r322, %r328, %r329, %r330;
	// end inline asm
	// begin inline asm
	shfl.sync.down.b32 %r326, %r327, %r328, %r329, %r330;
	// end inline asm
	mov.b64 	%rd28, {%r321, %r326};
	setp.gt.s32 	%p171, %r310, 30;
	mov.u64 	%rd234, %rd232;
	mov.f32 	%f190, %f188;
	@%p171 bra 	$L__BB20_30;
	setp.lt.f32 	%p172, %f188, %f23;
	mov.u64 	%rd234, %rd28;
	mov.f32 	%f190, %f23;
	@%p172 bra 	$L__BB20_30;
	setp.gt.f32 	%p173, %f188, %f23;
	mov.u64 	%rd234, %rd232;
	mov.f32 	%f190, %f188;
	@%p173 bra 	$L__BB20_30;
	setp.lt.s64 	%p174, %rd232, %rd28;
	min.s64 	%rd234, %rd232, %rd28;
	selp.f32 	%f190, %f188, %f23, %p174;
$L__BB20_30:
	mov.b32 	%r332, %f190;
	mov.b32 	%r348, 2;
	mov.b32 	%r349, 31;
	mov.b32 	%r350, -1;
	// begin inline asm
	shfl.sync.down.b32 %r331, %r332, %r348, %r349, %r350;
	// end inline asm
	mov.b32 	%f26, %r331;
	// begin inline asm
	shfl.sync.down.b32 %r336, %r337, %r348, %r349, %r350;
	// end inline asm
	mov.b64 	{%r342, %r347}, %rd234;
	// begin inline asm
	shfl.sync.down.b32 %r341, %r342, %r348, %r349, %r350;
	// end inline asm
	// begin inline asm
	shfl.sync.down.b32 %r346, %r347, %r348, %r349, %r350;
	// end inline asm
	mov.b64 	%rd31, {%r341, %r346};
	setp.gt.s32 	%p175, %r310, 29;
	mov.u64 	%rd235, %rd234;
	mov.f32 	%f191, %f190;
	@%p175 bra 	$L__BB20_34;
	setp.lt.f32 	%p176, %f190, %f26;
	mov.u64 	%rd235, %rd31;
	mov.f32 	%f191, %f26;
	@%p176 bra 	$L__BB20_34;
	setp.gt.f32 	%p177, %f190, %f26;
	mov.u64 	%rd235, %rd234;
	mov.f32 	%f191, %f190;
	@%p177 bra 	$L__BB20_34;
	setp.lt.s64 	%p178, %rd234, %rd31;
	min.s64 	%rd235, %rd234, %rd31;
	selp.f32 	%f191, %f190, %f26, %p178;
$L__BB20_34:
	mov.b32 	%r352, %f191;
	mov.b32 	%r368, 4;
	mov.b32 	%r369, 31;
	mov.b32 	%r370, -1;
	// begin inline asm
	shfl.sync.down.b32 %r351, %r352, %r368, %r369, %r370;
	// end inline asm
	mov.b32 	%f29, %r351;
	// begin inline asm
	shfl.sync.down.b32 %r356, %r357, %r368, %r369, %r370;
	// end inline asm
	mov.b64 	{%r362, %r367}, %rd235;
	// begin inline asm
	shfl.sync.down.b32 %r361, %r362, %r368, %r369, %r370;
	// end inline asm
	// begin inline asm
	shfl.sync.down.b32 %r366, %r367, %r368, %r369, %r370;
	// end inline asm
	mov.b64 	%rd34, {%r361, %r366};
	setp.gt.s32 	%p179, %r310, 27;
	mov.u64 	%rd236, %rd235;
	mov.f32 	%f192, %f191;
	@%p179 bra 	$L__BB20_38;
	setp.lt.f32 	%p180, %f191, %f29;
	mov.u64 	%rd236, %rd34;
	mov.f32 	%f192, %f29;
	@%p180 bra 	$L__BB20_38;
	setp.gt.f32 	%p181, %f191, %f29;
	mov.u64 	%rd236, %rd235;
	mov.f32 	%f192, %f191;
	@%p181 bra 	$L__BB20_38;
	setp.lt.s64 	%p182, %rd235, %rd34;
	min.s64 	%rd236, %rd235, %rd34;
	selp.f32 	%f192, %f191, %f29, %p182;
$L__BB20_38:
	mov.b32 	%r372, %f192;
	mov.b32 	%r388, 8;
	mov.b32 	%r389, 31;
	mov.b32 	%r390, -1;
	// begin inline asm
	shfl.sync.down.b32 %r371, %r372, %r388, %r389, %r390;
	// end inline asm
	mov.b32 	%f32, %r371;
	// begin inline asm
	shfl.sync.down.b32 %r376, %r377, %r388, %r389, %r390;
	// end inline asm
	mov.b64 	{%r382, %r387}, %rd236;
	// begin inline asm
	shfl.sync.down.b32 %r381, %r382, %r388, %r389, %r390;
	// end inline asm
	// begin inline asm
	shfl.sync.down.b32 %r386, %r387, %r388, %r389, %r390;
	// end inline asm
	mov.b64 	%rd37, {%r381, %r386};
	setp.gt.s32 	%p183, %r310, 23;
	mov.u64 	%rd237, %rd236;
	mov.f32 	%f193, %f192;
	@%p183 bra 	$L__BB20_42;
	setp.lt.f32 	%p184, %f192, %f32;
	mov.u64 	%rd237, %rd37;
	mov.f32 	%f193, %f32;
	@%p184 bra 	$L__BB20_42;
	setp.gt.f32 	%p185, %f192, %f32;
	mov.u64 	%rd237, %rd236;
	mov.f32 	%f193, %f192;
	@%p185 bra 	$L__BB20_42;
	setp.lt.s64 	%p186, %rd236, %rd37;
	min.s64 	%rd237, %rd236, %rd37;
	selp.f32 	%f193, %f192, %f32, %p186;
$L__BB20_42:
	mov.b32 	%r392, %f193;
	mov.b32 	%r408, 16;
	mov.b32 	%r409, 31;
	mov.b32 	%r410, -1;
	// begin inline asm
	shfl.sync.down.b32 %r391, %r392, %r408, %r409, %r410;
	// end inline asm
	mov.b32 	%f35, %r391;
	// begin inline asm
	shfl.sync.down.b32 %r396, %r397, %r408, %r409, %r410;
	// end inline asm
	mov.b64 	{%r402, %r407}, %rd237;
	// begin inline asm
	shfl.sync.down.b32 %r401, %r402, %r408, %r409, %r410;
	// end inline asm
	// begin inline asm
	shfl.sync.down.b32 %r406, %r407, %r408, %r409, %r410;
	// end inline asm
	mov.b64 	%rd40, {%r401, %r406};
	setp.gt.s32 	%p187, %r310, 15;
	mov.u64 	%rd285, %rd237;
	mov.f32 	%f241, %f193;
	@%p187 bra 	$L__BB20_46;
	setp.lt.f32 	%p188, %f193, %f35;
	mov.u64 	%rd285, %rd40;
	mov.f32 	%f241, %f35;
	@%p188 bra 	$L__BB20_46;
	setp.gt.f32 	%p189, %f193, %f35;
	mov.u64 	%rd285, %rd237;
	mov.f32 	%f241, %f193;
	@%p189 bra 	$L__BB20_46;
	setp.lt.s64 	%p190, %rd237, %rd40;
	min.s64 	%rd285, %rd237, %rd40;
	selp.f32 	%f241, %f193, %f35, %p190;
$L__BB20_46:
	setp.ne.s32 	%p191, %r310, 0;
	@%p191 bra 	$L__BB20_48;
	shr.u32 	%r411, %r5, 1;
	and.b32  	%r412, %r411, 496;
	mov.u32 	%r413, _ZN6thrust24THRUST_300001_SM_1000_NS8cuda_cub4core6detail5shmemE;
	add.s32 	%r414, %r413, %r412;
	st.shared.f32 	[%r414+8], %f241;
	st.shared.u64 	[%r414+16], %rd285;
$L__BB20_48:
	bar.sync 	0;
	setp.ne.s32 	%p192, %r5, 0;
	@%p192 bra 	$L__BB20_208;
	ld.shared.f32 	%f38, [_ZN6thrust24THRUST_300001_SM_1000_NS8cuda_cub4core6detail5shmemE+24];
	ld.shared.u64 	%rd43, [_ZN6thrust24THRUST_300001_SM_1000_NS8cuda_cub4core6detail5shmemE+32];
	setp.lt.f32 	%p193, %f241, %f38;
	mov.u64 	%rd239, %rd43;
	mov.f32 	%f195, %f38;
	@%p193 bra 	$L__BB20_52;
	setp.lt.f32 	%p194, %f38, %f241;
	mov.u64 	%rd239, %rd285;
	mov.f32 	%f195, %f241;
	@%p194 bra 	$L__BB20_52;
	setp.lt.s64 	%p195, %rd285, %rd43;
	min.s64 	%rd239, %rd285, %rd43;
	selp.f32 	%f195, %f241, %f38, %p195;
$L__BB20_52:
	ld.shared.f32 	%f41, [_ZN6thrust24THRUST_300001_SM_1000_NS8cuda_cub4core6detail5shmemE+40];
	ld.shared.u64 	%rd46, [_ZN6thrust24THRUST_300001_SM_1000_NS8cuda_cub4core6detail5shmemE+48];
	setp.lt.f32 	%p196, %f195, %f41;
	mov.u64 	%rd240, %rd46;
	mov.f32 	%f196, %f41;
	@%p196 bra 	$L__BB20_55;
	setp.lt.f32 	%p197, %f41, %f195;
	mov.u64 	%rd240, %rd239;
	mov.f32 	%f196, %f195;
	@%p197 bra 	$L__BB20_55;
	setp.lt.s64 	%p198, %rd239, %rd46;
	min.s64 	%rd240, %rd239, %rd46;
	selp.f32 	%f196, %f195, %f41, %p198;
$L__BB20_55:
	ld.shared.f32 	%f44, [_ZN6thrust24THRUST_300001_SM_1000_NS8cuda_cub4core6detail5shmemE+56];
	ld.shared.u64 	%rd49, [_ZN6thrust24THRUST_300001_SM_1000_NS8cuda_cub4core6detail5shmemE+64];
	setp.lt.f32 	%p199, %f196, %f44;
	mov.u64 	%rd241, %rd49;
	mov.f32 	%f197, %f44;
	@%p199 bra 	$L__BB20_58;
	setp.lt.f32 	%p200, %f44, %f196;
	mov.u64 	%rd241, %rd240;
	mov.f32 	%f197, %f196;
	@%p200 bra 	$L__BB20_58;
	setp.lt.s64 	%p201, %rd240, %rd49;
	min.s64 	%rd241, %rd240, %rd49;
	selp.f32 	%f197, %f196, %f44, %p201;
$L__BB20_58:
	ld.shared.f32 	%f47, [_ZN6thrust24THRUST_300001_SM_1000_NS8cuda_cub4core6detail5shmemE+72];
	ld.shared.u64 	%rd52, [_ZN6thrust24THRUST_300001_SM_1000_NS8cuda_cub4core6detail5shmemE+80];
	setp.lt.f32 	%p202, %f197, %f47;
	mov.u64 	%rd242, %rd52;
	mov.f32 	%f198, %f47;
	@%p202 bra 	$L__BB20_61;
	setp.lt.f32 	%p203, %f47, %f197;
	mov.u64 	%rd242, %rd241;
	mov.f32 	%f198, %f197;
	@%p203 bra 	$L__BB20_61;
	setp.lt.s64 	%p204, %rd241, %rd52;
	min.s64 	%rd242, %rd241, %rd52;
	selp.f32 	%f198, %f197, %f47, %p204;
$L__BB20_61:
	ld.shared.f32 	%f50, [_ZN6thrust24THRUST_300001_SM_1000_NS8cuda_cub4core6detail5shmemE+88];
	ld.shared.u64 	%rd55, [_ZN6thrust24THRUST_300001_SM_1000_NS8cuda_cub4core6detail5shmemE+96];
	setp.lt.f32 	%p205, %f198, %f50;
	mov.u64 	%rd243, %rd55;
	mov.f32 	%f199, %f50;
	@%p205 bra 	$L__BB20_64;
	setp.lt.f32 	%p206, %f50, %f198;
	mov.u64 	%rd243, %rd242;
	mov.f32 	%f199, %f198;
	@%p206 bra 	$L__BB20_64;
	setp.lt.s64 	%p207, %rd242, %rd55;
	min.s64 	%rd243, %rd242, %rd55;
	selp.f32 	%f199, %f198, %f50, %p207;
$L__BB20_64:
	ld.shared.f32 	%f53, [_ZN6thrust24THRUST_300001_SM_1000_NS8cuda_cub4core6detail5shmemE+104];
	ld.shared.u64 	%rd58, [_ZN6thrust24THRUST_300001_SM_1000_NS8cuda_cub4core6detail5shmemE+112];
	setp.lt.f32 	%p208, %f199, %f53;
	mov.u64 	%rd244, %rd58;
	mov.f32 	%f200, %f53;
	@%p208 bra 	$L__BB20_67;
	setp.lt.f32 	%p209, %f53, %f199;
	mov.u64 	%rd244, %rd243;
	mov.f32 	%f200, %f199;
	@%p209 bra 	$L__BB20_67;
	setp.lt.s64 	%p210, %rd243, %rd58;
	min.s64 	%rd244, %rd243, %rd58;
	selp.f32 	%f200, %f199, %f53, %p210;
$L__BB20_67:
	ld.shared.f32 	%f56, [_ZN6thrust24THRUST_300001_SM_1000_NS8cuda_cub4core6detail5shmemE+120];
	ld.shared.u64 	%rd61, [_ZN6thrust24THRUST_300001_SM_1000_NS8cuda_cub4core6detail5shmemE+128];
	setp.lt.f32 	%p211, %f200, %f56;
	mov.f32 	%f241, %f56;
	mov.u64 	%rd285, %rd61;
	@%p211 bra 	$L__BB20_208;
	setp.lt.f32 	%p212, %f56, %f200;
	mov.f32 	%f241, %f200;
	mov.u64 	%rd285, %rd244;
	@%p212 bra 	$L__BB20_208;
	setp.lt.s64 	%p213, %rd244, %rd61;
	min.s64 	%rd285, %rd244, %rd61;
	selp.f32 	%f241, %f200, %f56, %p213;
	bra.uni 	$L__BB20_208;
$L__BB20_70:
	// begin inline asm
	mov.u32 %r197, %laneid;
	// end inline asm
	and.b32  	%r218, %r5, 992;
	add.s32 	%r219, %r218, 32;
	setp.gt.s32 	%p120, %r219, %r4;
	not.b32 	%r220, %r218;
	add.s32 	%r221, %r4, %r220;
	selp.b32 	%r216, %r221, 31, %p120;
	mov.b32 	%r199, %f188;
	mov.b32 	%r215, 1;
	mov.b32 	%r217, -1;
	// begin inline asm
	shfl.sync.down.b32 %r198, %r199, %r215, %r216, %r217;
	// end inline asm
	mov.b32 	%f58, %r198;
	// begin inline asm
	shfl.sync.down.b32 %r203, %r204, %r215, %r216, %r217;
	// end inline asm
	mov.b64 	{%r209, %r214}, %rd232;
	// begin inline asm
	shfl.sync.down.b32 %r208, %r209, %r215, %r216, %r217;
	// end inline asm
	// begin inline asm
	shfl.sync.down.b32 %r213, %r214, %r215, %r216, %r217;
	// end inline asm
	mov.b64 	%rd63, {%r208, %r213};
	setp.ge.s32 	%p121, %r197, %r216;
	mov.f32 	%f201, %f188;
	mov.u64 	%rd245, %rd232;
	@%p121 bra 	$L__BB20_74;
	setp.lt.f32 	%p122, %f188, %f58;
	mov.f32 	%f201, %f58;
	mov.u64 	%rd245, %rd63;
	@%p122 bra 	$L__BB20_74;
	setp.gt.f32 	%p123, %f188, %f58;
	mov.f32 	%f201, %f188;
	mov.u64 	%rd245, %rd232;
	@%p123 bra 	$L__BB20_74;
	setp.lt.s64 	%p124, %rd232, %rd63;
	selp.f32 	%f201, %f188, %f58, %p124;
	min.s64 	%rd245, %rd232, %rd63;
$L__BB20_74:
	mov.b32 	%r223, %f201;
	mov.b32 	%r239, 2;
	mov.b32 	%r241, -1;
	// begin inline asm
	shfl.sync.down.b32 %r222, %r223, %r239, %r216, %r241;
	// end inline asm
	mov.b32 	%f61, %r222;
	// begin inline asm
	shfl.sync.down.b32 %r227, %r228, %r239, %r216, %r241;
	// end inline asm
	mov.b64 	{%r233, %r238}, %rd245;
	// begin inline asm
	shfl.sync.down.b32 %r232, %r233, %r239, %r216, %r241;
	// end inline asm
	// begin inline asm
	shfl.sync.down.b32 %r237, %r238, %r239, %r216, %r241;
	// end inline asm
	mov.b64 	%rd66, {%r232, %r237};
	add.s32 	%r242, %r197, 2;
	setp.gt.s32 	%p125, %r242, %r216;
	mov.f32 	%f202, %f201;
	mov.u64 	%rd246, %rd245;
	@%p125 bra 	$L__BB20_78;
	setp.lt.f32 	%p126, %f201, %f61;
	mov.f32 	%f202, %f61;
	mov.u64 	%rd246, %rd66;
	@%p126 bra 	$L__BB20_78;
	setp.gt.f32 	%p127, %f201, %f61;
	mov.f32 	%f202, %f201;
	mov.u64 	%rd246, %rd245;
	@%p127 bra 	$L__BB20_78;
	setp.lt.s64 	%p128, %rd245, %rd66;
	selp.f32 	%f202, %f201, %f61, %p128;
	min.s64 	%rd246, %rd245, %rd66;
$L__BB20_78:
	mov.b32 	%r244, %f202;
	mov.b32 	%r260, 4;
	mov.b32 	%r262, -1;
	// begin inline asm
	shfl.sync.down.b32 %r243, %r244, %r260, %r216, %r262;
	// end inline asm
	mov.b32 	%f64, %r243;
	// begin inline asm
	shfl.sync.down.b32 %r248, %r249, %r260, %r216, %r262;
	// end inline asm
	mov.b64 	{%r254, %r259}, %rd246;
	// begin inline asm
	shfl.sync.down.b32 %r253, %r254, %r260, %r216, %r262;
	// end inline asm
	// begin inline asm
	shfl.sync.down.b32 %r258, %r259, %r260, %r216, %r262;
	// end inline asm
	mov.b64 	%rd69, {%r253, %r258};
	add.s32 	%r263, %r197, 4;
	setp.gt.s32 	%p129, %r263, %r216;
	mov.f32 	%f203, %f202;
	mov.u64 	%rd247, %rd246;
	@%p129 bra 	$L__BB20_82;
	setp.lt.f32 	%p130, %f202, %f64;
	mov.f32 	%f203, %f64;
	mov.u64 	%rd247, %rd69;
	@%p130 bra 	$L__BB20_82;
	setp.gt.f32 	%p131, %f202, %f64;
	mov.f32 	%f203, %f202;
	mov.u64 	%rd247, %rd246;
	@%p131 bra 	$L__BB20_82;
	setp.lt.s64 	%p132, %rd246, %rd69;
	selp.f32 	%f203, %f202, %f64, %p132;
	min.s64 	%rd247, %rd246, %rd69;
$L__BB20_82:
	mov.b32 	%r265, %f203;
	mov.b32 	%r281, 8;
	mov.b32 	%r283, -1;
	// begin inline asm
	shfl.sync.down.b32 %r264, %r265, %r281, %r216, %r283;
	// end inline asm
	mov.b32 	%f67, %r264;
	// begin inline asm
	shfl.sync.down.b32 %r269, %r270, %r281, %r216, %r283;
	// end inline asm
	mov.b64 	{%r275, %r280}, %rd247;
	// begin inline asm
	shfl.sync.down.b32 %r274, %r275, %r281, %r216, %r283;
	// end inline asm
	// begin inline asm
	shfl.sync.down.b32 %r279, %r280, %r281, %r216, %r283;
	// end inline asm
	mov.b64 	%rd72, {%r274, %r279};
	add.s32 	%r284, %r197, 8;
	setp.gt.s32 	%p133, %r284, %r216;
	mov.f32 	%f204, %f203;
	mov.u64 	%rd248, %rd247;
	@%p133 bra 	$L__BB20_86;
	setp.lt.f32 	%p134, %f203, %f67;
	mov.f32 	%f204, %f67;
	mov.u64 	%rd248, %rd72;
	@%p134 bra 	$L__BB20_86;
	setp.gt.f32 	%p135, %f203, %f67;
	mov.f32 	%f204, %f203;
	mov.u64 	%rd248, %rd247;
	@%p135 bra 	$L__BB20_86;
	setp.lt.s64 	%p136, %rd247, %rd72;
	selp.f32 	%f204, %f203, %f67, %p136;
	min.s64 	%rd248, %rd247, %rd72;
$L__BB20_86:
	mov.b32 	%r286, %f204;
	mov.b32 	%r302, 16;
	mov.b32 	%r304, -1;
	// begin inline asm
	shfl.sync.down.b32 %r285, %r286, %r302, %r216, %r304;
	// end inline asm
	mov.b32 	%f70, %r285;
	// begin inline asm
	shfl.sync.down.b32 %r290, %r291, %r302, %r216, %r304;
	// end inline asm
	mov.b64 	{%r296, %r301}, %rd248;
	// begin inline asm
	shfl.sync.down.b32 %r295, %r296, %r302, %r216, %r304;
	// end inline asm
	// begin inline asm
	shfl.sync.down.b32 %r300, %r301, %r302, %r216, %r304;
	// end inline asm
	mov.b64 	%rd75, {%r295, %r300};
	add.s32 	%r305, %r197, 16;
	setp.gt.s32 	%p137, %r305, %r216;
	mov.f32 	%f241, %f204;
	mov.u64 	%rd285, %rd248;
	@%p137 bra 	$L__BB20_90;
	setp.lt.f32 	%p138, %f204, %f70;
	mov.f32 	%f241, %f70;
	mov.u64 	%rd285, %rd75;
	@%p138 bra 	$L__BB20_90;
	setp.gt.f32 	%p139, %f204, %f70;
	mov.f32 	%f241, %f204;
	mov.u64 	%rd285, %rd248;
	@%p139 bra 	$L__BB20_90;
	setp.lt.s64 	%p140, %rd248, %rd75;
	selp.f32 	%f241, %f204, %f70, %p140;
	min.s64 	%rd285, %rd248, %rd75;
$L__BB20_90:
	setp.ne.s32 	%p141, %r197, 0;
	@%p141 bra 	$L__BB20_92;
	shr.u32 	%r306, %r5, 1;
	and.b32  	%r307, %r306, 496;
	mov.u32 	%r308, _ZN6thrust24THRUST_300001_SM_1000_NS8cuda_cub4core6detail5shmemE;
	add.s32 	%r309, %r308, %r307;
	st.shared.f32 	[%r309+8], %f241;
	st.shared.u64 	[%r309+16], %rd285;
$L__BB20_92:
	bar.sync 	0;
	setp.ne.s32 	%p142, %r5, 0;
	@%p142 bra 	$L__BB20_208;
	setp.lt.s32 	%p143, %r4, 33;
	mov.f32 	%f206, %f241;
	mov.u64 	%rd250, %rd285;
	@%p143 bra 	$L__BB20_97;
	ld.shared.f32 	%f73, [_ZN6thrust24THRUST_300001_SM_1000_NS8cuda_cub4core6detail5shmemE+24];
	ld.shared.u64 	%rd78, [_ZN6thrust24THRUST_300001_SM_1000_NS8cuda_cub4core6detail5shmemE+32];
	setp.lt.f32 	%p144, %f241, %f73;
	mov.f32 	%f206, %f73;
	mov.u64 	%rd250, %rd78;
	@%p144 bra 	$L__BB20_97;
	setp.lt.f32 	%p145, %f73, %f241;
	mov.f32 	%f206, %f241;
	mov.u64 	%rd250, %rd285;
	@%p145 bra 	$L__BB20_97;
	setp.lt.s64 	%p146, %rd285, %rd78;
	selp.f32 	%f206, %f241, %f73, %p146;
	min.s64 	%rd250, %rd285, %rd78;
$L__BB20_97:
	setp.lt.s32 	%p147, %r4, 65;
	mov.f32 	%f207, %f206;
	mov.u64 	%rd251, %rd250;
	@%p147 bra 	$L__BB20_101;
	ld.shared.f32 	%f76, [_ZN6thrust24THRUST_300001_SM_1000_NS8cuda_cub4core6detail5shmemE+40];
	ld.shared.u64 	%rd81, [_ZN6thrust24THRUST_300001_SM_1000_NS8cuda_cub4core6detail5shmemE+48];
	setp.lt.f32 	%p148, %f206, %f76;
	mov.f32 	%f207, %f76;
	mov.u64 	%rd251, %rd81;
	@%p148 bra 	$L__BB20_101;
	setp.lt.f32 	%p149, %f76, %f206;
	mov.f32 	%f207, %f206;
	mov.u64 	%rd251, %rd250;
	@%p149 bra 	$L__BB20_101;
	setp.lt.s64 	%p150, %rd250, %rd81;
	selp.f32 	%f207, %f206, %f76, %p150;
	min.s64 	%rd251, %rd250, %rd81;
$L__BB20_101:
	setp.lt.s32 	%p151, %r4, 97;
	mov.f32 	%f208, %f207;
	mov.u64 	%rd252, %rd251;
	@%p151 bra 	$L__BB20_105;
	ld.shared.f32 	%f79, [_ZN6thrust24THRUST_300001_SM_1000_NS8cuda_cub4core6detail5shmemE+56];
	ld.shared.u64 	%rd84, [_ZN6thrust24THRUST_300001_SM_1000_NS8cuda_cub4core6detail5shmemE+64];
	setp.lt.f32 	%p152, %f207, %f79;
	mov.f32 	%f208, %f79;
	mov.u64 	%rd252, %rd84;
	@%p152 bra 	$L__BB20_105;
	setp.lt.f32 	%p153, %f79, %f207;
	mov.f32 	%f208, %f207;
	mov.u64 	%rd252, %rd251;
	@%p153 bra 	$L__BB20_105;
	setp.lt.s64 	%p154, %rd251, %rd84;
	selp.f32 	%f208, %f207, %f79, %p154;
	min.s64 	%rd252, %rd251, %rd84;
$L__BB20_105:
	setp.lt.s32 	%p155, %r4, 129;
	mov.f32 	%f209, %f208;
	mov.u64 	%rd253, %rd252;
	@%p155 bra 	$L__BB20_109;
	ld.shared.f32 	%f82, [_ZN6thrust24THRUST_300001_SM_1000_NS8cuda_cub4core6detail5shmemE+72];
	ld.shared.u64 	%rd87, [_ZN6thrust24THRUST_300001_SM_1000_NS8cuda_cub4core6detail5shmemE+80];
	setp.lt.f32 	%p156, %f208, %f82;
	mov.f32 	%f209, %f82;
	mov.u64 	%rd253, %rd87;
	@%p156 bra 	$L__BB20_109;
	setp.lt.f32 	%p157, %f82, %f208;
	mov.f32 	%f209, %f208;
	mov.u64 	%rd253, %rd252;
	@%p157 bra 	$L__BB20_109;
	setp.lt.s64 	%p158, %rd252, %rd87;
	selp.f32 	%f209, %f208, %f82, %p158;
	min.s64 	%rd253, %rd252, %rd87;
$L__BB20_109:
	setp.lt.s32 	%p159, %r4, 161;
	mov.f32 	%f210, %f209;
	mov.u64 	%rd254, %rd253;
	@%p159 bra 	$L__BB20_113;
	ld.shared.f32 	%f85, [_ZN6thrust24THRUST_300001_SM_1000_NS8cuda_cub4core6detail5shmemE+88];
	ld.shared.u64 	%rd90, [_ZN6thrust24THRUST_300001_SM_1000_NS8cuda_cub4core6detail5shmemE+96];
	setp.lt.f32 	%p160, %f209, %f85;
	mov.f32 	%f210, %f85;
	mov.u64 	%rd254, %rd90;
	@%p160 bra 	$L__BB20_113;
	setp.lt.f32 	%p161, %f85, %f209;
	mov.f32 	%f210, %f209;
	mov.u64 	%rd254, %rd253;
	@%p161 bra 	$L__BB20_113;
	setp.lt.s64 	%p162, %rd253, %rd90;
	selp.f32 	%f210, %f209, %f85, %p162;
	min.s64 	%rd254, %rd253, %rd90;
$L__BB20_113:
	setp.lt.s32 	%p163, %r4, 193;
	mov.f32 	%f211, %f210;
	mov.u64 	%rd255, %rd254;
	@%p163 bra 	$L__BB20_117;
	ld.shared.f32 	%f88, [_ZN6thrust24THRUST_300001_SM_1000_NS8cuda_cub4core6detail5shmemE+104];
	ld.shared.u64 	%rd93, [_ZN6thrust24THRUST_300001_SM_1000_NS8cuda_cub4core6detail5shmemE+112];
	setp.lt.f32 	%p164, %f210, %f88;
	mov.f32 	%f211, %f88;
	mov.u64 	%rd255, %rd93;
	@%p164 bra 	$L__BB20_117;
	setp.lt.f32 	%p165, %f88, %f210;
	mov.f32 	%f211, %f210;
	mov.u64 	%rd255, %rd254;
	@%p165 bra 	$L__BB20_117;
	setp.lt.s64 	%p166, %rd254, %rd93;
	selp.f32 	%f211, %f210, %f88, %p166;
	min.s64 	%rd255, %rd254, %rd93;
$L__BB20_117:
	setp.lt.s32 	%p167, %r4, 225;
	mov.f32 	%f241, %f211;
	mov.u64 	%rd285, %rd255;
	@%p167 bra 	$L__BB20_208;
	ld.shared.f32 	%f91, [_ZN6thrust24THRUST_300001_SM_1000_NS8cuda_cub4core6detail5shmemE+120];
	ld.shared.u64 	%rd96, [_ZN6thrust24THRUST_300001_SM_1000_NS8cuda_cub4core6detail5shmemE+128];
	setp.lt.f32 	%p168, %f211, %f91;
	mov.f32 	%f241, %f91;
	mov.u64 	%rd285, %rd96;
	@%p168 bra 	$L__BB20_208;
	setp.lt.f32 	%p169, %f91, %f211;
	mov.f32 	%f241, %f211;
	mov.u64 	%rd285, %rd255;
	@%p169 bra 	$L__BB20_208;
	setp.lt.s64 	%p170, %rd255, %rd96;
	selp.f32 	%f241, %f211, %f91, %p170;
	min.s64 	%rd285, %rd255, %rd96;
	bra.uni 	$L__BB20_208;
$L__BB20_121:
	mov.u32 	%r35, %tid.x;
	cvt.s64.s32 	%rd183, %r2;
	add.s64 	%rd98, %rd3, %rd183;
	cvt.u64.u32 	%rd99, %r35;
	add.s64 	%rd184, %rd99, %rd183;
	shl.b64 	%rd185, %rd184, 2;
	add.s64 	%rd186, %rd2, %rd185;
	ld.global.f32 	%f170, [%rd186];
	add.s32 	%r69, %r35, 256;
	cvt.u64.u32 	%rd187, %r69;
	ld.global.f32 	%f171, [%rd186+1024];
	add.s32 	%r70, %r35, 512;
	cvt.u64.u32 	%rd188, %r70;
	ld.global.f32 	%f172, [%rd186+2048];
	add.s32 	%r71, %r35, 768;
	cvt.u64.u32 	%rd189, %r71;
	ld.global.f32 	%f173, [%rd186+3072];
	or.b32  	%r72, %r35, 1024;
	cvt.u64.u32 	%rd100, %r72;
	add.s64 	%rd273, %rd98, %rd100;
	ld.global.f32 	%f229, [%rd186+4096];
	setp.geu.f32 	%p2, %f170, %f171;
	selp.f32 	%f174, %f170, %f171, %p2;
	selp.b64 	%rd190, %rd99, %rd187, %p2;
	setp.geu.f32 	%p3, %f174, %f172;
	selp.f32 	%f175, %f174, %f172, %p3;
	selp.b64 	%rd191, %rd190, %rd188, %p3;
	setp.geu.f32 	%p4, %f175, %f173;
	selp.f32 	%f94, %f175, %f173, %p4;
	selp.b64 	%rd102, %rd191, %rd189, %p4;
	setp.lt.f32 	%p5, %f94, %f229;
	@%p5 bra 	$L__BB20_123;
	setp.lt.f32 	%p6, %f229, %f94;
	setp.lt.u64 	%p7, %rd102, %rd100;
	or.pred  	%p8, %p6, %p7;
	selp.f32 	%f229, %f94, %f229, %p8;
	add.s64 	%rd192, %rd98, %rd102;
	selp.b64 	%rd273, %rd192, %rd273, %p8;
$L__BB20_123:
	setp.le.s32 	%p9, %r66, %r3;
	@%p9 bra 	$L__BB20_164;
	setp.ne.s32 	%p10, %r35, 0;
	@%p10 bra 	$L__BB20_126;
	atom.global.add.u32 	%r73, [%rd1+4], 1280;
	add.s32 	%r74, %r73, %r3;
	st.shared.u32 	[_ZN6thrust24THRUST_300001_SM_1000_NS8cuda_cub4core6detail5shmemE+152], %r74;
$L__BB20_126:
	bar.sync 	0;
	ld.shared.u32 	%r427, [_ZN6thrust24THRUST_300001_SM_1000_NS8cuda_cub4core6detail5shmemE+152];
	add.s32 	%r75, %r427, 1280;
	setp.gt.s32 	%p11, %r75, %r66;
	@%p11 bra 	$L__BB20_141;
	mov.f32 	%f213, %f229;
	mov.u64 	%rd257, %rd273;
$L__BB20_128:
	cvt.s64.s32 	%rd193, %r427;
	add.s64 	%rd194, %rd99, %rd193;
	shl.b64 	%rd195, %rd194, 2;
	add.s64 	%rd196, %rd2, %rd195;
	add.s64 	%rd258, %rd194, %rd3;
	ld.global.f32 	%f214, [%rd196];
	add.s64 	%rd259, %rd258, 256;
	ld.global.f32 	%f215, [%rd196+1024];
	add.s64 	%rd260, %rd258, 512;
	ld.global.f32 	%f216, [%rd196+2048];
	add.s64 	%rd261, %rd258, 768;
	ld.global.f32 	%f217, [%rd196+3072];
	add.s64 	%rd273, %rd258, 1024;
	ld.global.f32 	%f229, [%rd196+4096];
	setp.lt.f32 	%p12, %f213, %f214;
	@%p12 bra 	$L__BB20_130;
	setp.lt.f32 	%p13, %f214, %f213;
	setp.lt.s64 	%p14, %rd257, %rd258;
	or.pred  	%p15, %p13, %p14;
	selp.f32 	%f214, %f213, %f214, %p15;
	selp.b64 	%rd258, %rd257, %rd258, %p15;
$L__BB20_130:
	setp.lt.f32 	%p16, %f214, %f215;
	@%p16 bra 	$L__BB20_132;
	setp.lt.f32 	%p17, %f215, %f214;
	setp.lt.s64 	%p18, %rd258, %rd259;
	or.pred  	%p19, %p17, %p18;
	selp.f32 	%f215, %f214, %f215, %p19;
	selp.b64 	%rd259, %rd258, %rd259, %p19;
$L__BB20_132:
	setp.lt.f32 	%p20, %f215, %f216;
	@%p20 bra 	$L__BB20_134;
	setp.lt.f32 	%p21, %f216, %f215;
	setp.lt.s64 	%p22, %rd259, %rd260;
	or.pred  	%p23, %p21, %p22;
	selp.f32 	%f216, %f215, %f216, %p23;
	selp.b64 	%rd260, %rd259, %rd260, %p23;
$L__BB20_134:
	setp.lt.f32 	%p24, %f216, %f217;
	@%p24 bra 	$L__BB20_136;
	setp.lt.f32 	%p25, %f217, %f216;
	setp.lt.s64 	%p26, %rd260, %rd261;
	or.pred  	%p27, %p25, %p26;
	selp.f32 	%f217, %f216, %f217, %p27;
	selp.b64 	%rd261, %rd260, %rd261, %p27;
$L__BB20_136:
	setp.lt.f32 	%p28, %f217, %f229;
	@%p28 bra 	$L__BB20_138;
	setp.lt.f32 	%p29, %f229, %f217;
	setp.lt.s64 	%p30, %rd261, %rd273;
	or.pred  	%p31, %p29, %p30;
	selp.f32 	%f229, %f217, %f229, %p31;
	selp.b64 	%rd273, %rd261, %rd273, %p31;
$L__BB20_138:
	setp.ne.s32 	%p32, %r35, 0;
	bar.sync 	0;
	@%p32 bra 	$L__BB20_140;
	atom.global.add.u32 	%r76, [%rd1+4], 1280;
	add.s32 	%r77, %r76, %r3;
	st.shared.u32 	[_ZN6thrust24THRUST_300001_SM_1000_NS8cuda_cub4core6detail5shmemE+152], %r77;
$L__BB20_140:
	bar.sync 	0;
	ld.shared.u32 	%r427, [_ZN6thrust24THRUST_300001_SM_1000_NS8cuda_cub4core6detail5shmemE+152];
	add.s32 	%r78, %r427, 1280;
	setp.le.s32 	%p33, %r78, %r66;
	mov.f32 	%f213, %f229;
	mov.u64 	%rd257, %rd273;
	@%p33 bra 	$L__BB20_128;
$L__BB20_141:
	setp.le.s32 	%p34, %r66, %r427;
	@%p34 bra 	$L__BB20_164;
	sub.s32 	%r40, %r66, %r427;
	setp.ge.s32 	%p35, %r35, %r40;
	@%p35 bra 	$L__BB20_164;
	not.b32 	%r79, %r35;
	add.s32 	%r80, %r66, %r79;
	sub.s32 	%r41, %r80, %r427;
	and.b32  	%r81, %r41, 768;
	setp.eq.s32 	%p36, %r81, 768;
	mov.u32 	%r431, %r35;
	@%p36 bra 	$L__BB20_149;
	add.s32 	%r429, %r35, %r427;
	shr.u32 	%r82, %r41, 8;
	add.s32 	%r83, %r82, 1;
	and.b32  	%r84, %r83, 3;
	neg.s32 	%r428, %r84;
	mov.u32 	%r431, %r35;
$L__BB20_145:
	.pragma "nounroll";
	mov.u64 	%rd122, %rd273;
	mov.f32 	%f114, %f229;
	cvt.s64.s32 	%rd198, %r429;
	add.s64 	%rd123, %rd3, %rd198;
	mul.wide.s32 	%rd199, %r429, 4;
	add.s64 	%rd200, %rd2, %rd199;
	ld.global.f32 	%f115, [%rd200];
	setp.lt.f32 	%p37, %f114, %f115;
	mov.f32 	%f229, %f115;
	mov.u64 	%rd273, %rd123;
	@%p37 bra 	$L__BB20_148;
	setp.lt.f32 	%p38, %f115, %f114;
	mov.f32 	%f229, %f114;
	mov.u64 	%rd273, %rd122;
	@%p38 bra 	$L__BB20_148;
	setp.lt.s64 	%p39, %rd122, %rd123;
	selp.f32 	%f229, %f114, %f115, %p39;
	min.s64 	%rd273, %rd122, %rd123;
$L__BB20_148:
	add.s32 	%r431, %r431, 256;
	add.s32 	%r429, %r429, 256;
	add.s32 	%r428, %r428, 1;
	setp.ne.s32 	%p40, %r428, 0;
	@%p40 bra 	$L__BB20_145;
$L__BB20_149:
	setp.lt.u32 	%p41, %r41, 768;
	@%p41 bra 	$L__BB20_164;
	add.s32 	%r432, %r431, %r427;
	add.s32 	%r435, %r432, 256;
	add.s32 	%r434, %r432, 512;
	add.s32 	%r433, %r432, 768;
	add.s64 	%rd128, %rd2, 2048;
$L__BB20_151:
	cvt.s64.s32 	%rd201, %r435;
	add.s64 	%rd130, %rd3, %rd201;
	cvt.s64.s32 	%rd202, %r434;
	add.s64 	%rd131, %rd3, %rd202;
	cvt.s64.s32 	%rd203, %r433;
	add.s64 	%rd132, %rd3, %rd203;
	cvt.s64.s32 	%rd204, %r432;
	mul.wide.s32 	%rd205, %r432, 4;
	add.s64 	%rd133, %rd128, %rd205;
	add.s64 	%rd134, %rd3, %rd204;
	ld.global.f32 	%f121, [%rd133+-2048];
	setp.lt.f32 	%p42, %f229, %f121;
	mov.f32 	%f225, %f121;
	mov.u64 	%rd269, %rd134;
	@%p42 bra 	$L__BB20_154;
	setp.lt.f32 	%p43, %f121, %f229;
	mov.f32 	%f225, %f229;
	mov.u64 	%rd269, %rd273;
	@%p43 bra 	$L__BB20_154;
	setp.lt.s64 	%p44, %rd273, %rd134;
	selp.f32 	%f225, %f229, %f121, %p44;
	min.s64 	%rd269, %rd273, %rd134;
$L__BB20_154:
	ld.global.f32 	%f124, [%rd133+-1024];
	setp.lt.f32 	%p45, %f225, %f124;
	mov.f32 	%f226, %f124;
	mov.u64 	%rd270, %rd130;
	@%p45 bra 	$L__BB20_157;
	setp.lt.f32 	%p46, %f124, %f225;
	mov.f32 	%f226, %f225;
	mov.u64 	%rd270, %rd269;
	@%p46 bra 	$L__BB20_157;
	setp.lt.s64 	%p47, %rd269, %rd130;
	selp.f32 	%f226, %f225, %f124, %p47;
	min.s64 	%rd270, %rd269, %rd130;
$L__BB20_157:
	ld.global.f32 	%f127, [%rd133];
	setp.lt.f32 	%p48, %f226, %f127;
	mov.f32 	%f227, %f127;
	mov.u64 	%rd271, %rd131;
	@%p48 bra 	$L__BB20_160;
	setp.lt.f32 	%p49, %f127, %f226;
	mov.f32 	%f227, %f226;
	mov.u64 	%rd271, %rd270;
	@%p49 bra 	$L__BB20_160;
	setp.lt.s64 	%p50, %rd270, %rd131;
	selp.f32 	%f227, %f226, %f127, %p50;
	min.s64 	%rd271, %rd270, %rd131;
$L__BB20_160:
	ld.global.f32 	%f130, [%rd133+1024];
	setp.lt.f32 	%p51, %f227, %f130;
	mov.f32 	%f229, %f130;
	mov.u64 	%rd273, %rd132;
	@%p51 bra 	$L__BB20_163;
	setp.lt.f32 	%p52, %f130, %f227;
	mov.f32 	%f229, %f227;
	mov.u64 	%rd273, %rd271;
	@%p52 bra 	$L__BB20_163;
	setp.lt.s64 	%p53, %rd271, %rd132;
	selp.f32 	%f229, %f227, %f130, %p53;
	min.s64 	%rd273, %rd271, %rd132;
$L__BB20_163:
	add.s32 	%r431, %r431, 1024;
	add.s32 	%r435, %r435, 1024;
	add.s32 	%r434, %r434, 1024;
	add.s32 	%r433, %r433, 1024;
	add.s32 	%r432, %r432, 1024;
	setp.lt.s32 	%p54, %r431, %r40;
	@%p54 bra 	$L__BB20_151;
$L__BB20_164:
	// begin inline asm
	mov.u32 %r85, %laneid;
	// end inline asm
	mov.b32 	%r87, %f229;
	mov.b32 	%r103, 1;
	mov.b32 	%r104, 31;
	mov.b32 	%r105, -1;
	// begin inline asm
	shfl.sync.down.b32 %r86, %r87, %r103, %r104, %r105;
	// end inline asm
	mov.b32 	%f134, %r86;
	// begin inline asm
	shfl.sync.down.b32 %r91, %r92, %r103, %r104, %r105;
	// end inline asm
	mov.b64 	{%r97, %r102}, %rd273;
	// begin inline asm
	shfl.sync.down.b32 %r96, %r97, %r103, %r104, %r105;
	// end inline asm
	// begin inline asm
	shfl.sync.down.b32 %r101, %r102, %r103, %r104, %r105;
	// end inline asm
	mov.b64 	%rd144, {%r96, %r101};
	setp.gt.s32 	%p55, %r85, 30;
	mov.f32 	%f230, %f229;
	mov.u64 	%rd274, %rd273;
	@%p55 bra 	$L__BB20_168;
	setp.lt.f32 	%p56, %f229, %f134;
	mov.f32 	%f230, %f134;
	mov.u64 	%rd274, %rd144;
	@%p56 bra 	$L__BB20_168;
	setp.gt.f32 	%p57, %f229, %f134;
	mov.f32 	%f230, %f229;
	mov.u64 	%rd274, %rd273;
	@%p57 bra 	$L__BB20_168;
	setp.lt.s64 	%p58, %rd273, %rd144;
	selp.f32 	%f230, %f229, %f134, %p58;
	min.s64 	%rd274, %rd273, %rd144;
$L__BB20_168:
	mov.b32 	%r107, %f230;
	mov.b32 	%r123, 2;
	mov.b32 	%r124, 31;
	mov.b32 	%r125, -1;
	// begin inline asm
	shfl.sync.down.b32 %r106, %r107, %r123, %r124, %r125;
	// end inline asm
	mov.b32 	%f137, %r106;
	// begin inline asm
	shfl.sync.down.b32 %r111, %r112, %r123, %r124, %r125;
	// end inline asm
	mov.b64 	{%r117, %r122}, %rd274;
	// begin inline asm
	shfl.sync.down.b32 %r116, %r117, %r123, %r124, %r125;
	// end inline asm
	// begin inline asm
	shfl.sync.down.b32 %r121, %r122, %r123, %r124, %r125;
	// end inline asm
	mov.b64 	%rd147, {%r116, %r121};
	setp.gt.s32 	%p59, %r85, 29;
	mov.f32 	%f231, %f230;
	mov.u64 	%rd275, %rd274;
	@%p59 bra 	$L__BB20_172;
	setp.lt.f32 	%p60, %f230, %f137;
	mov.f32 	%f231, %f137;
	mov.u64 	%rd275, %rd147;
	@%p60 bra 	$L__BB20_172;
	setp.gt.f32 	%p61, %f230, %f137;
	mov.f32 	%f231, %f230;
	mov.u64 	%rd275, %rd274;
	@%p61 bra 	$L__BB20_172;
	setp.lt.s64 	%p62, %rd274, %rd147;
	selp.f32 	%f231, %f230, %f137, %p62;
	min.s64 	%rd275, %rd274, %rd147;
$L__BB20_172:
	mov.b32 	%r127, %f231;
	mov.b32 	%r143, 4;
	mov.b32 	%r144, 31;
	mov.b32 	%r145, -1;
	// begin inline asm
	shfl.sync.down.b32 %r126, %r127, %r143, %r144, %r145;
	// end inline asm
	mov.b32 	%f140, %r126;
	// begin inline asm
	shfl.sync.down.b32 %r131, %r132, %r143, %r144, %r145;
	// end inline asm
	mov.b64 	{%r137, %r142}, %rd275;
	// begin inline asm
	shfl.sync.down.b32 %r136, %r137, %r143, %r144, %r145;
	// end inline asm
	// begin inline asm
	shfl.sync.down.b32 %r141, %r142, %r143, %r144, %r145;
	// end inline asm
	mov.b64 	%rd150, {%r136, %r141};
	setp.gt.s32 	%p63, %r85, 27;
	mov.f32 	%f232, %f231;
	mov.u64 	%rd276, %rd275;
	@%p63 bra 	$L__BB20_176;
	setp.lt.f32 	%p64, %f231, %f140;
	mov.f32 	%f232, %f140;
	mov.u64 	%rd276, %rd150;
	@%p64 bra 	$L__BB20_176;
	setp.gt.f32 	%p65, %f231, %f140;
	mov.f32 	%f232, %f231;
	mov.u64 	%rd276, %rd275;
	@%p65 bra 	$L__BB20_176;
	setp.lt.s64 	%p66, %rd275, %rd150;
	selp.f32 	%f232, %f231, %f140, %p66;
	min.s64 	%rd276, %rd275, %rd150;
$L__BB20_176:
	mov.b32 	%r147, %f232;
	mov.b32 	%r163, 8;
	mov.b32 	%r164, 31;
	mov.b32 	%r165, -1;
	// begin inline asm
	shfl.sync.down.b32 %r146, %r147, %r163, %r164, %r165;
	// end inline asm
	mov.b32 	%f143, %r146;
	// begin inline asm
	shfl.sync.down.b32 %r151, %r152, %r163, %r164, %r165;
	// end inline asm
	mov.b64 	{%r157, %r162}, %rd276;
	// begin inline asm
	shfl.sync.down.b32 %r156, %r157, %r163, %r164, %r165;
	// end inline asm
	// begin inline asm
	shfl.sync.down.b32 %r161, %r162, %r163, %r164, %r165;
	// end inline asm
	mov.b64 	%rd153, {%r156, %r161};
	setp.gt.s32 	%p67, %r85, 23;
	mov.f32 	%f233, %f232;
	mov.u64 	%rd277, %rd276;
	@%p67 bra 	$L__BB20_180;
	setp.lt.f32 	%p68, %f232, %f143;
	mov.f32 	%f233, %f143;
	mov.u64 	%rd277, %rd153;
	@%p68 bra 	$L__BB20_180;
	setp.gt.f32 	%p69, %f232, %f143;
	mov.f32 	%f233, %f232;
	mov.u64 	%rd277, %rd276;
	@%p69 bra 	$L__BB20_180;
	setp.lt.s64 	%p70, %rd276, %rd153;
	selp.f32 	%f233, %f232, %f143, %p70;
	min.s64 	%rd277, %rd276, %rd153;
$L__BB20_180:
	mov.b32 	%r167, %f233;
	mov.b32 	%r183, 16;
	mov.b32 	%r184, 31;
	mov.b32 	%r185, -1;
	// begin inline asm
	shfl.sync.down.b32 %r166, %r167, %r183, %r184, %r185;
	// end inline asm
	mov.b32 	%f146, %r166;
	// begin inline asm
	shfl.sync.down.b32 %r171, %r172, %r183, %r184, %r185;
	// end inline asm
	mov.b64 	{%r177, %r182}, %rd277;
	// begin inline asm
	shfl.sync.down.b32 %r176, %r177, %r183, %r184, %r185;
	// end inline asm
	// begin inline asm
	shfl.sync.down.b32 %r181, %r182, %r183, %r184, %r185;
	// end inline asm
	mov.b64 	%rd156, {%r176, %r181};
	setp.gt.s32 	%p71, %r85, 15;
	mov.f32 	%f241, %f233;
	mov.u64 	%rd285, %rd277;
	@%p71 bra 	$L__BB20_184;
	setp.lt.f32 	%p72, %f233, %f146;
	mov.f32 	%f241, %f146;
	mov.u64 	%rd285, %rd156;
	@%p72 bra 	$L__BB20_184;
	setp.gt.f32 	%p73, %f233, %f146;
	mov.f32 	%f241, %f233;
	mov.u64 	%rd285, %rd277;
	@%p73 bra 	$L__BB20_184;
	setp.lt.s64 	%p74, %rd277, %rd156;
	selp.f32 	%f241, %f233, %f146, %p74;
	min.s64 	%rd285, %rd277, %rd156;
$L__BB20_184:
	setp.ne.s32 	%p75, %r85, 0;
	@%p75 bra 	$L__BB20_186;
	shr.u32 	%r186, %r35, 1;
	and.b32  	%r187, %r186, 496;
	mov.u32 	%r188, _ZN6thrust24THRUST_300001_SM_1000_NS8cuda_cub4core6detail5shmemE;
	add.s32 	%r189, %r188, %r187;
	st.shared.f32 	[%r189+8], %f241;
	st.shared.u64 	[%r189+16], %rd285;
$L__BB20_186:
	bar.sync 	0;
	setp.ne.s32 	%p76, %r35, 0;
	@%p76 bra 	$L__BB20_208;
	ld.shared.f32 	%f149, [_ZN6thrust24THRUST_300001_SM_1000_NS8cuda_cub4core6detail5shmemE+24];
	ld.shared.u64 	%rd159, [_ZN6thrust24THRUST_300001_SM_1000_NS8cuda_cub4core6detail5shmemE+32];
	setp.lt.f32 	%p77, %f241, %f149;
	mov.f32 	%f235, %f149;
	mov.u64 	%rd279, %rd159;
	@%p77 bra 	$L__BB20_190;
	setp.lt.f32 	%p78, %f149, %f241;
	mov.f32 	%f235, %f241;
	mov.u64 	%rd279, %rd285;
	@%p78 bra 	$L__BB20_190;
	setp.lt.s64 	%p79, %rd285, %rd159;
	selp.f32 	%f235, %f241, %f149, %p79;
	min.s64 	%rd279, %rd285, %rd159;
$L__BB20_190:
	ld.shared.f32 	%f152, [_ZN6thrust24THRUST_300001_SM_1000_NS8cuda_cub4core6detail5shmemE+40];
	ld.shared.u64 	%rd162, [_ZN6thrust24THRUST_300001_SM_1000_NS8cuda_cub4core6detail5shmemE+48];
	setp.lt.f32 	%p80, %f235, %f152;
	mov.f32 	%f236, %f152;
	mov.u64 	%rd280, %rd162;
	@%p80 bra 	$L__BB20_193;
	setp.lt.f32 	%p81, %f152, %f235;
	mov.f32 	%f236, %f235;
	mov.u64 	%rd280, %rd279;
	@%p81 bra 	$L__BB20_193;
	setp.lt.s64 	%p82, %rd279, %rd162;
	selp.f32 	%f236, %f235, %f152, %p82;
	min.s64 	%rd280, %rd279, %rd162;
$L__BB20_193:
	ld.shared.f32 	%f155, [_ZN6thrust24THRUST_300001_SM_1000_NS8cuda_cub4core6detail5shmemE+56];
	ld.shared.u64 	%rd165, [_ZN6thrust24THRUST_300001_SM_1000_NS8cuda_cub4core6detail5shmemE+64];
	setp.lt.f32 	%p83, %f236, %f155;
	mov.f32 	%f237, %f155;
	mov.u64 	%rd281, %rd165;
	@%p83 bra 	$L__BB20_196;
	setp.lt.f32 	%p84, %f155, %f236;
	mov.f32 	%f237, %f236;
	mov.u64 	%rd281, %rd280;
	@%p84 bra 	$L__BB20_196;
	setp.lt.s64 	%p85, %rd280, %rd165;
	selp.f32 	%f237, %f236, %f155, %p85;
	min.s64 	%rd281, %rd280, %rd165;
$L__BB20_196:
	ld.shared.f32 	%f158, [_ZN6thrust24THRUST_300001_SM_1000_NS8cuda_cub4core6detail5shmemE+72];
	ld.shared.u64 	%rd168, [_ZN6thrust24THRUST_300001_SM_1000_NS8cuda_cub4core6detail5shmemE+80];
	setp.lt.f32 	%p86, %f237, %f158;
	mov.f32 	%f238, %f158;
	mov.u64 	%rd282, %rd168;
	@%p86 bra 	$L__BB20_199;
	setp.lt.f32 	%p87, %f158, %f237;
	mov.f32 	%f238, %f237;
	mov.u64 	%rd282, %rd281;
	@%p87 bra 	$L__BB20_199;
	setp.lt.s64 	%p88, %rd281, %rd168;
	selp.f32 	%f238, %f237, %f158, %p88;
	min.s64 	%rd282, %rd281, %rd168;
$L__BB20_199:
	ld.shared.f32 	%f161, [_ZN6thrust24THRUST_300001_SM_1000_NS8cuda_cub4core6detail5shmemE+88];
	ld.shared.u64 	%rd171, [_ZN6thrust24THRUST_300001_SM_1000_NS8cuda_cub4core6detail5shmemE+96];
	setp.lt.f32 	%p89, %f238, %f161;
	mov.f32 	%f239, %f161;
	mov.u64 	%rd283, %rd171;
	@%p89 bra 	$L__BB20_202;
	setp.lt.f32 	%p90, %f161, %f238;
	mov.f32 	%f239, %f238;
	mov.u64 	%rd283, %rd282;
	@%p90 bra 	$L__BB20_202;
	setp.lt.s64 	%p91, %rd282, %rd171;
	selp.f32 	%f239, %f238, %f161, %p91;
	min.s64 	%rd283, %rd282, %rd171;
$L__BB20_202:
	ld.shared.f32 	%f164, [_ZN6thrust24THRUST_300001_SM_1000_NS8cuda_cub4core6detail5shmemE+104];
	ld.shared.u64 	%rd174, [_ZN6thrust24THRUST_300001_SM_1000_NS8cuda_cub4core6detail5shmemE+112];
	setp.lt.f32 	%p92, %f239, %f164;
	mov.f32 	%f240, %f164;
	mov.u64 	%rd284, %rd174;
	@%p92 bra 	$L__BB20_205;
	setp.lt.f32 	%p93, %f164, %f239;
	mov.f32 	%f240, %f239;
	mov.u64 	%rd284, %rd283;
	@%p93 bra 	$L__BB20_205;
	setp.lt.s64 	%p94, %rd283, %rd174;
	selp.f32 	%f240, %f239, %f164, %p94;
	min.s64 	%rd284, %rd283, %rd174;
$L__BB20_205:
	ld.shared.f32 	%f167, [_ZN6thrust24THRUST_300001_SM_1000_NS8cuda_cub4core6detail5shmemE+120];
	ld.shared.u64 	%rd177, [_ZN6thrust24THRUST_300001_SM_1000_NS8cuda_cub4core6detail5shmemE+128];
	setp.lt.f32 	%p95, %f240, %f167;
	mov.f32 	%f241, %f167;
	mov.u64 	%rd285, %rd177;
	@%p95 bra 	$L__BB20_208;
	setp.lt.f32 	%p96, %f167, %f240;
	mov.f32 	%f241, %f240;
	mov.u64 	%rd285, %rd284;
	@%p96 bra 	$L__BB20_208;
	setp.lt.s64 	%p97, %rd284, %rd177;
	selp.f32 	%f241, %f240, %f167, %p97;
	min.s64 	%rd285, %rd284, %rd177;
$L__BB20_208:
	mov.u32 	%r415, %tid.x;
	setp.ne.s32 	%p214, %r415, 0;
	@%p214 bra 	$L__BB20_210;
	ld.param.u64 	%rd222, [_ZN6thrust24THRUST_300001_SM_1000_NS8cuda_cub4core6detail13_kernel_agentINS1_8__reduce11ReduceAgentINS0_12zip_iteratorIN4cuda3std3__45tupleIJPKfNS0_17counting_iteratorIlNS0_11use_defaultESF_SF_EEEEEEEPNSB_IJflEEESJ_iNS1_9__extrema9arg_max_fIflNSA_4lessIfEEEEEEJSI_SK_iN3cub18CUB_300001_SM_100013GridEvenShareIiEENSS_9GridQueueIjEESP_EEEvDpT0__param_1];
	cvta.to.global.u64 	%rd219, %rd222;
	mul.wide.u32 	%rd220, %r1, 16;
	add.s64 	%rd221, %rd219, %rd220;
	st.global.f32 	[%rd221], %f241;
	st.global.u64 	[%rd221+8], %rd285;
$L__BB20_210:
	ret;

}
	// .globl	_ZN6thrust24THRUST_300001_SM_1000_NS8cuda_cub4core6detail13_kernel_agentINS1_8__reduce11ReduceAgentIPN4cuda3std3__45tupleIJflEEESC_SB_iNS1_9__extrema9arg_max_fIflNS9_4lessIfEEEEEEJSC_SC_iSH_EEEvDpT0_
.visible .entry _ZN6thrust24THRUST_300001_SM_1000_NS8cuda_cub4core6detail13_kernel_agentINS1_8__reduce11ReduceAgentIPN4cuda3std3__45tupleIJflEEESC_SB_iNS1_9__extrema9arg_max_fIflNS9_4lessIfEEEEEEJSC_SC_iSH_EEEvDpT0_(
	.param .u64 .ptr .align 1 _ZN6thrust24THRUST_300001_SM_1000_NS8cuda_cub4core6detail13_kernel_agentINS1_8__reduce11ReduceAgentIPN4cuda3std3__45tupleIJflEEESC_SB_iNS1_9__extrema9arg_max_fIflNS9_4lessIfEEEEEEJSC_SC_iSH_EEEvDpT0__param_0,
	.param .u64 .ptr .align 1 _ZN6thrust24THRUST_300001_SM_1000_NS8cuda_cub4core6detail13_kernel_agentINS1_8__reduce11ReduceAgentIPN4cuda3std3__45tupleIJflEEESC_SB_iNS1_9__extrema9arg_max_fIflNS9_4lessIfEEEEEEJSC_SC_iSH_EEEvDpT0__param_1,
	.param .u32 _ZN6thrust24THRUST_300001_SM_1000_NS8cuda_cub4core6detail13_kernel_agentINS1_8__reduce11ReduceAgentIPN4cuda3std3__45tupleIJflEEESC_SB_iNS1_9__extrema9arg_max_fIflNS9_4lessIfEEEEEEJSC_SC_iSH_EEEvDpT0__param_2,
	.param .align 1 .b8 _ZN6thrust24THRUST_300001_SM_1000_NS8cuda_cub4core6detail13_kernel_agentINS1_8__reduce11ReduceAgentIPN4cuda3std3__45tupleIJflEEESC_SB_iNS1_9__extrema9arg_max_fIflNS9_4lessIfEEEEEEJSC_SC_iSH_EEEvDpT0__param_3[1]
)
.maxntid 256
{
	.reg .pred 	%p<222>;
	.reg .b32 	%r<432>;
	.reg .b32 	%f<248>;
	.reg .b64 	%rd<356>;

	ld.param.u64 	%rd186, [_ZN6thrust24THRUST_300001_SM_1000_NS8cuda_cub4core6detail13_kernel_agentINS1_8__reduce11ReduceAgentIPN4cuda3std3__45tupleIJflEEESC_SB_iNS1_9__extrema9arg_max_fIflNS9_4lessIfEEEEEEJSC_SC_iSH_EEEvDpT0__param_0];
	ld.param.u64 	%rd187, [_ZN6thrust24THRUST_300001_SM_1000_NS8cuda_cub4core6detail13_kernel_agentINS1_8__reduce11ReduceAgentIPN4cuda3std3__45tupleIJflEEESC_SB_iNS1_9__extrema9arg_max_fIflNS9_4lessIfEEEEEEJSC_SC_iSH_EEEvDpT0__param_1];
	ld.param.u32 	%r37, [_ZN6thrust24THRUST_300001_SM_1000_NS8cuda_cub4core6detail13_kernel_agentINS1_8__reduce11ReduceAgentIPN4cuda3std3__45tupleIJflEEESC_SB_iNS1_9__extrema9arg_max_fIflNS9_4lessIfEEEEEEJSC_SC_iSH_EEEvDpT0__param_2];
	setp.eq.s32 	%p1, %r37, 0;
	@%p1 bra 	$L__BB21_211;
	setp.gt.s32 	%p2, %r37, 1279;
	@%p2 bra 	$L__BB21_121;
	mov.u32 	%r1, %tid.x;
	setp.ge.s32 	%p105, %r1, %r37;
	mov.f32 	%f191, 0f00000000;
	mov.b64 	%rd298, 0;
	mov.u32 	%r422, %r1;
	@%p105 bra 	$L__BB21_4;
	mul.wide.u32 	%rd263, %r1, 16;
	add.s64 	%rd260, %rd186, %rd263;
	// begin inline asm
	ld.global.nc.u64 %rd259, [%rd260];
	// end inline asm
	mov.b64 	{%r183, %r184}, %rd259;
	mov.b32 	%f191, %r183;
	add.s64 	%rd262, %rd260, 8;
	// begin inline asm
	ld.global.nc.u64 %rd298, [%rd262];
	// end inline asm
	add.s32 	%r422, %r1, 256;
$L__BB21_4:
	setp.ge.s32 	%p106, %r422, %r37;
	@%p106 bra 	$L__BB21_25;
	not.b32 	%r185, %r422;
	add.s32 	%r4, %r37, %r185;
	and.b32  	%r186, %r4, 768;
	setp.eq.s32 	%p107, %r186, 768;
	@%p107 bra 	$L__BB21_11;
	mul.wide.u32 	%rd265, %r422, 16;
	add.s64 	%rd289, %rd186, %rd265;
	shr.u32 	%r187, %r4, 8;
	add.s32 	%r188, %r187, 1;
	and.b32  	%r189, %r188, 3;
	neg.s32 	%r420, %r189;
$L__BB21_7:
	.pragma "nounroll";
	mov.u64 	%rd5, %rd298;
	mov.f32 	%f3, %f191;
	// begin inline asm
	ld.global.nc.u64 %rd266, [%rd289];
	// end inline asm
	mov.b64 	{%r190, %r191}, %rd266;
	mov.b32 	%f4, %r190;
	add.s64 	%rd269, %rd289, 8;
	// begin inline asm
	ld.global.nc.u64 %rd268, [%rd269];
	// end inline asm
	setp.lt.f32 	%p108, %f3, %f4;
	mov.u64 	%rd298, %rd268;
	mov.f32 	%f191, %f4;
	@%p108 bra 	$L__BB21_10;
	setp.lt.f32 	%p109, %f4, %f3;
	mov.u64 	%rd298, %rd5;
	mov.f32 	%f191, %f3;
	@%p109 bra 	$L__BB21_10;
	setp.lt.s64 	%p110, %rd5, %rd268;
	min.s64 	%rd298, %rd5, %rd268;
	selp.f32 	%f191, %f3, %f4, %p110;
$L__BB21_10:
	add.s32 	%r422, %r422, 256;
	add.s64 	%rd289, %rd289, 4096;
	add.s32 	%r420, %r420, 1;
	setp.ne.s32 	%p111, %r420, 0;
	@%p111 bra 	$L__BB21_7;
$L__BB21_11:
	setp.lt.u32 	%p112, %r4, 768;
	@%p112 bra 	$L__BB21_25;
$L__BB21_12:
	mul.wide.s32 	%rd274, %r422, 16;
	add.s64 	%rd271, %rd186, %rd274;
	// begin inline asm
	ld.global.nc.u64 %rd270, [%rd271];
	// end inline asm
	mov.b64 	{%r192, %r193}, %rd270;
	mov.b32 	%f10, %r192;
	add.s64 	%rd273, %rd271, 8;
	// begin inline asm
	ld.global.nc.u64 %rd272, [%rd273];
	// end inline asm
	setp.lt.f32 	%p113, %f191, %f10;
	mov.u64 	%rd295, %rd272;
	mov.f32 	%f188, %f10;
	@%p113 bra 	$L__BB21_15;
	setp.lt.f32 	%p114, %f10, %f191;
	mov.u64 	%rd295, %rd298;
	mov.f32 	%f188, %f191;
	@%p114 bra 	$L__BB21_15;
	setp.lt.s64 	%p115, %rd298, %rd272;
	min.s64 	%rd295, %rd298, %rd272;
	selp.f32 	%f188, %f191, %f10, %p115;
$L__BB21_15:
	add.s64 	%rd276, %rd271, 4096;
	// begin inline asm
	ld.global.nc.u64 %rd275, [%rd276];
	// end inline asm
	mov.b64 	{%r194, %r195}, %rd275;
	mov.b32 	%f13, %r194;
	add.s64 	%rd278, %rd271, 4104;
	// begin inline asm
	ld.global.nc.u64 %rd277, [%rd278];
	// end inline asm
	setp.lt.f32 	%p116, %f188, %f13;
	mov.u64 	%rd296, %rd277;
	mov.f32 	%f189, %f13;
	@%p116 bra 	$L__BB21_18;
	setp.lt.f32 	%p117, %f13, %f188;
	mov.u64 	%rd296, %rd295;
	mov.f32 	%f189, %f188;
	@%p117 bra 	$L__BB21_18;
	setp.lt.s64 	%p118, %rd295, %rd277;
	min.s64 	%rd296, %rd295, %rd277;
	selp.f32 	%f189, %f188, %f13, %p118;
$L__BB21_18:
	add.s64 	%rd280, %rd271, 8192;
	// begin inline asm
	ld.global.nc.u64 %rd279, [%rd280];
	// end inline asm
	mov.b64 	{%r196, %r197}, %rd279;
	mov.b32 	%f16, %r196;
	add.s64 	%rd282, %rd271, 8200;
	// begin inline asm
	ld.global.nc.u64 %rd281, [%rd282];
	// end inline asm
	setp.lt.f32 	%p119, %f189, %f16;
	mov.u64 	%rd297, %rd281;
	mov.f32 	%f190, %f16;
	@%p119 bra 	$L__BB21_21;
	setp.lt.f32 	%p120, %f16, %f189;
	mov.u64 	%rd297, %rd296;
	mov.f32 	%f190, %f189;
	@%p120 bra 	$L__BB21_21;
	setp.lt.s64 	%p121, %rd296, %rd281;
	min.s64 	%rd297, %rd296, %rd281;
	selp.f32 	%f190, %f189, %f16, %p121;
$L__BB21_21:
	add.s64 	%rd284, %rd271, 12288;
	// begin inline asm
	ld.global.nc.u64 %rd283, [%rd284];
	// end inline asm
	mov.b64 	{%r198, %r199}, %rd283;
	mov.b32 	%f19, %r198;
	add.s64 	%rd286, %rd271, 12296;
	// begin inline asm
	ld.global.nc.u64 %rd285, [%rd286];
	// end inline asm
	setp.lt.f32 	%p122, %f190, %f19;
	mov.u64 	%rd298, %rd285;
	mov.f32 	%f191, %f19;
	@%p122 bra 	$L__BB21_24;
	setp.lt.f32 	%p123, %f19, %f190;
	mov.u64 	%rd298, %rd297;
	mov.f32 	%f191, %f190;
	@%p123 bra 	$L__BB21_24;
	setp.lt.s64 	%p124, %rd297, %rd285;
	min.s64 	%rd298, %rd297, %rd285;
	selp.f32 	%f191, %f190, %f19, %p124;
$L__BB21_24:
	add.s32 	%r422, %r422, 1024;
	setp.lt.s32 	%p125, %r422, %r37;
	@%p125 bra 	$L__BB21_12;
$L__BB21_25:
	setp.lt.s32 	%p126, %r37, 256;
	@%p126 bra 	$L__BB21_70;
	// begin inline asm
	mov.u32 %r313, %laneid;
	// end inline asm
	mov.b32 	%r315, %f191;
	mov.b32 	%r331, 1;
	mov.b32 	%r332, 31;
	mov.b32 	%r333, -1;
	// begin inline asm
	shfl.sync.down.b32 %r314, %r315, %r331, %r332, %r333;
	// end inline asm
	mov.b32 	%f23, %r314;
	// begin inline asm
	shfl.sync.down.b32 %r319, %r320, %r331, %r332, %r333;
	// end inline asm
	mov.b64 	{%r325, %r330}, %rd298;
	// begin inline asm
	shfl.sync.down.b32 %r324, %r325, %r331, %r332, %r333;
	// end inline asm
	// begin inline asm
	shfl.sync.down.b32 %r329, %r330, %r331, %r332, %r333;
	// end inline asm
	mov.b64 	%rd27, {%r324, %r329};
	setp.gt.s32 	%p178, %r313, 30;
	mov.u64 	%rd300, %rd298;
	mov.f32 	%f193, %f191;
	@%p178 bra 	$L__BB21_30;
	setp.lt.f32 	%p179, %f191, %f23;
	mov.u64 	%rd300, %rd27;
	mov.f32 	%f193, %f23;
	@%p179 bra 	$L__BB21_30;
	setp.gt.f32 	%p180, %f191, %f23;
	mov.u64 	%rd300, %rd298;
	mov.f32 	%f193, %f191;
	@%p180 bra 	$L__BB21_30;
	setp.lt.s64 	%p181, %rd298, %rd27;
	min.s64 	%rd300, %rd298, %rd27;
	selp.f32 	%f193, %f191, %f23, %p181;
$L__BB21_30:
	mov.b32 	%r335, %f193;
	mov.b32 	%r351, 2;
	mov.b32 	%r352, 31;
	mov.b32 	%r353, -1;
	// begin inline asm
	shfl.sync.down.b32 %r334, %r335, %r351, %r352, %r353;
	// end inline asm
	mov.b32 	%f26, %r334;
	// begin inline asm
	shfl.sync.down.b32 %r339, %r340, %r351, %r352, %r353;
	// end inline asm
	mov.b64 	{%r345, %r350}, %rd300;
	// begin inline asm
	shfl.sync.down.b32 %r344, %r345, %r351, %r352, %r353;
	// end inline asm
	// begin inline asm
	shfl.sync.down.b32 %r349, %r350, %r351, %r352, %r353;
	// end inline asm
	mov.b64 	%rd30, {%r344, %r349};
	setp.gt.s32 	%p182, %r313, 29;
	mov.u64 	%rd301, %rd300;
	mov.f32 	%f194, %f193;
	@%p182 bra 	$L__BB21_34;
	setp.lt.f32 	%p183, %f193, %f26;
	mov.u64 	%rd301, %rd30;
	mov.f32 	%f194, %f26;
	@%p183 bra 	$L__BB21_34;
	setp.gt.f32 	%p184, %f193, %f26;
	mov.u64 	%rd301, %rd300;
	mov.f32 	%f194, %f193;
	@%p184 bra 	$L__BB21_34;
	setp.lt.s64 	%p185, %rd300, %rd30;
	min.s64 	%rd301, %rd300, %rd30;
	selp.f32 	%f194, %f193, %f26, %p185;
$L__BB21_34:
	mov.b32 	%r355, %f194;
	mov.b32 	%r371, 4;
	mov.b32 	%r372, 31;
	mov.b32 	%r373, -1;
	// begin inline asm
	shfl.sync.down.b32 %r354, %r355, %r371, %r372, %r373;
	// end inline asm
	mov.b32 	%f29, %r354;
	// begin inline asm
	shfl.sync.down.b32 %r359, %r360, %r371, %r372, %r373;
	// end inline asm
	mov.b64 	{%r365, %r370}, %rd301;
	// begin inline asm
	shfl.sync.down.b32 %r364, %r365, %r371, %r372, %r373;
	// end inline asm
	// begin inline asm
	shfl.sync.down.b32 %r369, %r370, %r371, %r372, %r373;
	// end inline asm
	mov.b64 	%rd33, {%r364, %r369};
	setp.gt.s32 	%p186, %r313, 27;
	mov.u64 	%rd302, %rd301;
	mov.f32 	%f195, %f194;
	@%p186 bra 	$L__BB21_38;
	setp.lt.f32 	%p187, %f194, %f29;
	mov.u64 	%rd302, %rd33;
	mov.f32 	%f195, %f29;
	@%p187 bra 	$L__BB21_38;
	setp.gt.f32 	%p188, %f194, %f29;
	mov.u64 	%rd302, %rd301;
	mov.f32 	%f195, %f194;
	@%p188 bra 	$L__BB21_38;
	setp.lt.s64 	%p189, %rd301, %rd33;
	min.s64 	%rd302, %rd301, %rd33;
	selp.f32 	%f195, %f194, %f29, %p189;
$L__BB21_38:
	mov.b32 	%r375, %f195;
	mov.b32 	%r391, 8;
	mov.b32 	%r392, 31;
	mov.b32 	%r393, -1;
	// begin inline asm
	shfl.sync.down.b32 %r374, %r375, %r391, %r392, %r393;
	// end inline asm
	mov.b32 	%f32, %r374;
	// begin inline asm
	shfl.sync.down.b32 %r379, %r380, %r391, %r392, %r393;
	// end inline asm
	mov.b64 	{%r385, %r390}, %rd302;
	// begin inline asm
	shfl.sync.down.b32 %r384, %r385, %r391, %r392, %r393;
	// end inline asm
	// begin inline asm
	shfl.sync.down.b32 %r389, %r390, %r391, %r392, %r393;
	// end inline asm
	mov.b64 	%rd36, {%r384, %r389};
	setp.gt.s32 	%p190, %r313, 23;
	mov.u64 	%rd303, %rd302;
	mov.f32 	%f196, %f195;
	@%p190 bra 	$L__BB21_42;
	setp.lt.f32 	%p191, %f195, %f32;
	mov.u64 	%rd303, %rd36;
	mov.f32 	%f196, %f32;
	@%p191 bra 	$L__BB21_42;
	setp.gt.f32 	%p192, %f195, %f32;
	mov.u64 	%rd303, %rd302;
	mov.f32 	%f196, %f195;
	@%p192 bra 	$L__BB21_42;
	setp.lt.s64 	%p193, %rd302, %rd36;
	min.s64 	%rd303, %rd302, %rd36;
	selp.f32 	%f196, %f195, %f32, %p193;
$L__BB21_42:
	mov.b32 	%r395, %f196;
	mov.b32 	%r411, 16;
	mov.b32 	%r412, 31;
	mov.b32 	%r413, -1;
	// begin inline asm
	shfl.sync.down.b32 %r394, %r395, %r411, %r412, %r413;
	// end inline asm
	mov.b32 	%f35, %r394;
	// begin inline asm
	shfl.sync.down.b32 %r399, %r400, %r411, %r412, %r413;
	// end inline asm
	mov.b64 	{%r405, %r410}, %rd303;
	// begin inline asm
	shfl.sync.down.b32 %r404, %r405, %r411, %r412, %r413;
	// end inline asm
	// begin inline asm
	shfl.sync.down.b32 %r409, %r410, %r411, %r412, %r413;
	// end inline asm
	mov.b64 	%rd39, {%r404, %r409};
	setp.gt.s32 	%p194, %r313, 15;
	mov.u64 	%rd355, %rd303;
	mov.f32 	%f247, %f196;
	@%p194 bra 	$L__BB21_46;
	setp.lt.f32 	%p195, %f196, %f35;
	mov.u64 	%rd355, %rd39;
	mov.f32 	%f247, %f35;
	@%p195 bra 	$L__BB21_46;
	setp.gt.f32 	%p196, %f196, %f35;
	mov.u64 	%rd355, %rd303;
	mov.f32 	%f247, %f196;
	@%p196 bra 	$L__BB21_46;
	setp.lt.s64 	%p197, %rd303, %rd39;
	min.s64 	%rd355, %rd303, %rd39;
	selp.f32 	%f247, %f196, %f35, %p197;
$L__BB21_46:
	setp.ne.s32 	%p198, %r313, 0;
	@%p198 bra 	$L__BB21_48;
	shr.u32 	%r414, %r1, 1;
	and.b32  	%r415, %r414, 496;
	mov.u32 	%r416, _ZN6thrust24THRUST_300001_SM_1000_NS8cuda_cub4core6detail5shmemE;
	add.s32 	%r417, %r416, %r415;
	st.shared.f32 	[%r417+8], %f247;
	st.shared.u64 	[%r417+16], %rd355;
$L__BB21_48:
	bar.sync 	0;
	setp.ne.s32 	%p199, %r1, 0;
	@%p199 bra 	$L__BB21_209;
	ld.shared.f32 	%f38, [_ZN6thrust24THRUST_300001_SM_1000_NS8cuda_cub4core6detail5shmemE+24];
	ld.shared.u64 	%rd42, [_ZN6thrust24THRUST_300001_SM_1000_NS8cuda_cub4core6detail5shmemE+32];
	setp.lt.f32 	%p200, %f247, %f38;
	mov.u64 	%rd305, %rd42;
	mov.f32 	%f198, %f38;
	@%p200 bra 	$L__BB21_52;
	setp.lt.f32 	%p201, %f38, %f247;
	mov.u64 	%rd305, %rd355;
	mov.f32 	%f198, %f247;
	@%p201 bra 	$L__BB21_52;
	setp.lt.s64 	%p202, %rd355, %rd42;
	min.s64 	%rd305, %rd355, %rd42;
	selp.f32 	%f198, %f247, %f38, %p202;
$L__BB21_52:
	ld.shared.f32 	%f41, [_ZN6thrust24THRUST_300001_SM_1000_NS8cuda_cub4core6detail5shmemE+40];
	ld.shared.u64 	%rd45, [_ZN6thrust24THRUST_300001_SM_1000_NS8cuda_cub4core6detail5shmemE+48];
	setp.lt.f32 	%p203, %f198, %f41;
	mov.u64 	%rd306, %rd45;
	mov.f32 	%f199, %f41;
	@%p203 bra 	$L__BB21_55;
	setp.lt.f32 	%p204, %f41, %f198;
	mov.u64 	%rd306, %rd305;
	mov.f32 	%f199, %f198;
	@%p204 bra 	$L__BB21_55;
	setp.lt.s64 	%p205, %rd305, %rd45;
	min.s64 	%rd306, %rd305, %rd45;
	selp.f32 	%f199, %f198, %f41, %p205;
$L__BB21_55:
	ld.shared.f32 	%f44, [_ZN6thrust24THRUST_300001_SM_1000_NS8cuda_cub4core6detail5shmemE+56];
	ld.shared.u64 	%rd48, [_ZN6thrust24THRUST_300001_SM_1000_NS8cuda_cub4core6detail5shmemE+64];
	setp.lt.f32 	%p206, %f199, %f44;
	mov.u64 	%rd307, %rd48;
	mov.f32 	%f200, %f44;
	@%p206 bra 	$L__BB21_58;
	setp.lt.f32 	%p207, %f44, %f199;
	mov.u64 	%rd307, %rd306;
	mov.f32 	%f200, %f199;
	@%p207 bra 	$L__BB21_58;
	setp.lt.s64 	%p208, %rd306, %rd48;
	min.s64 	%rd307, %rd306, %rd48;
	selp.f32 	%f200, %f199, %f44, %p208;
$L__BB21_58:
	ld.shared.f32 	%f47, [_ZN6thrust24THRUST_300001_SM_1000_NS8cuda_cub4core6detail5shmemE+72];
	ld.shared.u64 	%rd51, [_ZN6thrust24THRUST_300001_SM_1000_NS8cuda_cub4core6detail5shmemE+80];
	setp.lt.f32 	%p209, %f200, %f47;
	mov.u64 	%rd308, %rd51;
	mov.f32 	%f201, %f47;
	@%p209 bra 	$L__BB21_61;
	setp.lt.f32 	%p210, %f47, %f200;
	mov.u64 	%rd308, %rd307;
	mov.f32 	%f201, %f200;
	@%p210 bra 	$L__BB21_61;
	setp.lt.s64 	%p211, %rd307, %rd51;
	min.s64 	%rd308, %rd307, %rd51;
	selp.f32 	%f201, %f200, %f47, %p211;
$L__BB21_61:
	ld.shared.f32 	%f50, [_ZN6thrust24THRUST_300001_SM_1000_NS8cuda_cub4core6detail5shmemE+88];
	ld.shared.u64 	%rd54, [_ZN6thrust24THRUST_300001_SM_1000_NS8cuda_cub4core6detail5shmemE+96];
	setp.lt.f32 	%p212, %f201, %f50;
	mov.u64 	%rd309, %rd54;
	mov.f32 	%f202, %f50;
	@%p212 bra 	$L__BB21_64;
	setp.lt.f32 	%p213, %f50, %f201;
	mov.u64 	%rd309, %rd308;
	mov.f32 	%f202, %f201;
	@%p213 bra 	$L__BB21_64;
	setp.lt.s64 	%p214, %rd308, %rd54;
	min.s64 	%rd309, %rd308, %rd54;
	selp.f32 	%f202, %f201, %f50, %p214;
$L__BB21_64:
	ld.shared.f32 	%f53, [_ZN6thrust24THRUST_300001_SM_1000_NS8cuda_cub4core6detail5shmemE+104];
	ld.shared.u64 	%rd57, [_ZN6thrust24THRUST_300001_SM_1000_NS8cuda_cub4core6detail5shmemE+112];
	setp.lt.f32 	%p215, %f202, %f53;
	mov.u64 	%rd310, %rd57;
	mov.f32 	%f203, %f53;
	@%p215 bra 	$L__BB21_67;
	setp.lt.f32 	%p216, %f53, %f202;
	mov.u64 	%rd310, %rd309;
	mov.f32 	%f203, %f202;
	@%p216 bra 	$L__BB21_67;
	setp.lt.s64 	%p217, %rd309, %rd57;
	min.s64 	%rd310, %rd309, %rd57;
	selp.f32 	%f203, %f202, %f53, %p217;
$L__BB21_67:
	ld.shared.f32 	%f56, [_ZN6thrust24THRUST_300001_SM_1000_NS8cuda_cub4core6detail5shmemE+120];
	ld.shared.u64 	%rd60, [_ZN6thrust24THRUST_300001_SM_1000_NS8cuda_cub4core6detail5shmemE+128];
	setp.lt.f32 	%p218, %f203, %f56;
	mov.f32 	%f247, %f56;
	mov.u64 	%rd355, %rd60;
	@%p218 bra 	$L__BB21_209;
	setp.lt.f32 	%p219, %f56, %f203;
	mov.f32 	%f247, %f203;
	mov.u64 	%rd355, %rd310;
	@%p219 bra 	$L__BB21_209;
	setp.lt.s64 	%p220, %rd310, %rd60;
	min.s64 	%rd355, %rd310, %rd60;
	selp.f32 	%f247, %f203, %f56, %p220;
	bra.uni 	$L__BB21_209;
$L__BB21_70:
	// begin inline asm
	mov.u32 %r200, %laneid;
	// end inline asm
	and.b32  	%r221, %r1, 992;
	add.s32 	%r222, %r221, 32;
	setp.gt.s32 	%p127, %r222, %r37;
	not.b32 	%r223, %r221;
	add.s32 	%r224, %r37, %r223;
	selp.b32 	%r219, %r224, 31, %p127;
	mov.b32 	%r202, %f191;
	mov.b32 	%r218, 1;
	mov.b32 	%r220, -1;
	// begin inline asm
	shfl.sync.down.b32 %r201, %r202, %r218, %r219, %r220;
	// end inline asm
	mov.b32 	%f58, %r201;
	// begin inline asm
	shfl.sync.down.b32 %r206, %r207, %r218, %r219, %r220;
	// end inline asm
	mov.b64 	{%r212, %r217}, %rd298;
	// begin inline asm
	shfl.sync.down.b32 %r211, %r212, %r218, %r219, %r220;
	// end inline asm
	// begin inline asm
	shfl.sync.down.b32 %r216, %r217, %r218, %r219, %r220;
	// end inline asm
	mov.b64 	%rd62, {%r211, %r216};
	setp.ge.s32 	%p128, %r200, %r219;
	mov.u64 	%rd311, %rd298;
	mov.f32 	%f204, %f191;
	@%p128 bra 	$L__BB21_74;
	setp.lt.f32 	%p129, %f191, %f58;
	mov.u64 	%rd311, %rd62;
	mov.f32 	%f204, %f58;
	@%p129 bra 	$L__BB21_74;
	setp.gt.f32 	%p130, %f191, %f58;
	mov.u64 	%rd311, %rd298;
	mov.f32 	%f204, %f191;
	@%p130 bra 	$L__BB21_74;
	setp.lt.s64 	%p131, %rd298, %rd62;
	min.s64 	%rd311, %rd298, %rd62;
	selp.f32 	%f204, %f191, %f58, %p131;
$L__BB21_74:
	mov.b32 	%r226, %f204;
	mov.b32 	%r242, 2;
	mov.b32 	%r244, -1;
	// begin inline asm
	shfl.sync.down.b32 %r225, %r226, %r242, %r219, %r244;
	// end inline asm
	mov.b32 	%f61, %r225;
	// begin inline asm
	shfl.sync.down.b32 %r230, %r231, %r242, %r219, %r244;
	// end inline asm
	mov.b64 	{%r236, %r241}, %rd311;
	// begin inline asm
	shfl.sync.down.b32 %r235, %r236, %r242, %r219, %r244;
	// end inline asm
	// begin inline asm
	shfl.sync.down.b32 %r240, %r241, %r242, %r219, %r244;
	// end inline asm
	mov.b64 	%rd65, {%r235, %r240};
	add.s32 	%r245, %r200, 2;
	setp.gt.s32 	%p132, %r245, %r219;
	mov.u64 	%rd312, %rd311;
	mov.f32 	%f205, %f204;
	@%p132 bra 	$L__BB21_78;
	setp.lt.f32 	%p133, %f204, %f61;
	mov.u64 	%rd312, %rd65;
	mov.f32 	%f205, %f61;
	@%p133 bra 	$L__BB21_78;
	setp.gt.f32 	%p134, %f204, %f61;
	mov.u64 	%rd312, %rd311;
	mov.f32 	%f205, %f204;
	@%p134 bra 	$L__BB21_78;
	setp.lt.s64 	%p135, %rd311, %rd65;
	min.s64 	%rd312, %rd311, %rd65;
	selp.f32 	%f205, %f204, %f61, %p135;
$L__BB21_78:
	mov.b32 	%r247, %f205;
	mov.b32 	%r263, 4;
	mov.b32 	%r265, -1;
	// begin inline asm
	shfl.sync.down.b32 %r246, %r247, %r263, %r219, %r265;
	// end inline asm
	mov.b32 	%f64, %r246;
	// begin inline asm
	shfl.sync.down.b32 %r251, %r252, %r263, %r219, %r265;
	// end inline asm
	mov.b64 	{%r257, %r262}, %rd312;
	// begin inline asm
	shfl.sync.down.b32 %r256, %r257, %r263, %r219, %r265;
	// end inline asm
	// begin inline asm
	shfl.sync.down.b32 %r261, %r262, %r263, %r219, %r265;
	// end inline asm
	mov.b64 	%rd68, {%r256, %r261};
	add.s32 	%r266, %r200, 4;
	setp.gt.s32 	%p136, %r266, %r219;
	mov.f32 	%f206, %f205;
	mov.u64 	%rd313, %rd312;
	@%p136 bra 	$L__BB21_82;
	setp.lt.f32 	%p137, %f205, %f64;
	mov.f32 	%f206, %f64;
	mov.u64 	%rd313, %rd68;
	@%p137 bra 	$L__BB21_82;
	setp.gt.f32 	%p138, %f205, %f64;
	mov.f32 	%f206, %f205;
	mov.u64 	%rd313, %rd312;
	@%p138 bra 	$L__BB21_82;
	setp.lt.s64 	%p139, %rd312, %rd68;
	selp.f32 	%f206, %f205, %f64, %p139;
	min.s64 	%rd313, %rd312, %rd68;
$L__BB21_82:
	mov.b32 	%r268, %f206;
	mov.b32 	%r284, 8;
	mov.b32 	%r286, -1;
	// begin inline asm
	shfl.sync.down.b32 %r267, %r268, %r284, %r219, %r286;
	// end inline asm
	mov.b32 	%f67, %r267;
	// begin inline asm
	shfl.sync.down.b32 %r272, %r273, %r284, %r219, %r286;
	// end inline asm
	mov.b64 	{%r278, %r283}, %rd313;
	// begin inline asm
	shfl.sync.down.b32 %r277, %r278, %r284, %r219, %r286;
	// end inline asm
	// begin inline asm
	shfl.sync.down.b32 %r282, %r283, %r284, %r219, %r286;
	// end inline asm
	mov.b64 	%rd71, {%r277, %r282};
	add.s32 	%r287, %r200, 8;
	setp.gt.s32 	%p140, %r287, %r219;
	mov.f32 	%f207, %f206;
	mov.u64 	%rd314, %rd313;
	@%p140 bra 	$L__BB21_86;
	setp.lt.f32 	%p141, %f206, %f67;
	mov.f32 	%f207, %f67;
	mov.u64 	%rd314, %rd71;
	@%p141 bra 	$L__BB21_86;
	setp.gt.f32 	%p142, %f206, %f67;
	mov.f32 	%f207, %f206;
	mov.u64 	%rd314, %rd313;
	@%p142 bra 	$L__BB21_86;
	setp.lt.s64 	%p143, %rd313, %rd71;
	selp.f32 	%f207, %f206, %f67, %p143;
	min.s64 	%rd314, %rd313, %rd71;
$L__BB21_86:
	mov.b32 	%r289, %f207;
	mov.b32 	%r305, 16;
	mov.b32 	%r307, -1;
	// begin inline asm
	shfl.sync.down.b32 %r288, %r289, %r305, %r219, %r307;
	// end inline asm
	mov.b32 	%f70, %r288;
	// begin inline asm
	shfl.sync.down.b32 %r293, %r294, %r305, %r219, %r307;
	// end inline asm
	mov.b64 	{%r299, %r304}, %rd314;
	// begin inline asm
	shfl.sync.down.b32 %r298, %r299, %r305, %r219, %r307;
	// end inline asm
	// begin inline asm
	shfl.sync.down.b32 %r303, %r304, %r305, %r219, %r307;
	// end inline asm
	mov.b64 	%rd74, {%r298, %r303};
	add.s32 	%r308, %r200, 16;
	setp.gt.s32 	%p144, %r308, %r219;
	mov.f32 	%f247, %f207;
	mov.u64 	%rd355, %rd314;
	@%p144 bra 	$L__BB21_90;
	setp.lt.f32 	%p145, %f207, %f70;
	mov.f32 	%f247, %f70;
	mov.u64 	%rd355, %rd74;
	@%p145 bra 	$L__BB21_90;
	setp.gt.f32 	%p146, %f207, %f70;
	mov.f32 	%f247, %f207;
	mov.u64 	%rd355, %rd314;
	@%p146 bra 	$L__BB21_90;
	setp.lt.s64 	%p147, %rd314, %rd74;
	selp.f32 	%f247, %f207, %f70, %p147;
	min.s64 	%rd355, %rd314, %rd74;
$L__BB21_90:
	setp.ne.s32 	%p148, %r200, 0;
	@%p148 bra 	$L__BB21_92;
	shr.u32 	%r309, %r1, 1;
	and.b32  	%r310, %r309, 496;
	mov.u32 	%r311, _ZN6thrust24THRUST_300001_SM_1000_NS8cuda_cub4core6detail5shmemE;
	add.s32 	%r312, %r311, %r310;
	st.shared.f32 	[%r312+8], %f247;
	st.shared.u64 	[%r312+16], %rd355;
$L__BB21_92:
	bar.sync 	0;
	setp.ne.s32 	%p149, %r1, 0;
	@%p149 bra 	$L__BB21_209;
	setp.lt.s32 	%p150, %r37, 33;
	mov.f32 	%f209, %f247;
	mov.u64 	%rd316, %rd355;
	@%p150 bra 	$L__BB21_97;
	ld.shared.f32 	%f73, [_ZN6thrust24THRUST_300001_SM_1000_NS8cuda_cub4core6detail5shmemE+24];
	ld.shared.u64 	%rd77, [_ZN6thrust24THRUST_300001_SM_1000_NS8cuda_cub4core6detail5shmemE+32];
	setp.lt.f32 	%p151, %f247, %f73;
	mov.f32 	%f209, %f73;
	mov.u64 	%rd316, %rd77;
	@%p151 bra 	$L__BB21_97;
	setp.lt.f32 	%p152, %f73, %f247;
	mov.f32 	%f209, %f247;
	mov.u64 	%rd316, %rd355;
	@%p152 bra 	$L__BB21_97;
	setp.lt.s64 	%p153, %rd355, %rd77;
	selp.f32 	%f209, %f247, %f73, %p153;
	min.s64 	%rd316, %rd355, %rd77;
$L__BB21_97:
	setp.lt.s32 	%p154, %r37, 65;
	mov.f32 	%f210, %f209;
	mov.u64 	%rd317, %rd316;
	@%p154 bra 	$L__BB21_101;
	ld.shared.f32 	%f76, [_ZN6thrust24THRUST_300001_SM_1000_NS8cuda_cub4core6detail5shmemE+40];
	ld.shared.u64 	%rd80, [_ZN6thrust24THRUST_300001_SM_1000_NS8cuda_cub4core6detail5shmemE+48];
	setp.lt.f32 	%p155, %f209, %f76;
	mov.f32 	%f210, %f76;
	mov.u64 	%rd317, %rd80;
	@%p155 bra 	$L__BB21_101;
	setp.lt.f32 	%p156, %f76, %f209;
	mov.f32 	%f210, %f209;
	mov.u64 	%rd317, %rd316;
	@%p156 bra 	$L__BB21_101;
	setp.lt.s64 	%p157, %rd316, %rd80;
	selp.f32 	%f210, %f209, %f76, %p157;
	min.s64 	%rd317, %rd316, %rd80;
$L__BB21_101:
	setp.lt.s32 	%p158, %r37, 97;
	mov.f32 	%f211, %f210;
	mov.u64 	%rd318, %rd317;
	@%p158 bra 	$L__BB21_105;
	ld.shared.f32 	%f79, [_ZN6thrust24THRUST_300001_SM_1000_NS8cuda_cub4core6detail5shmemE+56];
	ld.shared.u64 	%rd83, [_ZN6thrust24THRUST_300001_SM_1000_NS8cuda_cub4core6detail5shmemE+64];
	setp.lt.f32 	%p159, %f210, %f79;
	mov.f32 	%f211, %f79;
	mov.u64 	%rd318, %rd83;
	@%p159 bra 	$L__BB21_105;
	setp.lt.f32 	%p160, %f79, %f210;
	mov.f32 	%f211, %f210;
	mov.u64 	%rd318, %rd317;
	@%p160 bra 	$L__BB21_105;
	setp.lt.s64 	%p161, %rd317, %rd83;
	selp.f32 	%f211, %f210, %f79, %p161;
	min.s64 	%rd318, %rd317, %rd83;
$L__BB21_105:
	setp.lt.s32 	%p162, %r37, 129;
	mov.f32 	%f212, %f211;
	mov.u64 	%rd319, %rd318;
	@%p162 bra 	$L__BB21_109;
	ld.shared.f32 	%f82, [_ZN6thrust24THRUST_300001_SM_1000_NS8cuda_cub4core6detail5shmemE+72];
	ld.shared.u64 	%rd86, [_ZN6thrust24THRUST_300001_SM_1000_NS8cuda_cub4core6detail5shmemE+80];
	setp.lt.f32 	%p163, %f211, %f82;
	mov.f32 	%f212, %f82;
	mov.u64 	%rd319, %rd86;
	@%p163 bra 	$L__BB21_109;
	setp.lt.f32 	%p164, %f82, %f211;
	mov.f32 	%f212, %f211;
	mov.u64 	%rd319, %rd318;
	@%p164 bra 	$L__BB21_109;
	setp.lt.s64 	%p165, %rd318, %rd86;
	selp.f32 	%f212, %f211, %f82, %p165;
	min.s64 	%rd319, %rd318, %rd86;
$L__BB21_109:
	setp.lt.s32 	%p166, %r37, 161;
	mov.f32 	%f213, %f212;
	mov.u64 	%rd320, %rd319;
	@%p166 bra 	$L__BB21_113;
	ld.shared.f32 	%f85, [_ZN6thrust24THRUST_300001_SM_1000_NS8cuda_cub4core6detail5shmemE+88];
	ld.shared.u64 	%rd89, [_ZN6thrust24THRUST_300001_SM_1000_NS8cuda_cub4core6detail5shmemE+96];
	setp.lt.f32 	%p167, %f212, %f85;
	mov.f32 	%f213, %f85;
	mov.u64 	%rd320, %rd89;
	@%p167 bra 	$L__BB21_113;
	setp.lt.f32 	%p168, %f85, %f212;
	mov.f32 	%f213, %f212;
	mov.u64 	%rd320, %rd319;
	@%p168 bra 	$L__BB21_113;
	setp.lt.s64 	%p169, %rd319, %rd89;
	selp.f32 	%f213, %f212, %f85, %p169;
	min.s64 	%rd320, %rd319, %rd89;
$L__BB21_113:
	setp.lt.s32 	%p170, %r37, 193;
	mov.f32 	%f214, %f213;
	mov.u64 	%rd321, %rd320;
	@%p170 bra 	$L__BB21_117;
	ld.shared.f32 	%f88, [_ZN6thrust24THRUST_300001_SM_1000_NS8cuda_cub4core6detail5shmemE+104];
	ld.shared.u64 	%rd92, [_ZN6thrust24THRUST_300001_SM_1000_NS8cuda_cub4core6detail5shmemE+112];
	setp.lt.f32 	%p171, %f213, %f88;
	mov.f32 	%f214, %f88;
	mov.u64 	%rd321, %rd92;
	@%p171 bra 	$L__BB21_117;
	setp.lt.f32 	%p172, %f88, %f213;
	mov.f32 	%f214, %f213;
	mov.u64 	%rd321, %rd320;
	@%p172 bra 	$L__BB21_117;
	setp.lt.s64 	%p173, %rd320, %rd92;
	selp.f32 	%f214, %f213, %f88, %p173;
	min.s64 	%rd321, %rd320, %rd92;
$L__BB21_117:
	setp.lt.s32 	%p174, %r37, 225;
	mov.f32 	%f247, %f214;
	mov.u64 	%rd355, %rd321;
	@%p174 bra 	$L__BB21_209;
	ld.shared.f32 	%f91, [_ZN6thrust24THRUST_300001_SM_1000_NS8cuda_cub4core6detail5shmemE+120];
	ld.shared.u64 	%rd95, [_ZN6thrust24THRUST_300001_SM_1000_NS8cuda_cub4core6detail5shmemE+128];
	setp.lt.f32 	%p175, %f214, %f91;
	mov.f32 	%f247, %f91;
	mov.u64 	%rd355, %rd95;
	@%p175 bra 	$L__BB21_209;
	setp.lt.f32 	%p176, %f91, %f214;
	mov.f32 	%f247, %f214;
	mov.u64 	%rd355, %rd321;
	@%p176 bra 	$L__BB21_209;
	setp.lt.s64 	%p177, %rd321, %rd95;
	selp.f32 	%f247, %f214, %f91, %p177;
	min.s64 	%rd355, %rd321, %rd95;
	bra.uni 	$L__BB21_209;
$L__BB21_121:
	mov.u32 	%r16, %tid.x;
	mul.wide.u32 	%rd208, %r16, 16;
	add.s64 	%rd189, %rd186, %rd208;
	// begin inline asm
	ld.global.nc.u64 %rd188, [%rd189];
	// end inline asm
	mov.b64 	{%r38, %r39}, %rd188;
	mov.b32 	%f93, %r38;
	add.s64 	%rd191, %rd189, 8;
	// begin inline asm
	ld.global.nc.u64 %rd190, [%rd191];
	// end inline asm
	add.s64 	%rd193, %rd189, 4096;
	// begin inline asm
	ld.global.nc.u64 %rd192, [%rd193];
	// end inline asm
	mov.b64 	{%r40, %r41}, %rd192;
	mov.b32 	%f215, %r40;
	add.s64 	%rd195, %rd189, 4104;
	// begin inline asm
	ld.global.nc.u64 %rd322, [%rd195];
	// end inline asm
	add.s64 	%rd197, %rd189, 8192;
	// begin inline asm
	ld.global.nc.u64 %rd196, [%rd197];
	// end inline asm
	mov.b64 	{%r42, %r43}, %rd196;
	mov.b32 	%f216, %r42;
	add.s64 	%rd199, %rd189, 8200;
	// begin inline asm
	ld.global.nc.u64 %rd323, [%rd199];
	// end inline asm
	add.s64 	%rd201, %rd189, 12288;
	// begin inline asm
	ld.global.nc.u64 %rd200, [%rd201];
	// end inline asm
	mov.b64 	{%r44, %r45}, %rd200;
	mov.b32 	%f217, %r44;
	add.s64 	%rd203, %rd189, 12296;
	// begin inline asm
	ld.global.nc.u64 %rd324, [%rd203];
	// end inline asm
	add.s64 	%rd205, %rd189, 16384;
	// begin inline asm
	ld.global.nc.u64 %rd204, [%rd205];
	// end inline asm
	mov.b64 	{%r46, %r47}, %rd204;
	mov.b32 	%f234, %r46;
	add.s64 	%rd207, %rd189, 16392;
	// begin inline asm
	ld.global.nc.u64 %rd342, [%rd207];
	// end inline asm
	setp.lt.f32 	%p3, %f93, %f215;
	@%p3 bra 	$L__BB21_123;
	setp.lt.f32 	%p4, %f215, %f93;
	setp.lt.s64 	%p5, %rd190, %rd322;
	or.pred  	%p6, %p4, %p5;
	selp.f32 	%f215, %f93, %f215, %p6;
	selp.b64 	%rd322, %rd190, %rd322, %p6;
$L__BB21_123:
	setp.lt.f32 	%p7, %f215, %f216;
	@%p7 bra 	$L__BB21_125;
	setp.lt.f32 	%p8, %f216, %f215;
	setp.lt.s64 	%p9, %rd322, %rd323;
	or.pred  	%p10, %p8, %p9;
	selp.f32 	%f216, %f215, %f216, %p10;
	selp.b64 	%rd323, %rd322, %rd323, %p10;
$L__BB21_125:
	setp.lt.f32 	%p11, %f216, %f217;
	@%p11 bra 	$L__BB21_127;
	setp.lt.f32 	%p12, %f217, %f216;
	setp.lt.s64 	%p13, %rd323, %rd324;
	or.pred  	%p14, %p12, %p13;
	selp.f32 	%f217, %f216, %f217, %p14;
	selp.b64 	%rd324, %rd323, %rd324, %p14;
$L__BB21_127:
	setp.lt.f32 	%p15, %f217, %f234;
	@%p15 bra 	$L__BB21_129;
	setp.lt.f32 	%p16, %f234, %f217;
	setp.lt.s64 	%p17, %rd324, %rd342;
	or.pred  	%p18, %p16, %p17;
	selp.f32 	%f234, %f217, %f234, %p18;
	selp.b64 	%rd342, %rd324, %rd342, %p18;
$L__BB21_129:
	setp.lt.u32 	%p19, %r37, 2560;
	mov.b32 	%r425, 1280;
	@%p19 bra 	$L__BB21_142;
	mov.b32 	%r424, 1280;
	mov.f32 	%f219, %f234;
	mov.u64 	%rd326, %rd342;
$L__BB21_131:
	add.s32 	%r50, %r424, %r16;
	mul.wide.u32 	%rd229, %r50, 16;
	add.s64 	%rd210, %rd186, %rd229;
	// begin inline asm
	ld.global.nc.u64 %rd209, [%rd210];
	// end inline asm
	mov.b64 	{%r51, %r52}, %rd209;
	mov.b32 	%f220, %r51;
	add.s64 	%rd212, %rd210, 8;
	// begin inline asm
	ld.global.nc.u64 %rd327, [%rd212];
	// end inline asm
	add.s64 	%rd214, %rd210, 4096;
	// begin inline asm
	ld.global.nc.u64 %rd213, [%rd214];
	// end inline asm
	mov.b64 	{%r53, %r54}, %rd213;
	mov.b32 	%f221, %r53;
	add.s64 	%rd216, %rd210, 4104;
	// begin inline asm
	ld.global.nc.u64 %rd328, [%rd216];
	// end inline asm
	add.s64 	%rd218, %rd210, 8192;
	// begin inline asm
	ld.global.nc.u64 %rd217, [%rd218];
	// end inline asm
	mov.b64 	{%r55, %r56}, %rd217;
	mov.b32 	%f222, %r55;
	add.s64 	%rd220, %rd210, 8200;
	// begin inline asm
	ld.global.nc.u64 %rd329, [%rd220];
	// end inline asm
	add.s64 	%rd222, %rd210, 12288;
	// begin inline asm
	ld.global.nc.u64 %rd221, [%rd222];
	// end inline asm
	mov.b64 	{%r57, %r58}, %rd221;
	mov.b32 	%f223, %r57;
	add.s64 	%rd224, %rd210, 12296;
	// begin inline asm
	ld.global.nc.u64 %rd330, [%rd224];
	// end inline asm
	add.s64 	%rd226, %rd210, 16384;
	// begin inline asm
	ld.global.nc.u64 %rd225, [%rd226];
	// end inline asm
	mov.b64 	{%r59, %r60}, %rd225;
	mov.b32 	%f234, %r59;
	add.s64 	%rd228, %rd210, 16392;
	// begin inline asm
	ld.global.nc.u64 %rd342, [%rd228];
	// end inline asm
	setp.lt.f32 	%p20, %f219, %f220;
	@%p20 bra 	$L__BB21_133;
	setp.lt.f32 	%p21, %f220, %f219;
	setp.lt.s64 	%p22, %rd326, %rd327;
	or.pred  	%p23, %p21, %p22;
	selp.f32 	%f220, %f219, %f220, %p23;
	selp.b64 	%rd327, %rd326, %rd327, %p23;
$L__BB21_133:
	setp.lt.f32 	%p24, %f220, %f221;
	@%p24 bra 	$L__BB21_135;
	setp.lt.f32 	%p25, %f221, %f220;
	setp.lt.s64 	%p26, %rd327, %rd328;
	or.pred  	%p27, %p25, %p26;
	selp.f32 	%f221, %f220, %f221, %p27;
	selp.b64 	%rd328, %rd327, %rd328, %p27;
$L__BB21_135:
	setp.lt.f32 	%p28, %f221, %f222;
	@%p28 bra 	$L__BB21_137;
	setp.lt.f32 	%p29, %f222, %f221;
	setp.lt.s64 	%p30, %rd328, %rd329;
	or.pred  	%p31, %p29, %p30;
	selp.f32 	%f222, %f221, %f222, %p31;
	selp.b64 	%rd329, %rd328, %rd329, %p31;
$L__BB21_137:
	setp.lt.f32 	%p32, %f222, %f223;
	@%p32 bra 	$L__BB21_139;
	setp.lt.f32 	%p33, %f223, %f222;
	setp.lt.s64 	%p34, %rd329, %rd330;
	or.pred  	%p35, %p33, %p34;
	selp.f32 	%f223, %f222, %f223, %p35;
	selp.b64 	%rd330, %rd329, %rd330, %p35;
$L__BB21_139:
	setp.lt.f32 	%p36, %f223, %f234;
	@%p36 bra 	$L__BB21_141;
	setp.lt.f32 	%p37, %f234, %f223;
	setp.lt.s64 	%p38, %rd330, %rd342;
	or.pred  	%p39, %p37, %p38;
	selp.f32 	%f234, %f223, %f234, %p39;
	selp.b64 	%rd342, %rd330, %rd342, %p39;
$L__BB21_141:
	add.s32 	%r425, %r424, 1280;
	add.s32 	%r61, %r424, 2560;
	setp.le.s32 	%p40, %r61, %r37;
	mov.u32 	%r424, %r425;
	mov.f32 	%f219, %f234;
	mov.u64 	%rd326, %rd342;
	@%p40 bra 	$L__BB21_131;
$L__BB21_142:
	setp.le.s32 	%p41, %r37, %r425;
	@%p41 bra 	$L__BB21_165;
	sub.s32 	%r20, %r37, %r425;
	setp.ge.s32 	%p42, %r16, %r20;
	@%p42 bra 	$L__BB21_165;
	not.b32 	%r62, %r16;
	add.s32 	%r63, %r37, %r62;
	sub.s32 	%r21, %r63, %r425;
	and.b32  	%r64, %r21, 768;
	setp.eq.s32 	%p43, %r64, 768;
	mov.u32 	%r429, %r16;
	@%p43 bra 	$L__BB21_150;
	add.s32 	%r427, %r16, %r425;
	shr.u32 	%r65, %r21, 8;
	add.s32 	%r66, %r65, 1;
	and.b32  	%r67, %r66, 3;
	neg.s32 	%r426, %r67;
	mov.u32 	%r429, %r16;
$L__BB21_146:
	.pragma "nounroll";
	mov.u64 	%rd127, %rd342;
	mov.f32 	%f123, %f234;
	mul.wide.u32 	%rd235, %r427, 16;
	add.s64 	%rd232, %rd186, %rd235;
	// begin inline asm
	ld.global.nc.u64 %rd231, [%rd232];
	// end inline asm
	mov.b64 	{%r68, %r69}, %rd231;
	mov.b32 	%f124, %r68;
	add.s64 	%rd234, %rd232, 8;
	// begin inline asm
	ld.global.nc.u64 %rd233, [%rd234];
	// end inline asm
	setp.lt.f32 	%p44, %f123, %f124;
	mov.f32 	%f234, %f124;
	mov.u64 	%rd342, %rd233;
	@%p44 bra 	$L__BB21_149;
	setp.lt.f32 	%p45, %f124, %f123;
	mov.f32 	%f234, %f123;
	mov.u64 	%rd342, %rd127;
	@%p45 bra 	$L__BB21_149;
	setp.lt.s64 	%p46, %rd127, %rd233;
	selp.f32 	%f234, %f123, %f124, %p46;
	min.s64 	%rd342, %rd127, %rd233;
$L__BB21_149:
	add.s32 	%r429, %r429, 256;
	add.s32 	%r427, %r427, 256;
	add.s32 	%r426, %r426, 1;
	setp.ne.s32 	%p47, %r426, 0;
	@%p47 bra 	$L__BB21_146;
$L__BB21_150:
	setp.lt.u32 	%p48, %r21, 768;
	@%p48 bra 	$L__BB21_165;
	cvt.u64.u32 	%rd236, %r429;
	cvt.u64.u32 	%rd237, %r425;
	add.s64 	%rd238, %rd236, %rd237;
	shl.b64 	%rd239, %rd238, 4;
	add.s64 	%rd240, %rd239, %rd186;
	add.s64 	%rd337, %rd240, 12296;
	add.s32 	%r430, %r429, %r425;
$L__BB21_152:
	mul.wide.u32 	%rd245, %r430, 16;
	add.s64 	%rd242, %rd186, %rd245;
	// begin inline asm
	ld.global.nc.u64 %rd241, [%rd242];
	// end inline asm
	mov.b64 	{%r70, %r71}, %rd241;
	mov.b32 	%f130, %r70;
	add.s64 	%rd244, %rd242, 8;
	// begin inline asm
	ld.global.nc.u64 %rd243, [%rd244];
	// end inline asm
	setp.lt.f32 	%p49, %f234, %f130;
	mov.f32 	%f231, %f130;
	mov.u64 	%rd339, %rd243;
	@%p49 bra 	$L__BB21_155;
	setp.lt.f32 	%p50, %f130, %f234;
	mov.f32 	%f231, %f234;
	mov.u64 	%rd339, %rd342;
	@%p50 bra 	$L__BB21_155;
	setp.lt.s64 	%p51, %rd342, %rd243;
	selp.f32 	%f231, %f234, %f130, %p51;
	min.s64 	%rd339, %rd342, %rd243;
$L__BB21_155:
	add.s64 	%rd247, %rd337, -8200;
	// begin inline asm
	ld.global.nc.u64 %rd246, [%rd247];
	// end inline asm
	mov.b64 	{%r72, %r73}, %rd246;
	mov.b32 	%f133, %r72;
	add.s64 	%rd249, %rd337, -8192;
	// begin inline asm
	ld.global.nc.u64 %rd248, [%rd249];
	// end inline asm
	setp.lt.f32 	%p52, %f231, %f133;
	mov.f32 	%f232, %f133;
	mov.u64 	%rd340, %rd248;
	@%p52 bra 	$L__BB21_158;
	setp.lt.f32 	%p53, %f133, %f231;
	mov.f32 	%f232, %f231;
	mov.u64 	%rd340, %rd339;
	@%p53 bra 	$L__BB21_158;
	setp.lt.s64 	%p54, %rd339, %rd248;
	selp.f32 	%f232, %f231, %f133, %p54;
	min.s64 	%rd340, %rd339, %rd248;
$L__BB21_158:
	add.s64 	%rd251, %rd337, -4104;
	// begin inline asm
	ld.global.nc.u64 %rd250, [%rd251];
	// end inline asm
	mov.b64 	{%r74, %r75}, %rd250;
	mov.b32 	%f136, %r74;
	add.s64 	%rd253, %rd337, -4096;
	// begin inline asm
	ld.global.nc.u64 %rd252, [%rd253];
	// end inline asm
	setp.lt.f32 	%p55, %f232, %f136;
	mov.f32 	%f233, %f136;
	mov.u64 	%rd341, %rd252;
	@%p55 bra 	$L__BB21_161;
	setp.lt.f32 	%p56, %f136, %f232;
	mov.f32 	%f233, %f232;
	mov.u64 	%rd341, %rd340;
	@%p56 bra 	$L__BB21_161;
	setp.lt.s64 	%p57, %rd340, %rd252;
	selp.f32 	%f233, %f232, %f136, %p57;
	min.s64 	%rd341, %rd340, %rd252;
$L__BB21_161:
	add.s64 	%rd255, %rd337, -8;
	// begin inline asm
	ld.global.nc.u64 %rd254, [%rd255];
	// end inline asm
	mov.b64 	{%r76, %r77}, %rd254;
	mov.b32 	%f139, %r76;
	// begin inline asm
	ld.global.nc.u64 %rd256, [%rd337];
	// end inline asm
	setp.lt.f32 	%p58, %f233, %f139;
	mov.f32 	%f234, %f139;
	mov.u64 	%rd342, %rd256;
	@%p58 bra 	$L__BB21_164;
	setp.lt.f32 	%p59, %f139, %f233;
	mov.f32 	%f234, %f233;
	mov.u64 	%rd342, %rd341;
	@%p59 bra 	$L__BB21_164;
	setp.lt.s64 	%p60, %rd341, %rd256;
	selp.f32 	%f234, %f233, %f139, %p60;
	min.s64 	%rd342, %rd341, %rd256;
$L__BB21_164:
	add.s32 	%r429, %r429, 1024;
	add.s64 	%rd337, %rd337, 16384;
	add.s32 	%r430, %r430, 1024;
	setp.lt.s32 	%p61, %r429, %r20;
	@%p61 bra 	$L__BB21_152;
$L__BB21_165:
	// begin inline asm
	mov.u32 %r78, %laneid;
	// end inline asm
	mov.b32 	%r80, %f234;
	mov.b32 	%r96, 1;
	mov.b32 	%r97, 31;
	mov.b32 	%r98, -1;
	// begin inline asm
	shfl.sync.down.b32 %r79, %r80, %r96, %r97, %r98;
	// end inline asm
	mov.b32 	%f143, %r79;
	// begin inline asm
	shfl.sync.down.b32 %r84, %r85, %r96, %r97, %r98;
	// end inline asm
	mov.b64 	{%r90, %r95}, %rd342;
	// begin inline asm
	shfl.sync.down.b32 %r89, %r90, %r96, %r97, %r98;
	// end inline asm
	// begin inline asm
	shfl.sync.down.b32 %r94, %r95, %r96, %r97, %r98;
	// end inline asm
	mov.b64 	%rd150, {%r89, %r94};
	setp.gt.s32 	%p62, %r78, 30;
	mov.f32 	%f236, %f234;
	mov.u64 	%rd344, %rd342;
	@%p62 bra 	$L__BB21_169;
	setp.lt.f32 	%p63, %f234, %f143;
	mov.f32 	%f236, %f143;
	mov.u64 	%rd344, %rd150;
	@%p63 bra 	$L__BB21_169;
	setp.gt.f32 	%p64, %f234, %f143;
	mov.f32 	%f236, %f234;
	mov.u64 	%rd344, %rd342;
	@%p64 bra 	$L__BB21_169;
	setp.lt.s64 	%p65, %rd342, %rd150;
	selp.f32 	%f236, %f234, %f143, %p65;
	min.s64 	%rd344, %rd342, %rd150;
$L__BB21_169:
	mov.b32 	%r100, %f236;
	mov.b32 	%r116, 2;
	mov.b32 	%r117, 31;
	mov.b32 	%r118, -1;
	// begin inline asm
	shfl.sync.down.b32 %r99, %r100, %r116, %r117, %r118;
	// end inline asm
	mov.b32 	%f146, %r99;
	// begin inline asm
	shfl.sync.down.b32 %r104, %r105, %r116, %r117, %r118;
	// end inline asm
	mov.b64 	{%r110, %r115}, %rd344;
	// begin inline asm
	shfl.sync.down.b32 %r109, %r110, %r116, %r117, %r118;
	// end inline asm
	// begin inline asm
	shfl.sync.down.b32 %r114, %r115, %r116, %r117, %r118;
	// end inline asm
	mov.b64 	%rd153, {%r109, %r114};
	setp.gt.s32 	%p66, %r78, 29;
	mov.f32 	%f237, %f236;
	mov.u64 	%rd345, %rd344;
	@%p66 bra 	$L__BB21_173;
	setp.lt.f32 	%p67, %f236, %f146;
	mov.f32 	%f237, %f146;
	mov.u64 	%rd345, %rd153;
	@%p67 bra 	$L__BB21_173;
	setp.gt.f32 	%p68, %f236, %f146;
	mov.f32 	%f237, %f236;
	mov.u64 	%rd345, %rd344;
	@%p68 bra 	$L__BB21_173;
	setp.lt.s64 	%p69, %rd344, %rd153;
	selp.f32 	%f237, %f236, %f146, %p69;
	min.s64 	%rd345, %rd344, %rd153;
$L__BB21_173:
	mov.b32 	%r120, %f237;
	mov.b32 	%r136, 4;
	mov.b32 	%r137, 31;
	mov.b32 	%r138, -1;
	// begin inline asm
	shfl.sync.down.b32 %r119, %r120, %r136, %r137, %r138;
	// end inline asm
	mov.b32 	%f149, %r119;
	// begin inline asm
	shfl.sync.down.b32 %r124, %r125, %r136, %r137, %r138;
	// end inline asm
	mov.b64 	{%r130, %r135}, %rd345;
	// begin inline asm
	shfl.sync.down.b32 %r129, %r130, %r136, %r137, %r138;
	// end inline asm
	// begin inline asm
	shfl.sync.down.b32 %r134, %r135, %r136, %r137, %r138;
	// end inline asm
	mov.b64 	%rd156, {%r129, %r134};
	setp.gt.s32 	%p70, %r78, 27;
	mov.f32 	%f238, %f237;
	mov.u64 	%rd346, %rd345;
	@%p70 bra 	$L__BB21_177;
	setp.lt.f32 	%p71, %f237, %f149;
	mov.f32 	%f238, %f149;
	mov.u64 	%rd346, %rd156;
	@%p71 bra 	$L__BB21_177;
	setp.gt.f32 	%p72, %f237, %f149;
	mov.f32 	%f238, %f237;
	mov.u64 	%rd346, %rd345;
	@%p72 bra 	$L__BB21_177;
	setp.lt.s64 	%p73, %rd345, %rd156;
	selp.f32 	%f238, %f237, %f149, %p73;
	min.s64 	%rd346, %rd345, %rd156;
$L__BB21_177:
	mov.b32 	%r140, %f238;
	mov.b32 	%r156, 8;
	mov.b32 	%r157, 31;
	mov.b32 	%r158, -1;
	// begin inline asm
	shfl.sync.down.b32 %r139, %r140, %r156, %r157, %r158;
	// end inline asm
	mov.b32 	%f152, %r139;
	// begin inline asm
	shfl.sync.down.b32 %r144, %r145, %r156, %r157, %r158;
	// end inline asm
	mov.b64 	{%r150, %r155}, %rd346;
	// begin inline asm
	shfl.sync.down.b32 %r149, %r150, %r156, %r157, %r158;
	// end inline asm
	// begin inline asm
	shfl.sync.down.b32 %r154, %r155, %r156, %r157, %r158;
	// end inline asm
	mov.b64 	%rd159, {%r149, %r154};
	setp.gt.s32 	%p74, %r78, 23;
	mov.f32 	%f239, %f238;
	mov.u64 	%rd347, %rd346;
	@%p74 bra 	$L__BB21_181;
	setp.lt.f32 	%p75, %f238, %f152;
	mov.f32 	%f239, %f152;
	mov.u64 	%rd347, %rd159;
	@%p75 bra 	$L__BB21_181;
	setp.gt.f32 	%p76, %f238, %f152;
	mov.f32 	%f239, %f238;
	mov.u64 	%rd347, %rd346;
	@%p76 bra 	$L__BB21_181;
	setp.lt.s64 	%p77, %rd346, %rd159;
	selp.f32 	%f239, %f238, %f152, %p77;
	min.s64 	%rd347, %rd346, %rd159;
$L__BB21_181:
	mov.b32 	%r160, %f239;
	mov.b32 	%r176, 16;
	mov.b32 	%r177, 31;
	mov.b32 	%r178, -1;
	// begin inline asm
	shfl.sync.down.b32 %r159, %r160, %r176, %r177, %r178;
	// end inline asm
	mov.b32 	%f155, %r159;
	// begin inline asm
	shfl.sync.down.b32 %r164, %r165, %r176, %r177, %r178;
	// end inline asm
	mov.b64 	{%r170, %r175}, %rd347;
	// begin inline asm
	shfl.sync.down.b32 %r169, %r170, %r176, %r177, %r178;
	// end inline asm
	// begin inline asm
	shfl.sync.down.b32 %r174, %r175, %r176, %r177, %r178;
	// end inline asm
	mov.b64 	%rd162, {%r169, %r174};
	setp.gt.s32 	%p78, %r78, 15;
	mov.f32 	%f247, %f239;
	mov.u64 	%rd355, %rd347;
	@%p78 bra 	$L__BB21_185;
	setp.lt.f32 	%p79, %f239, %f155;
	mov.f32 	%f247, %f155;
	mov.u64 	%rd355, %rd162;
	@%p79 bra 	$L__BB21_185;
	setp.gt.f32 	%p80, %f239, %f155;
	mov.f32 	%f247, %f239;
	mov.u64 	%rd355, %rd347;
	@%p80 bra 	$L__BB21_185;
	setp.lt.s64 	%p81, %rd347, %rd162;
	selp.f32 	%f247, %f239, %f155, %p81;
	min.s64 	%rd355, %rd347, %rd162;
$L__BB21_185:
	setp.ne.s32 	%p82, %r78, 0;
	@%p82 bra 	$L__BB21_187;
	shr.u32 	%r179, %r16, 1;
	and.b32  	%r180, %r179, 496;
	mov.u32 	%r181, _ZN6thrust24THRUST_300001_SM_1000_NS8cuda_cub4core6detail5shmemE;
	add.s32 	%r182, %r181, %r180;
	st.shared.f32 	[%r182+8], %f247;
	st.shared.u64 	[%r182+16], %rd355;
$L__BB21_187:
	bar.sync 	0;
	setp.ne.s32 	%p83, %r16, 0;
	@%p83 bra 	$L__BB21_209;
	ld.shared.f32 	%f158, [_ZN6thrust24THRUST_300001_SM_1000_NS8cuda_cub4core6detail5shmemE+24];
	ld.shared.u64 	%rd165, [_ZN6thrust24THRUST_300001_SM_1000_NS8cuda_cub4core6detail5shmemE+32];
	setp.lt.f32 	%p84, %f247, %f158;
	mov.f32 	%f241, %f158;
	mov.u64 	%rd349, %rd165;
	@%p84 bra 	$L__BB21_191;
	setp.lt.f32 	%p85, %f158, %f247;
	mov.f32 	%f241, %f247;
	mov.u64 	%rd349, %rd355;
	@%p85 bra 	$L__BB21_191;
	setp.lt.s64 	%p86, %rd355, %rd165;
	selp.f32 	%f241, %f247, %f158, %p86;
	min.s64 	%rd349, %rd355, %rd165;
$L__BB21_191:
	ld.shared.f32 	%f161, [_ZN6thrust24THRUST_300001_SM_1000_NS8cuda_cub4core6detail5shmemE+40];
	ld.shared.u64 	%rd168, [_ZN6thrust24THRUST_300001_SM_1000_NS8cuda_cub4core6detail5shmemE+48];
	setp.lt.f32 	%p87, %f241, %f161;
	mov.f32 	%f242, %f161;
	mov.u64 	%rd350, %rd168;
	@%p87 bra 	$L__BB21_194;
	setp.lt.f32 	%p88, %f161, %f241;
	mov.f32 	%f242, %f241;
	mov.u64 	%rd350, %rd349;
	@%p88 bra 	$L__BB21_194;
	setp.lt.s64 	%p89, %rd349, %rd168;
	selp.f32 	%f242, %f241, %f161, %p89;
	min.s64 	%rd350, %rd349, %rd168;
$L__BB21_194:
	ld.shared.f32 	%f164, [_ZN6thrust24THRUST_300001_SM_1000_NS8cuda_cub4core6detail5shmemE+56];
	ld.shared.u64 	%rd171, [_ZN6thrust24THRUST_300001_SM_1000_NS8cuda_cub4core6detail5shmemE+64];
	setp.lt.f32 	%p90, %f242, %f164;
	mov.f32 	%f243, %f164;
	mov.u64 	%rd351, %rd171;
	@%p90 bra 	$L__BB21_197;
	setp.lt.f32 	%p91, %f164, %f242;
	mov.f32 	%f243, %f242;
	mov.u64 	%rd351, %rd350;
	@%p91 bra 	$L__BB21_197;
	setp.lt.s64 	%p92, %rd350, %rd171;
	selp.f32 	%f243, %f242, %f164, %p92;
	min.s64 	%rd351, %rd350, %rd171;
$L__BB21_197:
	ld.shared.f32 	%f167, [_ZN6thrust24THRUST_300001_SM_1000_NS8cuda_cub4core6detail5shmemE+72];
	ld.shared.u64 	%rd174, [_ZN6thrust24THRUST_300001_SM_1000_NS8cuda_cub4core6detail5shmemE+80];
	setp.lt.f32 	%p93, %f243, %f167;
	mov.f32 	%f244, %f167;
	mov.u64 	%rd352, %rd174;
	@%p93 bra 	$L__BB21_200;
	setp.lt.f32 	%p94, %f167, %f243;
	mov.f32 	%f244, %f243;
	mov.u64 	%rd352, %rd351;
	@%p94 bra 	$L__BB21_200;
	setp.lt.s64 	%p95, %rd351, %rd174;
	selp.f32 	%f244, %f243, %f167, %p95;
	min.s64 	%rd352, %rd351, %rd174;
$L__BB21_200:
	ld.shared.f32 	%f170, [_ZN6thrust24THRUST_300001_SM_1000_NS8cuda_cub4core6detail5shmemE+88];
	ld.shared.u64 	%rd177, [_ZN6thrust24THRUST_300001_SM_1000_NS8cuda_cub4core6detail5shmemE+96];
	setp.lt.f32 	%p96, %f244, %f170;
	mov.f32 	%f245, %f170;
	mov.u64 	%rd353, %rd177;
	@%p96 bra 	$L__BB21_203;
	setp.lt.f32 	%p97, %f170, %f244;
	mov.f32 	%f245, %f244;
	mov.u64 	%rd353, %rd352;
	@%p97 bra 	$L__BB21_203;
	setp.lt.s64 	%p98, %rd352, %rd177;
	selp.f32 	%f245, %f244, %f170, %p98;
	min.s64 	%rd353, %rd352, %rd177;
$L__BB21_203:
	ld.shared.f32 	%f173, [_ZN6thrust24THRUST_300001_SM_1000_NS8cuda_cub4core6detail5shmemE+104];
	ld.shared.u64 	%rd180, [_ZN6thrust24THRUST_300001_SM_1000_NS8cuda_cub4core6detail5shmemE+112];
	setp.lt.f32 	%p99, %f245, %f173;
	mov.f32 	%f246, %f173;
	mov.u64 	%rd354, %rd180;
	@%p99 bra 	$L__BB21_206;
	setp.lt.f32 	%p100, %f173, %f245;
	mov.f32 	%f246, %f245;
	mov.u64 	%rd354, %rd353;
	@%p100 bra 	$L__BB21_206;
	setp.lt.s64 	%p101, %rd353, %rd180;
	selp.f32 	%f246, %f245, %f173, %p101;
	min.s64 	%rd354, %rd353, %rd180;
$L__BB21_206:
	ld.shared.f32 	%f176, [_ZN6thrust24THRUST_300001_SM_1000_NS8cuda_cub4core6detail5shmemE+120];
	ld.shared.u64 	%rd183, [_ZN6thrust24THRUST_300001_SM_1000_NS8cuda_cub4core6detail5shmemE+128];
	setp.lt.f32 	%p102, %f246, %f176;
	mov.f32 	%f247, %f176;
	mov.u64 	%rd355, %rd183;
	@%p102 bra 	$L__BB21_209;
	setp.lt.f32 	%p103, %f176, %f246;
	mov.f32 	%f247, %f246;
	mov.u64 	%rd355, %rd354;
	@%p103 bra 	$L__BB21_209;
	setp.lt.s64 	%p104, %rd354, %rd183;
	selp.f32 	%f247, %f246, %f176, %p104;
	min.s64 	%rd355, %rd354, %rd183;
$L__BB21_209:
	mov.u32 	%r418, %tid.x;
	setp.ne.s32 	%p221, %r418, 0;
	@%p221 bra 	$L__BB21_211;
	cvta.to.global.u64 	%rd287, %rd187;
	st.global.f32 	[%rd287], %f247;
	st.global.u64 	[%rd287+8], %rd355;
$L__BB21_211:
	ret;

}
	// .globl	_ZN6thrust24THRUST_300001_SM_1000_NS8cuda_cub4core6detail13_kernel_agentINS1_8__reduce11ReduceAgentINS0_12zip_iteratorIN4cuda3std3__45tupleIJPKfNS0_17counting_iteratorIlNS0_11use_defaultESF_SF_EEEEEEEPNSB_IJflEEESJ_lNS1_9__extrema9arg_max_fIflNSA_4lessIfEEEEEEJSI_SK_lSP_EEEvDpT0_
.visible .entry _ZN6thrust24THRUST_300001_SM_1000_NS8cuda_cub4core6detail13_kernel_agentINS1_8__reduce11ReduceAgentINS0_12zip_iteratorIN4cuda3std3__45tupleIJPKfNS0_17counting_iteratorIlNS0_11use_defaultESF_SF_EEEEEEEPNSB_IJflEEESJ_lNS1_9__extrema9arg_max_fIflNSA_4lessIfEEEEEEJSI_SK_lSP_EEEvDpT0_(
	.param .align 8 .b8 _ZN6thrust24THRUST_300001_SM_1000_NS8cuda_cub4core6detail13_kernel_agentINS1_8__reduce11ReduceAgentINS0_12zip_iteratorIN4cuda3std3__45tupleIJPKfNS0_17counting_iteratorIlNS0_11use_defaultESF_SF_EEEEEEEPNSB_IJflEEESJ_lNS1_9__extrema9arg_max_fIflNSA_4lessIfEEEEEEJSI_SK_lSP_EEEvDpT0__param_0[16],
	.param .u64 .ptr .align 1 _ZN6thrust24THRUST_300001_SM_1000_NS8cuda_cub4core6detail13_kernel_agentINS1_8__reduce11ReduceAgentINS0_12zip_iteratorIN4cuda3std3__45tupleIJPKfNS0_17counting_iteratorIlNS0_11use_defaultESF_SF_EEEEEEEPNSB_IJflEEESJ_lNS1_9__extrema9arg_max_fIflNSA_4lessIfEEEEEEJSI_SK_lSP_EEEvDpT0__param_1,
	.param .u64 _ZN6thrust24THRUST_300001_SM_1000_NS8cuda_cub4core6detail13_kernel_agentINS1_8__reduce11ReduceAgentINS0_12zip_iteratorIN4cuda3std3__45tupleIJPKfNS0_17counting_iteratorIlNS0_11use_defaultESF_SF_EEEEEEEPNSB_IJflEEESJ_lNS1_9__extrema9arg_max_fIflNSA_4lessIfEEEEEEJSI_SK_lSP_EEEvDpT0__param_2,
	.param .align 1 .b8 _ZN6thrust24THRUST_300001_SM_1000_NS8cuda_cub4core6detail13_kernel_agentINS1_8__reduce11ReduceAgentINS0_12zip_iteratorIN4cuda3std3__45tupleIJPKfNS0_17counting_iteratorIlNS0_11use_defaultESF_SF_EEEEEEEPNSB_IJflEEESJ_lNS1_9__extrema9arg_max_fIflNSA_4lessIfEEEEEEJSI_SK_lSP_EEEvDpT0__param_3[1]
)
.maxntid 256
{
	.reg .pred 	%p<213>;
	.reg .b32 	%r<391>;
	.reg .b32 	%f<242>;
	.reg .b64 	%rd<307>;

	ld.param.u64 	%rd192, [_ZN6thrust24THRUST_300001_SM_1000_NS8cuda_cub4core6detail13_kernel_agentINS1_8__reduce11ReduceAgentINS0_12zip_iteratorIN4cuda3std3__45tupleIJPKfNS0_17counting_iteratorIlNS0_11use_defaultESF_SF_EEEEEEEPNSB_IJflEEESJ_lNS1_9__extrema9arg_max_fIflNSA_4lessIfEEEEEEJSI_SK_lSP_EEEvDpT0__param_0+8];
	ld.param.u64 	%rd191, [_ZN6thrust24THRUST_300001_SM_1000_NS8cuda_cub4core6detail13_kernel_agentINS1_8__reduce11ReduceAgentINS0_12zip_iteratorIN4cuda3std3__45tupleIJPKfNS0_17counting_iteratorIlNS0_11use_defaultESF_SF_EEEEEEEPNSB_IJflEEESJ_lNS1_9__extrema9arg_max_fIflNSA_4lessIfEEEEEEJSI_SK_lSP_EEEvDpT0__param_0];
	ld.param.u64 	%rd194, [_ZN6thrust24THRUST_300001_SM_1000_NS8cuda_cub4core6detail13_kernel_agentINS1_8__reduce11ReduceAgentINS0_12zip_iteratorIN4cuda3std3__45tupleIJPKfNS0_17counting_iteratorIlNS0_11use_defaultESF_SF_EEEEEEEPNSB_IJflEEESJ_lNS1_9__extrema9arg_max_fIflNSA_4lessIfEEEEEEJSI_SK_lSP_EEEvDpT0__param_2];
	setp.eq.s64 	%p1, %rd194, 0;
	@%p1 bra 	$L__BB22_206;
	cvta.to.global.u64 	%rd1, %rd191;
	setp.gt.s64 	%p2, %rd194, 1279;
	@%p2 bra 	$L__BB22_122;
	cvt.u32.u64 	%r1, %rd194;
	mov.u32 	%r2, %tid.x;
	setp.ge.s32 	%p96, %r2, %r1;
	mov.f32 	%f188, 0f00000000;
	mov.b64 	%rd249, 0;
	mov.u32 	%r385, %r2;
	@%p96 bra 	$L__BB22_4;
	cvt.u64.u32 	%rd225, %r2;
	mul.wide.u32 	%rd226, %r2, 4;
	add.s64 	%rd227, %rd1, %rd226;
	add.s64 	%rd249, %rd192, %rd225;
	ld.global.f32 	%f188, [%rd227];
	add.s32 	%r385, %r2, 256;
$L__BB22_4:
	setp.ge.s32 	%p97, %r385, %r1;
	@%p97 bra 	$L__BB22_26;
	not.b32 	%r154, %r385;
	add.s32 	%r5, %r154, %r1;
	and.b32  	%r155, %r5, 768;
	setp.eq.s32 	%p98, %r155, 768;
	@%p98 bra 	$L__BB22_11;
	cvt.u64.u32 	%rd229, %r385;
	add.s64 	%rd240, %rd192, %rd229;
	mul.wide.u32 	%rd230, %r385, 4;
	add.s64 	%rd239, %rd1, %rd230;
	shr.u32 	%r156, %r5, 8;
	add.s32 	%r157, %r156, 1;
	and.b32  	%r158, %r157, 3;
	neg.s32 	%r383, %r158;
$L__BB22_7:
	.pragma "nounroll";
	mov.u64 	%rd9, %rd249;
	mov.f32 	%f3, %f188;
	ld.global.f32 	%f4, [%rd239];
	setp.lt.f32 	%p99, %f3, %f4;
	mov.u64 	%rd249, %rd240;
	mov.f32 	%f188, %f4;
	@%p99 bra 	$L__BB22_10;
	setp.lt.f32 	%p100, %f4, %f3;
	mov.u64 	%rd249, %rd9;
	mov.f32 	%f188, %f3;
	@%p100 bra 	$L__BB22_10;
	setp.lt.s64 	%p101, %rd9, %rd240;
	min.s64 	%rd249, %rd9, %rd240;
	selp.f32 	%f188, %f3, %f4, %p101;
$L__BB22_10:
	add.s32 	%r385, %r385, 256;
	add.s64 	%rd240, %rd240, 256;
	add.s64 	%rd239, %rd239, 1024;
	add.s32 	%r383, %r383, 1;
	setp.ne.s32 	%p102, %r383, 0;
	@%p102 bra 	$L__BB22_7;
$L__BB22_11:
	setp.lt.u32 	%p103, %r5, 768;
	@%p103 bra 	$L__BB22_26;
	add.s32 	%r386, %r385, 512;
$L__BB22_13:
	mov.u32 	%r13, %r386;
	add.s32 	%r159, %r13, -512;
	cvt.s64.s32 	%rd231, %r159;
	mul.wide.s32 	%rd232, %r159, 4;
	add.s64 	%rd17, %rd1, %rd232;
	add.s64 	%rd18, %rd192, %rd231;
	ld.global.f32 	%f10, [%rd17];
	setp.lt.f32 	%p104, %f188, %f10;
	mov.u64 	%rd246, %rd18;
	mov.f32 	%f185, %f10;
	@%p104 bra 	$L__BB22_16;
	setp.lt.f32 	%p105, %f10, %f188;
	mov.u64 	%rd246, %rd249;
	mov.f32 	%f185, %f188;
	@%p105 bra 	$L__BB22_16;
	setp.lt.s64 	%p106, %rd249, %rd18;
	min.s64 	%rd246, %rd249, %rd18;
	selp.f32 	%f185, %f188, %f10, %p106;
$L__BB22_16:
	add.s32 	%r160, %r13, -256;
	cvt.s64.s32 	%rd233, %r160;
	add.s64 	%rd21, %rd192, %rd233;
	ld.global.f32 	%f13, [%rd17+1024];
	setp.lt.f32 	%p107, %f185, %f13;
	mov.u64 	%rd247, %rd21;
	mov.f32 	%f186, %f13;
	@%p107 bra 	$L__BB22_19;
	setp.lt.f32 	%p108, %f13, %f185;
	mov.u64 	%rd247, %rd246;
	mov.f32 	%f186, %f185;
	@%p108 bra 	$L__BB22_19;
	setp.lt.s64 	%p109, %rd246, %rd21;
	min.s64 	%rd247, %rd246, %rd21;
	selp.f32 	%f186, %f185, %f13, %p109;
$L__BB22_19:
	cvt.s64.s32 	%rd234, %r13;
	add.s64 	%rd24, %rd192, %rd234;
	ld.global.f32 	%f16, [%rd17+2048];
	setp.lt.f32 	%p110, %f186, %f16;
	mov.u64 	%rd248, %rd24;
	mov.f32 	%f187, %f16;
	@%p110 bra 	$L__BB22_22;
	setp.lt.f32 	%p111, %f16, %f186;
	mov.u64 	%rd248, %rd247;
	mov.f32 	%f187, %f186;
	@%p111 bra 	$L__BB22_22;
	setp.lt.s64 	%p112, %rd247, %rd24;
	min.s64 	%rd248, %rd247, %rd24;
	selp.f32 	%f187, %f186, %f16, %p112;
$L__BB22_22:
	add.s32 	%r161, %r13, 256;
	cvt.s64.s32 	%rd235, %r161;
	add.s64 	%rd27, %rd192, %rd235;
	ld.global.f32 	%f19, [%rd17+3072];
	setp.lt.f32 	%p113, %f187, %f19;
	mov.u64 	%rd249, %rd27;
	mov.f32 	%f188, %f19;
	@%p113 bra 	$L__BB22_25;
	setp.lt.f32 	%p114, %f19, %f187;
	mov.u64 	%rd249, %rd248;
	mov.f32 	%f188, %f187;
	@%p114 bra 	$L__BB22_25;
	setp.lt.s64 	%p115, %rd248, %rd27;
	min.s64 	%rd249, %rd248, %rd27;
	selp.f32 	%f188, %f187, %f19, %p115;
$L__BB22_25:
	add.s32 	%r386, %r13, 1024;
	add.s32 	%r162, %r13, 512;
	setp.lt.s32 	%p116, %r162, %r1;
	@%p116 bra 	$L__BB22_13;
$L__BB22_26:
	setp.lt.s32 	%p117, %r1, 256;
	@%p117 bra 	$L__BB22_71;
	// begin inline asm
	mov.u32 %r276, %laneid;
	// end inline asm
	mov.b32 	%r278, %f188;
	mov.b32 	%r294, 1;
	mov.b32 	%r295, 31;
	mov.b32 	%r296, -1;
	// begin inline asm
	shfl.sync.down.b32 %r277, %r278, %r294, %r295, %r296;
	// end inline asm
	mov.b32 	%f23, %r277;
	// begin inline asm
	shfl.sync.down.b32 %r282, %r283, %r294, %r295, %r296;
	// end inline asm
	mov.b64 	{%r288, %r293}, %rd249;
	// begin inline asm
	shfl.sync.down.b32 %r287, %r288, %r294, %r295, %r296;
	// end inline asm
	// begin inline asm
	shfl.sync.down.b32 %r292, %r293, %r294, %r295, %r296;
	// end inline asm
	mov.b64 	%rd31, {%r287, %r292};
	setp.gt.s32 	%p169, %r276, 30;
	mov.u64 	%rd251, %rd249;
	mov.f32 	%f190, %f188;
	@%p169 bra 	$L__BB22_31;
	setp.lt.f32 	%p170, %f188, %f23;
	mov.u64 	%rd251, %rd31;
	mov.f32 	%f190, %f23;
	@%p170 bra 	$L__BB22_31;
	setp.gt.f32 	%p171, %f188, %f23;
	mov.u64 	%rd251, %rd249;
	mov.f32 	%f190, %f188;
	@%p171 bra 	$L__BB22_31;
	setp.lt.s64 	%p172, %rd249, %rd31;
	min.s64 	%rd251, %rd249, %rd31;
	selp.f32 	%f190, %f188, %f23, %p172;
$L__BB22_31:
	mov.b32 	%r298, %f190;
	mov.b32 	%r314, 2;
	mov.b32 	%r315, 31;
	mov.b32 	%r316, -1;
	// begin inline asm
	shfl.sync.down.b32 %r297, %r298, %r314, %r315, %r316;
	// end inline asm
	mov.b32 	%f26, %r297;
	// begin inline asm
	shfl.sync.down.b32 %r302, %r303, %r314, %r315, %r316;
	// end inline asm
	mov.b64 	{%r308, %r313}, %rd251;
	// begin inline asm
	shfl.sync.down.b32 %r307, %r308, %r314, %r315, %r316;
	// end inline asm
	// begin inline asm
	shfl.sync.down.b32 %r312, %r313, %r314, %r315, %r316;
	// end inline asm
	mov.b64 	%rd34, {%r307, %r312};
	setp.gt.s32 	%p173, %r276, 29;
	mov.u64 	%rd252, %rd251;
	mov.f32 	%f191, %f190;
	@%p173 bra 	$L__BB22_35;
	setp.lt.f32 	%p174, %f190, %f26;
	mov.u64 	%rd252, %rd34;
	mov.f32 	%f191, %f26;
	@%p174 bra 	$L__BB22_35;
	setp.gt.f32 	%p175, %f190, %f26;
	mov.u64 	%rd252, %rd251;
	mov.f32 	%f191, %f190;
	@%p175 bra 	$L__BB22_35;
	setp.lt.s64 	%p176, %rd251, %rd34;
	min.s64 	%rd252, %rd251, %rd34;
	selp.f32 	%f191, %f190, %f26, %p176;
$L__BB22_35:
	mov.b32 	%r318, %f191;
	mov.b32 	%r334, 4;
	mov.b32 	%r335, 31;
	mov.b32 	%r336, -1;
	// begin inline asm
	shfl.sync.down.b32 %r317, %r318, %r334, %r335, %r336;
	// end inline asm
	mov.b32 	%f29, %r317;
	// begin inline asm
	shfl.sync.down.b32 %r322, %r323, %r334, %r335, %r336;
	// end inline asm
	mov.b64 	{%r328, %r333}, %rd252;
	// begin inline asm
	shfl.sync.down.b32 %r327, %r328, %r334, %r335, %r336;
	// end inline asm
	// begin inline asm
	shfl.sync.down.b32 %r332, %r333, %r334, %r335, %r336;
	// end inline asm
	mov.b64 	%rd37, {%r327, %r332};
	setp.gt.s32 	%p177, %r276, 27;
	mov.u64 	%rd253, %rd252;
	mov.f32 	%f192, %f191;
	@%p177 bra 	$L__BB22_39;
	setp.lt.f32 	%p178, %f191, %f29;
	mov.u64 	%rd253, %rd37;
	mov.f32 	%f192, %f29;
	@%p178 bra 	$L__BB22_39;
	setp.gt.f32 	%p179, %f191, %f29;
	mov.u64 	%rd253, %rd252;
	mov.f32 	%f192, %f191;
	@%p179 bra 	$L__BB22_39;
	setp.lt.s64 	%p180, %rd252, %rd37;
	min.s64 	%rd253, %rd252, %rd37;
	selp.f32 	%f192, %f191, %f29, %p180;
$L__BB22_39:
	mov.b32 	%r338, %f192;
	mov.b32 	%r354, 8;
	mov.b32 	%r355, 31;
	mov.b32 	%r356, -1;
	// begin inline asm
	shfl.sync.down.b32 %r337, %r338, %r354, %r355, %r356;
	// end inline asm
	mov.b32 	%f32, %r337;
	// begin inline asm
	shfl.sync.down.b32 %r342, %r343, %r354, %r355, %r356;
	// end inline asm
	mov.b64 	{%r348, %r353}, %rd253;
	// begin inline asm
	shfl.sync.down.b32 %r347, %r348, %r354, %r355, %r356;
	// end inline asm
	// begin inline asm
	shfl.sync.down.b32 %r352, %r353, %r354, %r355, %r356;
	// end inline asm
	mov.b64 	%rd40, {%r347, %r352};
	setp.gt.s32 	%p181, %r276, 23;
	mov.u64 	%rd254, %rd253;
	mov.f32 	%f193, %f192;
	@%p181 bra 	$L__BB22_43;
	setp.lt.f32 	%p182, %f192, %f32;
	mov.u64 	%rd254, %rd40;
	mov.f32 	%f193, %f32;
	@%p182 bra 	$L__BB22_43;
	setp.gt.f32 	%p183, %f192, %f32;
	mov.u64 	%rd254, %rd253;
	mov.f32 	%f193, %f192;
	@%p183 bra 	$L__BB22_43;
	setp.lt.s64 	%p184, %rd253, %rd40;
	min.s64 	%rd254, %rd253, %rd40;
	selp.f32 	%f193, %f192, %f32, %p184;
$L__BB22_43:
	mov.b32 	%r358, %f193;
	mov.b32 	%r374, 16;
	mov.b32 	%r375, 31;
	mov.b32 	%r376, -1;
	// begin inline asm
	shfl.sync.down.b32 %r357, %r358, %r374, %r375, %r376;
	// end inline asm
	mov.b32 	%f35, %r357;
	// begin inline asm
	shfl.sync.down.b32 %r362, %r363, %r374, %r375, %r376;
	// end inline asm
	mov.b64 	{%r368, %r373}, %rd254;
	// begin inline asm
	shfl.sync.down.b32 %r367, %r368, %r374, %r375, %r376;
	// end inline asm
	// begin inline asm
	shfl.sync.down.b32 %r372, %r373, %r374, %r375, %r376;
	// end inline asm
	mov.b64 	%rd43, {%r367, %r372};
	setp.gt.s32 	%p185, %r276, 15;
	mov.u64 	%rd306, %rd254;
	mov.f32 	%f241, %f193;
	@%p185 bra 	$L__BB22_47;
	setp.lt.f32 	%p186, %f193, %f35;
	mov.u64 	%rd306, %rd43;
	mov.f32 	%f241, %f35;
	@%p186 bra 	$L__BB22_47;
	setp.gt.f32 	%p187, %f193, %f35;
	mov.u64 	%rd306, %rd254;
	mov.f32 	%f241, %f193;
	@%p187 bra 	$L__BB22_47;
	setp.lt.s64 	%p188, %rd254, %rd43;
	min.s64 	%rd306, %rd254, %rd43;
	selp.f32 	%f241, %f193, %f35, %p188;
$L__BB22_47:
	setp.ne.s32 	%p189, %r276, 0;
	@%p189 bra 	$L__BB22_49;
	shr.u32 	%r377, %r2, 1;
	and.b32  	%r378, %r377, 496;
	mov.u32 	%r379, _ZN6thrust24THRUST_300001_SM_1000_NS8cuda_cub4core6detail5shmemE;
	add.s32 	%r380, %r379, %r378;
	st.shared.f32 	[%r380+8], %f241;
	st.shared.u64 	[%r380+16], %rd306;
$L__BB22_49:
	bar.sync 	0;
	setp.ne.s32 	%p190, %r2, 0;
	@%p190 bra 	$L__BB22_204;
	ld.shared.f32 	%f38, [_ZN6thrust24THRUST_300001_SM_1000_NS8cuda_cub4core6detail5shmemE+24];
	ld.shared.u64 	%rd46, [_ZN6thrust24THRUST_300001_SM_1000_NS8cuda_cub4core6detail5shmemE+32];
	setp.lt.f32 	%p191, %f241, %f38;
	mov.u64 	%rd256, %rd46;
	mov.f32 	%f195, %f38;
	@%p191 bra 	$L__BB22_53;
	setp.lt.f32 	%p192, %f38, %f241;
	mov.u64 	%rd256, %rd306;
	mov.f32 	%f195, %f241;
	@%p192 bra 	$L__BB22_53;
	setp.lt.s64 	%p193, %rd306, %rd46;
	min.s64 	%rd256, %rd306, %rd46;
	selp.f32 	%f195, %f241, %f38, %p193;
$L__BB22_53:
	ld.shared.f32 	%f41, [_ZN6thrust24THRUST_300001_SM_1000_NS8cuda_cub4core6detail5shmemE+40];
	ld.shared.u64 	%rd49, [_ZN6thrust24THRUST_300001_SM_1000_NS8cuda_cub4core6detail5shmemE+48];
	setp.lt.f32 	%p194, %f195, %f41;
	mov.u64 	%rd257, %rd49;
	mov.f32 	%f196, %f41;
	@%p194 bra 	$L__BB22_56;
	setp.lt.f32 	%p195, %f41, %f195;
	mov.u64 	%rd257, %rd256;
	mov.f32 	%f196, %f195;
	@%p195 bra 	$L__BB22_56;
	setp.lt.s64 	%p196, %rd256, %rd49;
	min.s64 	%rd257, %rd256, %rd49;
	selp.f32 	%f196, %f195, %f41, %p196;
$L__BB22_56:
	ld.shared.f32 	%f44, [_ZN6thrust24THRUST_300001_SM_1000_NS8cuda_cub4core6detail5shmemE+56];
	ld.shared.u64 	%rd52, [_ZN6thrust24THRUST_300001_SM_1000_NS8cuda_cub4core6detail5shmemE+64];
	setp.lt.f32 	%p197, %f196, %f44;
	mov.u64 	%rd258, %rd52;
	mov.f32 	%f197, %f44;
	@%p197 bra 	$L__BB22_59;
	setp.lt.f32 	%p198, %f44, %f196;
	mov.u64 	%rd258, %rd257;
	mov.f32 	%f197, %f196;
	@%p198 bra 	$L__BB22_59;
	setp.lt.s64 	%p199, %rd257, %rd52;
	min.s64 	%rd258, %rd257, %rd52;
	selp.f32 	%f197, %f196, %f44, %p199;
$L__BB22_59:
	ld.shared.f32 	%f47, [_ZN6thrust24THRUST_300001_SM_1000_NS8cuda_cub4core6detail5shmemE+72];
	ld.shared.u64 	%rd55, [_ZN6thrust24THRUST_300001_SM_1000_NS8cuda_cub4core6detail5shmemE+80];
	setp.lt.f32 	%p200, %f197, %f47;
	mov.u64 	%rd259, %rd55;
	mov.f32 	%f198, %f47;
	@%p200 bra 	$L__BB22_62;
	setp.lt.f32 	%p201, %f47, %f197;
	mov.u64 	%rd259, %rd258;
	mov.f32 	%f198, %f197;
	@%p201 bra 	$L__BB22_62;
	setp.lt.s64 	%p202, %rd258, %rd55;
	min.s64 	%rd259, %rd258, %rd55;
	selp.f32 	%f198, %f197, %f47, %p202;
$L__BB22_62:
	ld.shared.f32 	%f50, [_ZN6thrust24THRUST_300001_SM_1000_NS8cuda_cub4core6detail5shmemE+88];
	ld.shared.u64 	%rd58, [_ZN6thrust24THRUST_300001_SM_1000_NS8cuda_cub4core6detail5shmemE+96];
	setp.lt.f32 	%p203, %f198, %f50;
	mov.u64 	%rd260, %rd58;
	mov.f32 	%f199, %f50;
	@%p203 bra 	$L__BB22_65;
	setp.lt.f32 	%p204, %f50, %f198;
	mov.u64 	%rd260, %rd259;
	mov.f32 	%f199, %f198;
	@%p204 bra 	$L__BB22_65;
	setp.lt.s64 	%p205, %rd259, %rd58;
	min.s64 	%rd260, %rd259, %rd58;
	selp.f32 	%f199, %f198, %f50, %p205;
$L__BB22_65:
	ld.shared.f32 	%f53, [_ZN6thrust24THRUST_300001_SM_1000_NS8cuda_cub4core6detail5shmemE+104];
	ld.shared.u64 	%rd61, [_ZN6thrust24THRUST_300001_SM_1000_NS8cuda_cub4core6detail5shmemE+112];
	setp.lt.f32 	%p206, %f199, %f53;
	mov.u64 	%rd261, %rd61;
	mov.f32 	%f200, %f53;
	@%p206 bra 	$L__BB22_68;
	setp.lt.f32 	%p207, %f53, %f199;
	mov.u64 	%rd261, %rd260;
	mov.f32 	%f200, %f199;
	@%p207 bra 	$L__BB22_68;
	setp.lt.s64 	%p208, %rd260, %rd61;
	min.s64 	%rd261, %rd260, %rd61;
	selp.f32 	%f200, %f199, %f53, %p208;
$L__BB22_68:
	ld.shared.f32 	%f56, [_ZN6thrust24THRUST_300001_SM_1000_NS8cuda_cub4core6detail5shmemE+120];
	ld.shared.u64 	%rd64, [_ZN6thrust24THRUST_300001_SM_1000_NS8cuda_cub4core6detail5shmemE+128];
	setp.lt.f32 	%p209, %f200, %f56;
	mov.f32 	%f241, %f56;
	mov.u64 	%rd306, %rd64;
	@%p209 bra 	$L__BB22_204;
	setp.lt.f32 	%p210, %f56, %f200;
	mov.f32 	%f241, %f200;
	mov.u64 	%rd306, %rd261;
	@%p210 bra 	$L__BB22_204;
	setp.lt.s64 	%p211, %rd261, %rd64;
	min.s64 	%rd306, %rd261, %rd64;
	selp.f32 	%f241, %f200, %f56, %p211;
	bra.uni 	$L__BB22_204;
$L__BB22_71:
	// begin inline asm
	mov.u32 %r163, %laneid;
	// end inline asm
	and.b32  	%r184, %r2, 992;
	add.s32 	%r185, %r184, 32;
	setp.gt.s32 	%p118, %r185, %r1;
	not.b32 	%r186, %r184;
	add.s32 	%r187, %r1, %r186;
	selp.b32 	%r182, %r187, 31, %p118;
	mov.b32 	%r165, %f188;
	mov.b32 	%r181, 1;
	mov.b32 	%r183, -1;
	// begin inline asm
	shfl.sync.down.b32 %r164, %r165, %r181, %r182, %r183;
	// end inline asm
	mov.b32 	%f58, %r164;
	// begin inline asm
	shfl.sync.down.b32 %r169, %r170, %r181, %r182, %r183;
	// end inline asm
	mov.b64 	{%r175, %r180}, %rd249;
	// begin inline asm
	shfl.sync.down.b32 %r174, %r175, %r181, %r182, %r183;
	// end inline asm
	// begin inline asm
	shfl.sync.down.b32 %r179, %r180, %r181, %r182, %r183;
	// end inline asm
	mov.b64 	%rd66, {%r174, %r179};
	setp.ge.s32 	%p119, %r163, %r182;
	mov.u64 	%rd262, %rd249;
	mov.f32 	%f201, %f188;
	@%p119 bra 	$L__BB22_75;
	setp.lt.f32 	%p120, %f188, %f58;
	mov.u64 	%rd262, %rd66;
	mov.f32 	%f201, %f58;
	@%p120 bra 	$L__BB22_75;
	setp.gt.f32 	%p121, %f188, %f58;
	mov.u64 	%rd262, %rd249;
	mov.f32 	%f201, %f188;
	@%p121 bra 	$L__BB22_75;
	setp.lt.s64 	%p122, %rd249, %rd66;
	min.s64 	%rd262, %rd249, %rd66;
	selp.f32 	%f201, %f188, %f58, %p122;
$L__BB22_75:
	mov.b32 	%r189, %f201;
	mov.b32 	%r205, 2;
	mov.b32 	%r207, -1;
	// begin inline asm
	shfl.sync.down.b32 %r188, %r189, %r205, %r182, %r207;
	// end inline asm
	mov.b32 	%f61, %r188;
	// begin inline asm
	shfl.sync.down.b32 %r193, %r194, %r205, %r182, %r207;
	// end inline asm
	mov.b64 	{%r199, %r204}, %rd262;
	// begin inline asm
	shfl.sync.down.b32 %r198, %r199, %r205, %r182, %r207;
	// end inline asm
	// begin inline asm
	shfl.sync.down.b32 %r203, %r204, %r205, %r182, %r207;
	// end inline asm
	mov.b64 	%rd69, {%r198, %r203};
	add.s32 	%r208, %r163, 2;
	setp.gt.s32 	%p123, %r208, %r182;
	mov.f32 	%f202, %f201;
	mov.u64 	%rd263, %rd262;
	@%p123 bra 	$L__BB22_79;
	setp.lt.f32 	%p124, %f201, %f61;
	mov.f32 	%f202, %f61;
	mov.u64 	%rd263, %rd69;
	@%p124 bra 	$L__BB22_79;
	setp.gt.f32 	%p125, %f201, %f61;
	mov.f32 	%f202, %f201;
	mov.u64 	%rd263, %rd262;
	@%p125 bra 	$L__BB22_79;
	setp.lt.s64 	%p126, %rd262, %rd69;
	selp.f32 	%f202, %f201, %f61, %p126;
	min.s64 	%rd263, %rd262, %rd69;
$L__BB22_79:
	mov.b32 	%r210, %f202;
	mov.b32 	%r226, 4;
	mov.b32 	%r228, -1;
	// begin inline asm
	shfl.sync.down.b32 %r209, %r210, %r226, %r182, %r228;
	// end inline asm
	mov.b32 	%f64, %r209;
	// begin inline asm
	shfl.sync.down.b32 %r214, %r215, %r226, %r182, %r228;
	// end inline asm
	mov.b64 	{%r220, %r225}, %rd263;
	// begin inline asm
	shfl.sync.down.b32 %r219, %r220, %r226, %r182, %r228;
	// end inline asm
	// begin inline asm
	shfl.sync.down.b32 %r224, %r225, %r226, %r182, %r228;
	// end inline asm
	mov.b64 	%rd72, {%r219, %r224};
	add.s32 	%r229, %r163, 4;
	setp.gt.s32 	%p127, %r229, %r182;
	mov.f32 	%f203, %f202;
	mov.u64 	%rd264, %rd263;
	@%p127 bra 	$L__BB22_83;
	setp.lt.f32 	%p128, %f202, %f64;
	mov.f32 	%f203, %f64;
	mov.u64 	%rd264, %rd72;
	@%p128 bra 	$L__BB22_83;
	setp.gt.f32 	%p129, %f202, %f64;
	mov.f32 	%f203, %f202;
	mov.u64 	%rd264, %rd263;
	@%p129 bra 	$L__BB22_83;
	setp.lt.s64 	%p130, %rd263, %rd72;
	selp.f32 	%f203, %f202, %f64, %p130;
	min.s64 	%rd264, %rd263, %rd72;
$L__BB22_83:
	mov.b32 	%r231, %f203;
	mov.b32 	%r247, 8;
	mov.b32 	%r249, -1;
	// begin inline asm
	shfl.sync.down.b32 %r230, %r231, %r247, %r182, %r249;
	// end inline asm
	mov.b32 	%f67, %r230;
	// begin inline asm
	shfl.sync.down.b32 %r235, %r236, %r247, %r182, %r249;
	// end inline asm
	mov.b64 	{%r241, %r246}, %rd264;
	// begin inline asm
	shfl.sync.down.b32 %r240, %r241, %r247, %r182, %r249;
	// end inline asm
	// begin inline asm
	shfl.sync.down.b32 %r245, %r246, %r247, %r182, %r249;
	// end inline asm
	mov.b64 	%rd75, {%r240, %r245};
	add.s32 	%r250, %r163, 8;
	setp.gt.s32 	%p131, %r250, %r182;
	mov.f32 	%f204, %f203;
	mov.u64 	%rd265, %rd264;
	@%p131 bra 	$L__BB22_87;
	setp.lt.f32 	%p132, %f203, %f67;
	mov.f32 	%f204, %f67;
	mov.u64 	%rd265, %rd75;
	@%p132 bra 	$L__BB22_87;
	setp.gt.f32 	%p133, %f203, %f67;
	mov.f32 	%f204, %f203;
	mov.u64 	%rd265, %rd264;
	@%p133 bra 	$L__BB22_87;
	setp.lt.s64 	%p134, %rd264, %rd75;
	selp.f32 	%f204, %f203, %f67, %p134;
	min.s64 	%rd265, %rd264, %rd75;
$L__BB22_87:
	mov.b32 	%r252, %f204;
	mov.b32 	%r268, 16;
	mov.b32 	%r270, -1;
	// begin inline asm
	shfl.sync.down.b32 %r251, %r252, %r268, %r182, %r270;
	// end inline asm
	mov.b32 	%f70, %r251;
	// begin inline asm
	shfl.sync.down.b32 %r256, %r257, %r268, %r182, %r270;
	// end inline asm
	mov.b64 	{%r262, %r267}, %rd265;
	// begin inline asm
	shfl.sync.down.b32 %r261, %r262, %r268, %r182, %r270;
	// end inline asm
	// begin inline asm
	shfl.sync.down.b32 %r266, %r267, %r268, %r182, %r270;
	// end inline asm
	mov.b64 	%rd78, {%r261, %r266};
	add.s32 	%r271, %r163, 16;
	setp.gt.s32 	%p135, %r271, %r182;
	mov.f32 	%f241, %f204;
	mov.u64 	%rd306, %rd265;
	@%p135 bra 	$L__BB22_91;
	setp.lt.f32 	%p136, %f204, %f70;
	mov.f32 	%f241, %f70;
	mov.u64 	%rd306, %rd78;
	@%p136 bra 	$L__BB22_91;
	setp.gt.f32 	%p137, %f204, %f70;
	mov.f32 	%f241, %f204;
	mov.u64 	%rd306, %rd265;
	@%p137 bra 	$L__BB22_91;
	setp.lt.s64 	%p138, %rd265, %rd78;
	selp.f32 	%f241, %f204, %f70, %p138;
	min.s64 	%rd306, %rd265, %rd78;
$L__BB22_91:
	setp.ne.s32 	%p139, %r163, 0;
	@%p139 bra 	$L__BB22_93;
	shr.u32 	%r272, %r2, 1;
	and.b32  	%r273, %r272, 496;
	mov.u32 	%r274, _ZN6thrust24THRUST_300001_SM_1000_NS8cuda_cub4core6detail5shmemE;
	add.s32 	%r275, %r274, %r273;
	st.shared.f32 	[%r275+8], %f241;
	st.shared.u64 	[%r275+16], %rd306;
$L__BB22_93:
	bar.sync 	0;
	setp.ne.s32 	%p140, %r2, 0;
	@%p140 bra 	$L__BB22_204;
	setp.lt.s32 	%p141, %r1, 33;
	mov.f32 	%f206, %f241;
	mov.u64 	%rd267, %rd306;
	@%p141 bra 	$L__BB22_98;
	ld.shared.f32 	%f73, [_ZN6thrust24THRUST_300001_SM_1000_NS8cuda_cub4core6detail5shmemE+24];
	ld.shared.u64 	%rd81, [_ZN6thrust24THRUST_300001_SM_1000_NS8cuda_cub4core6detail5shmemE+32];
	setp.lt.f32 	%p142, %f241, %f73;
	mov.f32 	%f206, %f73;
	mov.u64 	%rd267, %rd81;
	@%p142 bra 	$L__BB22_98;
	setp.lt.f32 	%p143, %f73, %f241;
	mov.f32 	%f206, %f241;
	mov.u64 	%rd267, %rd306;
	@%p143 bra 	$L__BB22_98;
	setp.lt.s64 	%p144, %rd306, %rd81;
	selp.f32 	%f206, %f241, %f73, %p144;
	min.s64 	%rd267, %rd306, %rd81;
$L__BB22_98:
	setp.lt.s32 	%p145, %r1, 65;
	mov.f32 	%f207, %f206;
	mov.u64 	%rd268, %rd267;
	@%p145 bra 	$L__BB22_102;
	ld.shared.f32 	%f76, [_ZN6thrust24THRUST_300001_SM_1000_NS8cuda_cub4core6detail5shmemE+40];
	ld.shared.u64 	%rd84, [_ZN6thrust24THRUST_300001_SM_1000_NS8cuda_cub4core6detail5shmemE+48];
	setp.lt.f32 	%p146, %f206, %f76;
	mov.f32 	%f207, %f76;
	mov.u64 	%rd268, %rd84;
	@%p146 bra 	$L__BB22_102;
	setp.lt.f32 	%p147, %f76, %f206;
	mov.f32 	%f207, %f206;
	mov.u64 	%rd268, %rd267;
	@%p147 bra 	$L__BB22_102;
	setp.lt.s64 	%p148, %rd267, %rd84;
	selp.f32 	%f207, %f206, %f76, %p148;
	min.s64 	%rd268, %rd267, %rd84;
$L__BB22_102:
	setp.lt.s32 	%p149, %r1, 97;
	mov.f32 	%f208, %f207;
	mov.u64 	%rd269, %rd268;
	@%p149 bra 	$L__BB22_106;
	ld.shared.f32 	%f79, [_ZN6thrust24THRUST_300001_SM_1000_NS8cuda_cub4core6detail5shmemE+56];
	ld.shared.u64 	%rd87, [_ZN6thrust24THRUST_300001_SM_1000_NS8cuda_cub4core6detail5shmemE+64];
	setp.lt.f32 	%p150, %f207, %f79;
	mov.f32 	%f208, %f79;
	mov.u64 	%rd269, %rd87;
	@%p150 bra 	$L__BB22_106;
	setp.lt.f32 	%p151, %f79, %f207;
	mov.f32 	%f208, %f207;
	mov.u64 	%rd269, %rd268;
	@%p151 bra 	$L__BB22_106;
	setp.lt.s64 	%p152, %rd268, %rd87;
	selp.f32 	%f208, %f207, %f79, %p152;
	min.s64 	%rd269, %rd268, %rd87;
$L__BB22_106:
	setp.lt.s32 	%p153, %r1, 129;
	mov.f32 	%f209, %f208;
	mov.u64 	%rd270, %rd269;
	@%p153 bra 	$L__BB22_110;
	ld.shared.f32 	%f82, [_ZN6thrust24THRUST_300001_SM_1000_NS8cuda_cub4core6detail5shmemE+72];
	ld.shared.u64 	%rd90, [_ZN6thrust24THRUST_300001_SM_1000_NS8cuda_cub4core6detail5shmemE+80];
	setp.lt.f32 	%p154, %f208, %f82;
	mov.f32 	%f209, %f82;
	mov.u64 	%rd270, %rd90;
	@%p154 bra 	$L__BB22_110;
	setp.lt.f32 	%p155, %f82, %f208;
	mov.f32 	%f209, %f208;
	mov.u64 	%rd270, %rd269;
	@%p155 bra 	$L__BB22_110;
	setp.lt.s64 	%p156, %rd269, %rd90;
	selp.f32 	%f209, %f208, %f82, %p156;
	min.s64 	%rd270, %rd269, %rd90;
$L__BB22_110:
	setp.lt.s32 	%p157, %r1, 161;
	mov.f32 	%f210, %f209;
	mov.u64 	%rd271, %rd270;
	@%p157 bra 	$L__BB22_114;
	ld.shared.f32 	%f85, [_ZN6thrust24THRUST_300001_SM_1000_NS8cuda_cub4core6detail5shmemE+88];
	ld.shared.u64 	%rd93, [_ZN6thrust24THRUST_300001_SM_1000_NS8cuda_cub4core6detail5shmemE+96];
	setp.lt.f32 	%p158, %f209, %f85;
	mov.f32 	%f210, %f85;
	mov.u64 	%rd271, %rd93;
	@%p158 bra 	$L__BB22_114;
	setp.lt.f32 	%p159, %f85, %f209;
	mov.f32 	%f210, %f209;
	mov.u64 	%rd271, %rd270;
	@%p159 bra 	$L__BB22_114;
	setp.lt.s64 	%p160, %rd270, %rd93;
	selp.f32 	%f210, %f209, %f85, %p160;
	min.s64 	%rd271, %rd270, %rd93;
$L__BB22_114:
	setp.lt.s32 	%p161, %r1, 193;
	mov.f32 	%f211, %f210;
	mov.u64 	%rd272, %rd271;
	@%p161 bra 	$L__BB22_118;
	ld.shared.f32 	%f88, [_ZN6thrust24THRUST_300001_SM_1000_NS8cuda_cub4core6detail5shmemE+104];
	ld.shared.u64 	%rd96, [_ZN6thrust24THRUST_300001_SM_1000_NS8cuda_cub4core6detail5shmemE+112];
	setp.lt.f32 	%p162, %f210, %f88;
	mov.f32 	%f211, %f88;
	mov.u64 	%rd272, %rd96;
	@%p162 bra 	$L__BB22_118;
	setp.lt.f32 	%p163, %f88, %f210;
	mov.f32 	%f211, %f210;
	mov.u64 	%rd272, %rd271;
	@%p163 bra 	$L__BB22_118;
	setp.lt.s64 	%p164, %rd271, %rd96;
	selp.f32 	%f211, %f210, %f88, %p164;
	min.s64 	%rd272, %rd271, %rd96;
$L__BB22_118:
	setp.lt.s32 	%p165, %r1, 225;
	mov.f32 	%f241, %f211;
	mov.u64 	%rd306, %rd272;
	@%p165 bra 	$L__BB22_204;
	ld.shared.f32 	%f91, [_ZN6thrust24THRUST_300001_SM_1000_NS8cuda_cub4core6detail5shmemE+120];
	ld.shared.u64 	%rd99, [_ZN6thrust24THRUST_300001_SM_1000_NS8cuda_cub4core6detail5shmemE+128];
	setp.lt.f32 	%p166, %f211, %f91;
	mov.f32 	%f241, %f91;
	mov.u64 	%rd306, %rd99;
	@%p166 bra 	$L__BB22_204;
	setp.lt.f32 	%p167, %f91, %f211;
	mov.f32 	%f241, %f211;
	mov.u64 	%rd306, %rd272;
	@%p167 bra 	$L__BB22_204;
	setp.lt.s64 	%p168, %rd272, %rd99;
	selp.f32 	%f241, %f211, %f91, %p168;
	min.s64 	%rd306, %rd272, %rd99;
	bra.uni 	$L__BB22_204;
$L__BB22_122:
	mov.u32 	%r18, %tid.x;
	cvt.u64.u32 	%rd101, %r18;
	mul.wide.u32 	%rd195, %r18, 4;
	add.s64 	%rd102, %rd1, %rd195;
	ld.global.f32 	%f170, [%rd102];
	add.s32 	%r31, %r18, 256;
	cvt.u64.u32 	%rd196, %r31;
	ld.global.f32 	%f171, [%rd102+1024];
	add.s32 	%r32, %r18, 512;
	cvt.u64.u32 	%rd197, %r32;
	ld.global.f32 	%f172, [%rd102+2048];
	add.s32 	%r33, %r18, 768;
	cvt.u64.u32 	%rd198, %r33;
	ld.global.f32 	%f173, [%rd102+3072];
	or.b32  	%r34, %r18, 1024;
	cvt.u64.u32 	%rd103, %r34;
	add.s64 	%rd293, %rd192, %rd103;
	ld.global.f32 	%f228, [%rd102+4096];
	setp.geu.f32 	%p3, %f170, %f171;
	selp.f32 	%f174, %f170, %f171, %p3;
	selp.b64 	%rd199, %rd101, %rd196, %p3;
	setp.geu.f32 	%p4, %f174, %f172;
	selp.f32 	%f175, %f174, %f172, %p4;
	selp.b64 	%rd200, %rd199, %rd197, %p4;
	setp.geu.f32 	%p5, %f175, %f173;
	selp.f32 	%f94, %f175, %f173, %p5;
	selp.b64 	%rd105, %rd200, %rd198, %p5;
	setp.lt.f32 	%p6, %f94, %f228;
	@%p6 bra 	$L__BB22_124;
	setp.lt.f32 	%p7, %f228, %f94;
	setp.lt.u64 	%p8, %rd105, %rd103;
	or.pred  	%p9, %p7, %p8;
	selp.f32 	%f228, %f94, %f228, %p9;
	add.s64 	%rd201, %rd192, %rd105;
	selp.b64 	%rd293, %rd201, %rd293, %p9;
$L__BB22_124:
	setp.lt.u64 	%p10, %rd194, 2560;
	mov.b64 	%rd282, 1280;
	@%p10 bra 	$L__BB22_137;
	mov.b64 	%rd274, 1280;
	mov.f32 	%f213, %f228;
$L__BB22_126:
	add.s64 	%rd204, %rd274, %rd101;
	shl.b64 	%rd205, %rd274, 2;
	add.s64 	%rd206, %rd102, %rd205;
	add.s64 	%rd110, %rd204, %rd192;
	ld.global.f32 	%f214, [%rd206];
	ld.global.f32 	%f215, [%rd206+1024];
	add.s64 	%rd278, %rd110, 512;
	ld.global.f32 	%f216, [%rd206+2048];
	add.s64 	%rd279, %rd110, 768;
	ld.global.f32 	%f217, [%rd206+3072];
	ld.global.f32 	%f228, [%rd206+4096];
	setp.lt.f32 	%p11, %f213, %f214;
	mov.u64 	%rd276, %rd110;
	@%p11 bra 	$L__BB22_128;
	setp.lt.f32 	%p12, %f214, %f213;
	setp.lt.s64 	%p13, %rd293, %rd110;
	or.pred  	%p14, %p12, %p13;
	selp.f32 	%f214, %f213, %f214, %p14;
	selp.b64 	%rd276, %rd293, %rd110, %p14;
$L__BB22_128:
	add.s64 	%rd277, %rd110, 256;
	setp.lt.f32 	%p15, %f214, %f215;
	@%p15 bra 	$L__BB22_130;
	setp.lt.f32 	%p16, %f215, %f214;
	setp.lt.s64 	%p17, %rd276, %rd277;
	or.pred  	%p18, %p16, %p17;
	selp.f32 	%f215, %f214, %f215, %p18;
	selp.b64 	%rd277, %rd276, %rd277, %p18;
$L__BB22_130:
	setp.lt.f32 	%p19, %f215, %f216;
	@%p19 bra 	$L__BB22_132;
	setp.lt.f32 	%p20, %f216, %f215;
	setp.lt.s64 	%p21, %rd277, %rd278;
	or.pred  	%p22, %p20, %p21;
	selp.f32 	%f216, %f215, %f216, %p22;
	selp.b64 	%rd278, %rd277, %rd278, %p22;
$L__BB22_132:
	setp.lt.f32 	%p23, %f216, %f217;
	@%p23 bra 	$L__BB22_134;
	setp.lt.f32 	%p24, %f217, %f216;
	setp.lt.s64 	%p25, %rd278, %rd279;
	or.pred  	%p26, %p24, %p25;
	selp.f32 	%f217, %f216, %f217, %p26;
	selp.b64 	%rd279, %rd278, %rd279, %p26;
$L__BB22_134:
	add.s64 	%rd210, %rd204, %rd192;
	add.s64 	%rd293, %rd210, 1024;
	setp.lt.f32 	%p27, %f217, %f228;
	@%p27 bra 	$L__BB22_136;
	setp.lt.f32 	%p28, %f228, %f217;
	setp.lt.s64 	%p29, %rd279, %rd293;
	or.pred  	%p30, %p28, %p29;
	selp.f32 	%f228, %f217, %f228, %p30;
	selp.b64 	%rd293, %rd279, %rd293, %p30;
$L__BB22_136:
	add.s64 	%rd282, %rd274, 1280;
	add.s64 	%rd211, %rd274, 2560;
	setp.le.s64 	%p31, %rd211, %rd194;
	mov.u64 	%rd274, %rd282;
	mov.f32 	%f213, %f228;
	@%p31 bra 	$L__BB22_126;
$L__BB22_137:
	setp.le.s64 	%p32, %rd194, %rd282;
	@%p32 bra 	$L__BB22_160;
	cvt.u32.u64 	%r35, %rd282;
	cvt.u32.u64 	%r36, %rd194;
	sub.s32 	%r19, %r36, %r35;
	setp.ge.s32 	%p33, %r18, %r19;
	@%p33 bra 	$L__BB22_160;
	cvta.to.global.u64 	%rd128, %rd191;
	not.b32 	%r38, %r18;
	add.s32 	%r39, %r38, %r36;
	sub.s32 	%r20, %r39, %r35;
	and.b32  	%r41, %r20, 768;
	setp.eq.s32 	%p34, %r41, 768;
	mov.u32 	%r389, %r18;
	@%p34 bra 	$L__BB22_145;
	add.s64 	%rd213, %rd282, %rd101;
	add.s64 	%rd284, %rd213, %rd192;
	shl.b64 	%rd214, %rd213, 2;
	add.s64 	%rd283, %rd128, %rd214;
	shr.u32 	%r42, %r20, 8;
	add.s32 	%r43, %r42, 1;
	and.b32  	%r44, %r43, 3;
	neg.s32 	%r387, %r44;
	mov.u32 	%r389, %r18;
$L__BB22_141:
	.pragma "nounroll";
	mov.u64 	%rd133, %rd293;
	mov.f32 	%f114, %f228;
	ld.global.f32 	%f115, [%rd283];
	setp.lt.f32 	%p35, %f114, %f115;
	mov.f32 	%f228, %f115;
	mov.u64 	%rd293, %rd284;
	@%p35 bra 	$L__BB22_144;
	setp.lt.f32 	%p36, %f115, %f114;
	mov.f32 	%f228, %f114;
	mov.u64 	%rd293, %rd133;
	@%p36 bra 	$L__BB22_144;
	setp.lt.s64 	%p37, %rd133, %rd284;
	selp.f32 	%f228, %f114, %f115, %p37;
	min.s64 	%rd293, %rd133, %rd284;
$L__BB22_144:
	add.s32 	%r389, %r389, 256;
	add.s64 	%rd284, %rd284, 256;
	add.s64 	%rd283, %rd283, 1024;
	add.s32 	%r387, %r387, 1;
	setp.ne.s32 	%p38, %r387, 0;
	@%p38 bra 	$L__BB22_141;
$L__BB22_145:
	setp.lt.u32 	%p39, %r20, 768;
	@%p39 bra 	$L__BB22_160;
	add.s32 	%r390, %r389, 512;
$L__BB22_147:
	mov.u32 	%r28, %r390;
	add.s32 	%r45, %r28, -512;
	cvt.u64.u32 	%rd215, %r45;
	add.s64 	%rd216, %rd282, %rd215;
	shl.b64 	%rd217, %rd216, 2;
	add.s64 	%rd141, %rd128, %rd217;
	add.s64 	%rd142, %rd216, %rd192;
	ld.global.f32 	%f121, [%rd141];
	setp.lt.f32 	%p40, %f228, %f121;
	mov.f32 	%f225, %f121;
	mov.u64 	%rd290, %rd142;
	@%p40 bra 	$L__BB22_150;
	setp.lt.f32 	%p41, %f121, %f228;
	mov.f32 	%f225, %f228;
	mov.u64 	%rd290, %rd293;
	@%p41 bra 	$L__BB22_150;
	setp.lt.s64 	%p42, %rd293, %rd142;
	selp.f32 	%f225, %f228, %f121, %p42;
	min.s64 	%rd290, %rd293, %rd142;
$L__BB22_150:
	add.s32 	%r46, %r28, -256;
	cvt.u64.u32 	%rd218, %r46;
	add.s64 	%rd219, %rd282, %rd218;
	add.s64 	%rd145, %rd219, %rd192;
	ld.global.f32 	%f124, [%rd141+1024];
	setp.lt.f32 	%p43, %f225, %f124;
	mov.f32 	%f226, %f124;
	mov.u64 	%rd291, %rd145;
	@%p43 bra 	$L__BB22_153;
	setp.lt.f32 	%p44, %f124, %f225;
	mov.f32 	%f226, %f225;
	mov.u64 	%rd291, %rd290;
	@%p44 bra 	$L__BB22_153;
	setp.lt.s64 	%p45, %rd290, %rd145;
	selp.f32 	%f226, %f225, %f124, %p45;
	min.s64 	%rd291, %rd290, %rd145;
$L__BB22_153:
	cvt.u64.u32 	%rd220, %r28;
	add.s64 	%rd221, %rd282, %rd220;
	add.s64 	%rd148, %rd221, %rd192;
	ld.global.f32 	%f127, [%rd141+2048];
	setp.lt.f32 	%p46, %f226, %f127;
	mov.f32 	%f227, %f127;
	mov.u64 	%rd292, %rd148;
	@%p46 bra 	$L__BB22_156;
	setp.lt.f32 	%p47, %f127, %f226;
	mov.f32 	%f227, %f226;
	mov.u64 	%rd292, %rd291;
	@%p47 bra 	$L__BB22_156;
	setp.lt.s64 	%p48, %rd291, %rd148;
	selp.f32 	%f227, %f226, %f127, %p48;
	min.s64 	%rd292, %rd291, %rd148;
$L__BB22_156:
	add.s32 	%r47, %r28, 256;
	cvt.u64.u32 	%rd222, %r47;
	add.s64 	%rd223, %rd282, %rd222;
	add.s64 	%rd151, %rd223, %rd192;
	ld.global.f32 	%f130, [%rd141+3072];
	setp.lt.f32 	%p49, %f227, %f130;
	mov.f32 	%f228, %f130;
	mov.u64 	%rd293, %rd151;
	@%p49 bra 	$L__BB22_159;
	setp.lt.f32 	%p50, %f130, %f227;
	mov.f32 	%f228, %f227;
	mov.u64 	%rd293, %rd292;
	@%p50 bra 	$L__BB22_159;
	setp.lt.s64 	%p51, %rd292, %rd151;
	selp.f32 	%f228, %f227, %f130, %p51;
	min.s64 	%rd293, %rd292, %rd151;
$L__BB22_159:
	add.s32 	%r390, %r28, 1024;
	add.s32 	%r48, %r28, 512;
	setp.lt.s32 	%p52, %r48, %r19;
	@%p52 bra 	$L__BB22_147;
$L__BB22_160:
	// begin inline asm
	mov.u32 %r49, %laneid;
	// end inline asm
	mov.b32 	%r51, %f228;
	mov.b32 	%r67, 1;
	mov.b32 	%r68, 31;
	mov.b32 	%r69, -1;
	// begin inline asm
	shfl.sync.down.b32 %r50, %r51, %r67, %r68, %r69;
	// end inline asm
	mov.b32 	%f134, %r50;
	// begin inline asm
	shfl.sync.down.b32 %r55, %r56, %r67, %r68, %r69;
	// end inline asm
	mov.b64 	{%r61, %r66}, %rd293;
	// begin inline asm
	shfl.sync.down.b32 %r60, %r61, %r67, %r68, %r69;
	// end inline asm
	// begin inline asm
	shfl.sync.down.b32 %r65, %r66, %r67, %r68, %r69;
	// end inline asm
	mov.b64 	%rd155, {%r60, %r65};
	setp.gt.s32 	%p53, %r49, 30;
	mov.f32 	%f230, %f228;
	mov.u64 	%rd295, %rd293;
	@%p53 bra 	$L__BB22_164;
	setp.lt.f32 	%p54, %f228, %f134;
	mov.f32 	%f230, %f134;
	mov.u64 	%rd295, %rd155;
	@%p54 bra 	$L__BB22_164;
	setp.gt.f32 	%p55, %f228, %f134;
	mov.f32 	%f230, %f228;
	mov.u64 	%rd295, %rd293;
	@%p55 bra 	$L__BB22_164;
	setp.lt.s64 	%p56, %rd293, %rd155;
	selp.f32 	%f230, %f228, %f134, %p56;
	min.s64 	%rd295, %rd293, %rd155;
$L__BB22_164:
	mov.b32 	%r71, %f230;
	mov.b32 	%r87, 2;
	mov.b32 	%r88, 31;
	mov.b32 	%r89, -1;
	// begin inline asm
	shfl.sync.down.b32 %r70, %r71, %r87, %r88, %r89;
	// end inline asm
	mov.b32 	%f137, %r70;
	// begin inline asm
	shfl.sync.down.b32 %r75, %r76, %r87, %r88, %r89;
	// end inline asm
	mov.b64 	{%r81, %r86}, %rd295;
	// begin inline asm
	shfl.sync.down.b32 %r80, %r81, %r87, %r88, %r89;
	// end inline asm
	// begin inline asm
	shfl.sync.down.b32 %r85, %r86, %r87, %r88, %r89;
	// end inline asm
	mov.b64 	%rd158, {%r80, %r85};
	setp.gt.s32 	%p57, %r49, 29;
	mov.f32 	%f231, %f230;
	mov.u64 	%rd296, %rd295;
	@%p57 bra 	$L__BB22_168;
	setp.lt.f32 	%p58, %f230, %f137;
	mov.f32 	%f231, %f137;
	mov.u64 	%rd296, %rd158;
	@%p58 bra 	$L__BB22_168;
	setp.gt.f32 	%p59, %f230, %f137;
	mov.f32 	%f231, %f230;
	mov.u64 	%rd296, %rd295;
	@%p59 bra 	$L__BB22_168;
	setp.lt.s64 	%p60, %rd295, %rd158;
	selp.f32 	%f231, %f230, %f137, %p60;
	min.s64 	%rd296, %rd295, %rd158;
$L__BB22_168:
	mov.b32 	%r91, %f231;
	mov.b32 	%r107, 4;
	mov.b32 	%r108, 31;
	mov.b32 	%r109, -1;
	// begin inline asm
	shfl.sync.down.b32 %r90, %r91, %r107, %r108, %r109;
	// end inline asm
	mov.b32 	%f140, %r90;
	// begin inline asm
	shfl.sync.down.b32 %r95, %r96, %r107, %r108, %r109;
	// end inline asm
	mov.b64 	{%r101, %r106}, %rd296;
	// begin inline asm
	shfl.sync.down.b32 %r100, %r101, %r107, %r108, %r109;
	// end inline asm
	// begin inline asm
	shfl.sync.down.b32 %r105, %r106, %r107, %r108, %r109;
	// end inline asm
	mov.b64 	%rd161, {%r100, %r105};
	setp.gt.s32 	%p61, %r49, 27;
	mov.f32 	%f232, %f231;
	mov.u64 	%rd297, %rd296;
	@%p61 bra 	$L__BB22_172;
	setp.lt.f32 	%p62, %f231, %f140;
	mov.f32 	%f232, %f140;
	mov.u64 	%rd297, %rd161;
	@%p62 bra 	$L__BB22_172;
	setp.gt.f32 	%p63, %f231, %f140;
	mov.f32 	%f232, %f231;
	mov.u64 	%rd297, %rd296;
	@%p63 bra 	$L__BB22_172;
	setp.lt.s64 	%p64, %rd296, %rd161;
	selp.f32 	%f232, %f231, %f140, %p64;
	min.s64 	%rd297, %rd296, %rd161;
$L__BB22_172:
	mov.b32 	%r111, %f232;
	mov.b32 	%r127, 8;
	mov.b32 	%r128, 31;
	mov.b32 	%r129, -1;
	// begin inline asm
	shfl.sync.down.b32 %r110, %r111, %r127, %r128, %r129;
	// end inline asm
	mov.b32 	%f143, %r110;
	// begin inline asm
	shfl.sync.down.b32 %r115, %r116, %r127, %r128, %r129;
	// end inline asm
	mov.b64 	{%r121, %r126}, %rd297;
	// begin inline asm
	shfl.sync.down.b32 %r120, %r121, %r127, %r128, %r129;
	// end inline asm
	// begin inline asm
	shfl.sync.down.b32 %r125, %r126, %r127, %r128, %r129;
	// end inline asm
	mov.b64 	%rd164, {%r120, %r125};
	setp.gt.s32 	%p65, %r49, 23;
	mov.f32 	%f233, %f232;
	mov.u64 	%rd298, %rd297;
	@%p65 bra 	$L__BB22_176;
	setp.lt.f32 	%p66, %f232, %f143;
	mov.f32 	%f233, %f143;
	mov.u64 	%rd298, %rd164;
	@%p66 bra 	$L__BB22_176;
	setp.gt.f32 	%p67, %f232, %f143;
	mov.f32 	%f233, %f232;
	mov.u64 	%rd298, %rd297;
	@%p67 bra 	$L__BB22_176;
	setp.lt.s64 	%p68, %rd297, %rd164;
	selp.f32 	%f233, %f232, %f143, %p68;
	min.s64 	%rd298, %rd297, %rd164;
$L__BB22_176:
	mov.b32 	%r131, %f233;
	mov.b32 	%r147, 16;
	mov.b32 	%r148, 31;
	mov.b32 	%r149, -1;
	// begin inline asm
	shfl.sync.down.b32 %r130, %r131, %r147, %r148, %r149;
	// end inline asm
	mov.b32 	%f146, %r130;
	// begin inline asm
	shfl.sync.down.b32 %r135, %r136, %r147, %r148, %r149;
	// end inline asm
	mov.b64 	{%r141, %r146}, %rd298;
	// begin inline asm
	shfl.sync.down.b32 %r140, %r141, %r147, %r148, %r149;
	// end inline asm
	// begin inline asm
	shfl.sync.down.b32 %r145, %r146, %r147, %r148, %r149;
	// end inline asm
	mov.b64 	%rd167, {%r140, %r145};
	setp.gt.s32 	%p69, %r49, 15;
	mov.f32 	%f241, %f233;
	mov.u64 	%rd306, %rd298;
	@%p69 bra 	$L__BB22_180;
	setp.lt.f32 	%p70, %f233, %f146;
	mov.f32 	%f241, %f146;
	mov.u64 	%rd306, %rd167;
	@%p70 bra 	$L__BB22_180;
	setp.gt.f32 	%p71, %f233, %f146;
	mov.f32 	%f241, %f233;
	mov.u64 	%rd306, %rd298;
	@%p71 bra 	$L__BB22_180;
	setp.lt.s64 	%p72, %rd298, %rd167;
	selp.f32 	%f241, %f233, %f146, %p72;
	min.s64 	%rd306, %rd298, %rd167;
$L__BB22_180:
	setp.ne.s32 	%p73, %r49, 0;
	@%p73 bra 	$L__BB22_182;
	shr.u32 	%r150, %r18, 1;
	and.b32  	%r151, %r150, 496;
	mov.u32 	%r152, _ZN6thrust24THRUST_300001_SM_1000_NS8cuda_cub4core6detail5shmemE;
	add.s32 	%r153, %r152, %r151;
	st.shared.f32 	[%r153+8], %f241;
	st.shared.u64 	[%r153+16], %rd306;
$L__BB22_182:
	bar.sync 	0;
	setp.ne.s32 	%p74, %r18, 0;
	@%p74 bra 	$L__BB22_204;
	ld.shared.f32 	%f149, [_ZN6thrust24THRUST_300001_SM_1000_NS8cuda_cub4core6detail5shmemE+24];
	ld.shared.u64 	%rd170, [_ZN6thrust24THRUST_300001_SM_1000_NS8cuda_cub4core6detail5shmemE+32];
	setp.lt.f32 	%p75, %f241, %f149;
	mov.f32 	%f235, %f149;
	mov.u64 	%rd300, %rd170;
	@%p75 bra 	$L__BB22_186;
	setp.lt.f32 	%p76, %f149, %f241;
	mov.f32 	%f235, %f241;
	mov.u64 	%rd300, %rd306;
	@%p76 bra 	$L__BB22_186;
	setp.lt.s64 	%p77, %rd306, %rd170;
	selp.f32 	%f235, %f241, %f149, %p77;
	min.s64 	%rd300, %rd306, %rd170;
$L__BB22_186:
	ld.shared.f32 	%f152, [_ZN6thrust24THRUST_300001_SM_1000_NS8cuda_cub4core6detail5shmemE+40];
	ld.shared.u64 	%rd173, [_ZN6thrust24THRUST_300001_SM_1000_NS8cuda_cub4core6detail5shmemE+48];
	setp.lt.f32 	%p78, %f235, %f152;
	mov.f32 	%f236, %f152;
	mov.u64 	%rd301, %rd173;
	@%p78 bra 	$L__BB22_189;
	setp.lt.f32 	%p79, %f152, %f235;
	mov.f32 	%f236, %f235;
	mov.u64 	%rd301, %rd300;
	@%p79 bra 	$L__BB22_189;
	setp.lt.s64 	%p80, %rd300, %rd173;
	selp.f32 	%f236, %f235, %f152, %p80;
	min.s64 	%rd301, %rd300, %rd173;
$L__BB22_189:
	ld.shared.f32 	%f155, [_ZN6thrust24THRUST_300001_SM_1000_NS8cuda_cub4core6detail5shmemE+56];
	ld.shared.u64 	%rd176, [_ZN6thrust24THRUST_300001_SM_1000_NS8cuda_cub4core6detail5shmemE+64];
	setp.lt.f32 	%p81, %f236, %f155;
	mov.f32 	%f237, %f155;
	mov.u64 	%rd302, %rd176;
	@%p81 bra 	$L__BB22_192;
	setp.lt.f32 	%p82, %f155, %f236;
	mov.f32 	%f237, %f236;
	mov.u64 	%rd302, %rd301;
	@%p82 bra 	$L__BB22_192;
	setp.lt.s64 	%p83, %rd301, %rd176;
	selp.f32 	%f237, %f236, %f155, %p83;
	min.s64 	%rd302, %rd301, %rd176;
$L__BB22_192:
	ld.shared.f32 	%f158, [_ZN6thrust24THRUST_300001_SM_1000_NS8cuda_cub4core6detail5shmemE+72];
	ld.shared.u64 	%rd179, [_ZN6thrust24THRUST_300001_SM_1000_NS8cuda_cub4core6detail5shmemE+80];
	setp.lt.f32 	%p84, %f237, %f158;
	mov.f32 	%f238, %f158;
	mov.u64 	%rd303, %rd179;
	@%p84 bra 	$L__BB22_195;
	setp.lt.f32 	%p85, %f158, %f237;
	mov.f32 	%f238, %f237;
	mov.u64 	%rd303, %rd302;
	@%p85 bra 	$L__BB22_195;
	setp.lt.s64 	%p86, %rd302, %rd179;
	selp.f32 	%f238, %f237, %f158, %p86;
	min.s64 	%rd303, %rd302, %rd179;
$L__BB22_195:
	ld.shared.f32 	%f161, [_ZN6thrust24THRUST_300001_SM_1000_NS8cuda_cub4core6detail5shmemE+88];
	ld.shared.u64 	%rd182, [_ZN6thrust24THRUST_300001_SM_1000_NS8cuda_cub4core6detail5shmemE+96];
	setp.lt.f32 	%p87, %f238, %f161;
	mov.f32 	%f239, %f161;
	mov.u64 	%rd304, %rd182;
	@%p87 bra 	$L__BB22_198;
	setp.lt.f32 	%p88, %f161, %f238;
	mov.f32 	%f239, %f238;
	mov.u64 	%rd304, %rd303;
	@%p88 bra 	$L__BB22_198;
	setp.lt.s64 	%p89, %rd303, %rd182;
	selp.f32 	%f239, %f238, %f161, %p89;
	min.s64 	%rd304, %rd303, %rd182;
$L__BB22_198:
	ld.shared.f32 	%f164, [_ZN6thrust24THRUST_300001_SM_1000_NS8cuda_cub4core6detail5shmemE+104];
	ld.shared.u64 	%rd185, [_ZN6thrust24THRUST_300001_SM_1000_NS8cuda_cub4core6detail5shmemE+112];
	setp.lt.f32 	%p90, %f239, %f164;
	mov.f32 	%f240, %f164;
	mov.u64 	%rd305, %rd185;
	@%p90 bra 	$L__BB22_201;
	setp.lt.f32 	%p91, %f164, %f239;
	mov.f32 	%f240, %f239;
	mov.u64 	%rd305, %rd304;
	@%p91 bra 	$L__BB22_201;
	setp.lt.s64 	%p92, %rd304, %rd185;
	selp.f32 	%f240, %f239, %f164, %p92;
	min.s64 	%rd305, %rd304, %rd185;
$L__BB22_201:
	ld.shared.f32 	%f167, [_ZN6thrust24THRUST_300001_SM_1000_NS8cuda_cub4core6detail5shmemE+120];
	ld.shared.u64 	%rd188, [_ZN6thrust24THRUST_300001_SM_1000_NS8cuda_cub4core6detail5shmemE+128];
	setp.lt.f32 	%p93, %f240, %f167;
	mov.f32 	%f241, %f167;
	mov.u64 	%rd306, %rd188;
	@%p93 bra 	$L__BB22_204;
	setp.lt.f32 	%p94, %f167, %f240;
	mov.f32 	%f241, %f240;
	mov.u64 	%rd306, %rd305;
	@%p94 bra 	$L__BB22_204;
	setp.lt.s64 	%p95, %rd305, %rd188;
	selp.f32 	%f241, %f240, %f167, %p95;
	min.s64 	%rd306, %rd305, %rd188;
$L__BB22_204:
	mov.u32 	%r381, %tid.x;
	setp.ne.s32 	%p212, %r381, 0;
	@%p212 bra 	$L__BB22_206;
	ld.param.u64 	%rd237, [_ZN6thrust24THRUST_300001_SM_1000_NS8cuda_cub4core6detail13_kernel_agentINS1_8__reduce11ReduceAgentINS0_12zip_iteratorIN4cuda3std3__45tupleIJPKfNS0_17counting_iteratorIlNS0_11use_defaultESF_SF_EEEEEEEPNSB_IJflEEESJ_lNS1_9__extrema9arg_max_fIflNSA_4lessIfEEEEEEJSI_SK_lSP_EEEvDpT0__param_1];
	cvta.to.global.u64 	%rd236, %rd237;
	st.global.f32 	[%rd236], %f241;
	st.global.u64 	[%rd236+8], %rd306;
$L__BB22_206:
	ret;

}
	// .globl	_ZN6thrust24THRUST_300001_SM_1000_NS8cuda_cub4core6detail13_kernel_agentINS1_8__reduce11ReduceAgentINS0_12zip_iteratorIN4cuda3std3__45tupleIJPKfNS0_17counting_iteratorIlNS0_11use_defaultESF_SF_EEEEEEEPNSB_IJflEEESJ_lNS1_9__extrema9arg_max_fIflNSA_4lessIfEEEEEEJSI_SK_lN3cub18CUB_300001_SM_100013GridEvenShareIlEENSS_9GridQueueIyEESP_EEEvDpT0_
.visible .entry _ZN6thrust24THRUST_300001_SM_1000_NS8cuda_cub4core6detail13_kernel_agentINS1_8__reduce11ReduceAgentINS0_12zip_iteratorIN4cuda3std3__45tupleIJPKfNS0_17counting_iteratorIlNS0_11use_defaultESF_SF_EEEEEEEPNSB_IJflEEESJ_lNS1_9__extrema9arg_max_fIflNSA_4lessIfEEEEEEJSI_SK_lN3cub18CUB_300001_SM_100013GridEvenShareIlEENSS_9GridQueueIyEESP_EEEvDpT0_(
	.param .align 8 .b8 _ZN6thrust24THRUST_300001_SM_1000_NS8cuda_cub4core6detail13_kernel_agentINS1_8__reduce11ReduceAgentINS0_12zip_iteratorIN4cuda3std3__45tupleIJPKfNS0_17counting_iteratorIlNS0_11use_defaultESF_SF_EEEEEEEPNSB_IJflEEESJ_lNS1_9__extrema9arg_max_fIflNSA_4lessIfEEEEEEJSI_SK_lN3cub18CUB_300001_SM_100013GridEvenShareIlEENSS_9GridQueueIyEESP_EEEvDpT0__param_0[16],
	.param .u64 .ptr .align 1 _ZN6thrust24THRUST_300001_SM_1000_NS8cuda_cub4core6detail13_kernel_agentINS1_8__reduce11ReduceAgentINS0_12zip_iteratorIN4cuda3std3__45tupleIJPKfNS0_17counting_iteratorIlNS0_11use_defaultESF_SF_EEEEEEEPNSB_IJflEEESJ_lNS1_9__extrema9arg_max_fIflNSA_4lessIfEEEEEEJSI_SK_lN3cub18CUB_300001_SM_100013GridEvenShareIlEENSS_9GridQueueIyEESP_EEEvDpT0__param_1,
	.param .u64 _ZN6thrust24THRUST_300001_SM_1000_NS8cuda_cub4core6detail13_kernel_agentINS1_8__reduce11ReduceAgentINS0_12zip_iteratorIN4cuda3std3__45tupleIJPKfNS0_17counting_iteratorIlNS0_11use_defaultESF_SF_EEEEEEEPNSB_IJflEEESJ_lNS1_9__extrema9arg_max_fIflNSA_4lessIfEEEEEEJSI_SK_lN3cub18CUB_300001_SM_100013GridEvenShareIlEENSS_9GridQueueIyEESP_EEEvDpT0__param_2,
	.param .align 8 .b8 _ZN6thrust24THRUST_300001_SM_1000_NS8cuda_cub4core6detail13_kernel_agentINS1_8__reduce11ReduceAgentINS0_12zip_iteratorIN4cuda3std3__45tupleIJPKfNS0_17counting_iteratorIlNS0_11use_defaultESF_SF_EEEEEEEPNSB_IJflEEESJ_lNS1_9__extrema9arg_max_fIflNSA_4lessIfEEEEEEJSI_SK_lN3cub18CUB_300001_SM_100013GridEvenShareIlEENSS_9GridQueueIyEESP_EEEvDpT0__param_3[72],
	.param .align 8 .b8 _ZN6thrust24THRUST_300001_SM_1000_NS8cuda_cub4core6detail13_kernel_agentINS1_8__reduce11ReduceAgentINS0_12zip_iteratorIN4cuda3std3__45tupleIJPKfNS0_17counting_iteratorIlNS0_11use_defaultESF_SF_EEEEEEEPNSB_IJflEEESJ_lNS1_9__extrema9arg_max_fIflNSA_4lessIfEEEEEEJSI_SK_lN3cub18CUB_300001_SM_100013GridEvenShareIlEENSS_9GridQueueIyEESP_EEEvDpT0__param_4[8],
	.param .align 1 .b8 _ZN6thrust24THRUST_300001_SM_1000_NS8cuda_cub4core6detail13_kernel_agentINS1_8__reduce11ReduceAgentINS0_12zip_iteratorIN4cuda3std3__45tupleIJPKfNS0_17counting_iteratorIlNS0_11use_defaultESF_SF_EEEEEEEPNSB_IJflEEESJ_lNS1_9__extrema9arg_max_fIflNSA_4lessIfEEEEEEJSI_SK_lN3cub18CUB_300001_SM_100013GridEvenShareIlEENSS_9GridQueueIyEESP_EEEvDpT0__param_5[1]
)
.maxntid 256
{
	.reg .pred 	%p<215>;
	.reg .b32 	%r<399>;
	.reg .b32 	%f<242>;
	.reg .b64 	%rd<324>;

	ld.param.u64 	%rd196, [_ZN6thrust24THRUST_300001_SM_1000_NS8cuda_cub4core6detail13_kernel_agentINS1_8__reduce11ReduceAgentINS0_12zip_iteratorIN4cuda3std3__45tupleIJPKfNS0_17counting_iteratorIlNS0_11use_defaultESF_SF_EEEEEEEPNSB_IJflEEESJ_lNS1_9__extrema9arg_max_fIflNSA_4lessIfEEEEEEJSI_SK_lN3cub18CUB_300001_SM_100013GridEvenShareIlEENSS_9GridQueueIyEESP_EEEvDpT0__param_0+8];
	ld.param.u64 	%rd195, [_ZN6thrust24THRUST_300001_SM_1000_NS8cuda_cub4core6detail13_kernel_agentINS1_8__reduce11ReduceAgentINS0_12zip_iteratorIN4cuda3std3__45tupleIJPKfNS0_17counting_iteratorIlNS0_11use_defaultESF_SF_EEEEEEEPNSB_IJflEEESJ_lNS1_9__extrema9arg_max_fIflNSA_4lessIfEEEEEEJSI_SK_lN3cub18CUB_300001_SM_100013GridEvenShareIlEENSS_9GridQueueIyEESP_EEEvDpT0__param_0];
	ld.param.u64 	%rd199, [_ZN6thrust24THRUST_300001_SM_1000_NS8cuda_cub4core6detail13_kernel_agentINS1_8__reduce11ReduceAgentINS0_12zip_iteratorIN4cuda3std3__45tupleIJPKfNS0_17counting_iteratorIlNS0_11use_defaultESF_SF_EEEEEEEPNSB_IJflEEESJ_lNS1_9__extrema9arg_max_fIflNSA_4lessIfEEEEEEJSI_SK_lN3cub18CUB_300001_SM_100013GridEvenShareIlEENSS_9GridQueueIyEESP_EEEvDpT0__param_4];
	ld.param.u64 	%rd198, [_ZN6thrust24THRUST_300001_SM_1000_NS8cuda_cub4core6detail13_kernel_agentINS1_8__reduce11ReduceAgentINS0_12zip_iteratorIN4cuda3std3__45tupleIJPKfNS0_17counting_iteratorIlNS0_11use_defaultESF_SF_EEEEEEEPNSB_IJflEEESJ_lNS1_9__extrema9arg_max_fIflNSA_4lessIfEEEEEEJSI_SK_lN3cub18CUB_300001_SM_100013GridEvenShareIlEENSS_9GridQueueIyEESP_EEEvDpT0__param_2];
	cvta.to.global.u64 	%rd1, %rd199;
	cvta.to.global.u64 	%rd2, %rd195;
	mov.u32 	%r1, %ctaid.x;
	mul.lo.s32 	%r33, %r1, 1280;
	cvt.u64.u32 	%rd4, %r33;
	mov.u32 	%r34, %nctaid.x;
	mul.lo.s32 	%r35, %r34, 1280;
	cvt.u64.u32 	%rd5, %r35;
	add.s64 	%rd200, %rd4, 1280;
	setp.le.s64 	%p1, %rd200, %rd198;
	@%p1 bra 	$L__BB23_121;
	cvt.u32.u64 	%r159, %rd4;
	cvt.u32.u64 	%r2, %rd198;
	sub.s32 	%r3, %r2, %r159;
	mov.u32 	%r4, %tid.x;
	setp.ge.s32 	%p98, %r4, %r3;
	mov.f32 	%f188, 0f00000000;
	mov.b64 	%rd266, 0;
	mov.u32 	%r393, %r4;
	@%p98 bra 	$L__BB23_3;
	cvt.u64.u32 	%rd234, %r4;
	add.s64 	%rd235, %rd4, %rd234;
	shl.b64 	%rd236, %rd235, 2;
	add.s64 	%rd237, %rd2, %rd236;
	add.s64 	%rd266, %rd196, %rd235;
	ld.global.f32 	%f188, [%rd237];
	add.s32 	%r393, %r4, 256;
$L__BB23_3:
	setp.ge.s32 	%p99, %r393, %r3;
	@%p99 bra 	$L__BB23_25;
	not.b32 	%r161, %r393;
	add.s32 	%r162, %r161, %r2;
	sub.s32 	%r7, %r162, %r159;
	and.b32  	%r163, %r7, 768;
	setp.eq.s32 	%p100, %r163, 768;
	@%p100 bra 	$L__BB23_10;
	cvt.u64.u32 	%rd239, %r393;
	add.s64 	%rd240, %rd239, %rd4;
	add.s64 	%rd257, %rd240, %rd196;
	shl.b64 	%rd241, %rd240, 2;
	add.s64 	%rd256, %rd2, %rd241;
	shr.u32 	%r164, %r7, 8;
	add.s32 	%r165, %r164, 1;
	and.b32  	%r166, %r165, 3;
	neg.s32 	%r391, %r166;
$L__BB23_6:
	.pragma "nounroll";
	mov.u64 	%rd12, %rd266;
	mov.f32 	%f3, %f188;
	ld.global.f32 	%f4, [%rd256];
	setp.lt.f32 	%p101, %f3, %f4;
	mov.u64 	%rd266, %rd257;
	mov.f32 	%f188, %f4;
	@%p101 bra 	$L__BB23_9;
	setp.lt.f32 	%p102, %f4, %f3;
	mov.u64 	%rd266, %rd12;
	mov.f32 	%f188, %f3;
	@%p102 bra 	$L__BB23_9;
	setp.lt.s64 	%p103, %rd12, %rd257;
	min.s64 	%rd266, %rd12, %rd257;
	selp.f32 	%f188, %f3, %f4, %p103;
$L__BB23_9:
	add.s32 	%r393, %r393, 256;
	add.s64 	%rd257, %rd257, 256;
	add.s64 	%rd256, %rd256, 1024;
	add.s32 	%r391, %r391, 1;
	setp.ne.s32 	%p104, %r391, 0;
	@%p104 bra 	$L__BB23_6;
$L__BB23_10:
	setp.lt.u32 	%p105, %r7, 768;
	@%p105 bra 	$L__BB23_25;
	add.s32 	%r394, %r393, 512;
$L__BB23_12:
	mov.u32 	%r15, %r394;
	add.s32 	%r167, %r15, -512;
	cvt.s64.s32 	%rd242, %r167;
	add.s64 	%rd243, %rd242, %rd4;
	shl.b64 	%rd244, %rd243, 2;
	add.s64 	%rd20, %rd2, %rd244;
	add.s64 	%rd21, %rd243, %rd196;
	ld.global.f32 	%f10, [%rd20];
	setp.lt.f32 	%p106, %f188, %f10;
	mov.u64 	%rd263, %rd21;
	mov.f32 	%f185, %f10;
	@%p106 bra 	$L__BB23_15;
	setp.lt.f32 	%p107, %f10, %f188;
	mov.u64 	%rd263, %rd266;
	mov.f32 	%f185, %f188;
	@%p107 bra 	$L__BB23_15;
	setp.lt.s64 	%p108, %rd266, %rd21;
	min.s64 	%rd263, %rd266, %rd21;
	selp.f32 	%f185, %f188, %f10, %p108;
$L__BB23_15:
	add.s32 	%r168, %r15, -256;
	cvt.s64.s32 	%rd245, %r168;
	add.s64 	%rd246, %rd245, %rd4;
	add.s64 	%rd24, %rd246, %rd196;
	ld.global.f32 	%f13, [%rd20+1024];
	setp.lt.f32 	%p109, %f185, %f13;
	mov.u64 	%rd264, %rd24;
	mov.f32 	%f186, %f13;
	@%p109 bra 	$L__BB23_18;
	setp.lt.f32 	%p110, %f13, %f185;
	mov.u64 	%rd264, %rd263;
	mov.f32 	%f186, %f185;
	@%p110 bra 	$L__BB23_18;
	setp.lt.s64 	%p111, %rd263, %rd24;
	min.s64 	%rd264, %rd263, %rd24;
	selp.f32 	%f186, %f185, %f13, %p111;
$L__BB23_18:
	cvt.s64.s32 	%rd247, %r15;
	add.s64 	%rd248, %rd247, %rd4;
	add.s64 	%rd27, %rd248, %rd196;
	ld.global.f32 	%f16, [%rd20+2048];
	setp.lt.f32 	%p112, %f186, %f16;
	mov.u64 	%rd265, %rd27;
	mov.f32 	%f187, %f16;
	@%p112 bra 	$L__BB23_21;
	setp.lt.f32 	%p113, %f16, %f186;
	mov.u64 	%rd265, %rd264;
	mov.f32 	%f187, %f186;
	@%p113 bra 	$L__BB23_21;
	setp.lt.s64 	%p114, %rd264, %rd27;
	min.s64 	%rd265, %rd264, %rd27;
	selp.f32 	%f187, %f186, %f16, %p114;
$L__BB23_21:
	add.s32 	%r169, %r15, 256;
	cvt.s64.s32 	%rd249, %r169;
	add.s64 	%rd250, %rd249, %rd4;
	add.s64 	%rd30, %rd250, %rd196;
	ld.global.f32 	%f19, [%rd20+3072];
	setp.lt.f32 	%p115, %f187, %f19;
	mov.u64 	%rd266, %rd30;
	mov.f32 	%f188, %f19;
	@%p115 bra 	$L__BB23_24;
	setp.lt.f32 	%p116, %f19, %f187;
	mov.u64 	%rd266, %rd265;
	mov.f32 	%f188, %f187;
	@%p116 bra 	$L__BB23_24;
	setp.lt.s64 	%p117, %rd265, %rd30;
	min.s64 	%rd266, %rd265, %rd30;
	selp.f32 	%f188, %f187, %f19, %p117;
$L__BB23_24:
	add.s32 	%r394, %r15, 1024;
	add.s32 	%r170, %r15, 512;
	setp.lt.s32 	%p118, %r170, %r3;
	@%p118 bra 	$L__BB23_12;
$L__BB23_25:
	setp.lt.s32 	%p119, %r3, 256;
	@%p119 bra 	$L__BB23_70;
	// begin inline asm
	mov.u32 %r284, %laneid;
	// end inline asm
	mov.b32 	%r286, %f188;
	mov.b32 	%r302, 1;
	mov.b32 	%r303, 31;
	mov.b32 	%r304, -1;
	// begin inline asm
	shfl.sync.down.b32 %r285, %r286, %r302, %r303, %r304;
	// end inline asm
	mov.b32 	%f23, %r285;
	// begin inline asm
	shfl.sync.down.b32 %r290, %r291, %r302, %r303, %r304;
	// end inline asm
	mov.b64 	{%r296, %r301}, %rd266;
	// begin inline asm
	shfl.sync.down.b32 %r295, %r296, %r302, %r303, %r304;
	// end inline asm
	// begin inline asm
	shfl.sync.down.b32 %r300, %r301, %r302, %r303, %r304;
	// end inline asm
	mov.b64 	%rd34, {%r295, %r300};
	setp.gt.s32 	%p171, %r284, 30;
	mov.u64 	%rd268, %rd266;
	mov.f32 	%f190, %f188;
	@%p171 bra 	$L__BB23_30;
	setp.lt.f32 	%p172, %f188, %f23;
	mov.u64 	%rd268, %rd34;
	mov.f32 	%f190, %f23;
	@%p172 bra 	$L__BB23_30;
	setp.gt.f32 	%p173, %f188, %f23;
	mov.u64 	%rd268, %rd266;
	mov.f32 	%f190, %f188;
	@%p173 bra 	$L__BB23_30;
	setp.lt.s64 	%p174, %rd266, %rd34;
	min.s64 	%rd268, %rd266, %rd34;
	selp.f32 	%f190, %f188, %f23, %p174;
$L__BB23_30:
	mov.b32 	%r306, %f190;
	mov.b32 	%r322, 2;
	mov.b32 	%r323, 31;
	mov.b32 	%r324, -1;
	// begin inline asm
	shfl.sync.down.b32 %r305, %r306, %r322, %r323, %r324;
	// end inline asm
	mov.b32 	%f26, %r305;
	// begin inline asm
	shfl.sync.down.b32 %r310, %r311, %r322, %r323, %r324;
	// end inline asm
	mov.b64 	{%r316, %r321}, %rd268;
	// begin inline asm
	shfl.sync.down.b32 %r315, %r316, %r322, %r323, %r324;
	// end inline asm
	// begin inline asm
	shfl.sync.down.b32 %r320, %r321, %r322, %r323, %r324;
	// end inline asm
	mov.b64 	%rd37, {%r315, %r320};
	setp.gt.s32 	%p175, %r284, 29;
	mov.u64 	%rd269, %rd268;
	mov.f32 	%f191, %f190;
	@%p175 bra 	$L__BB23_34;
	setp.lt.f32 	%p176, %f190, %f26;
	mov.u64 	%rd269, %rd37;
	mov.f32 	%f191, %f26;
	@%p176 bra 	$L__BB23_34;
	setp.gt.f32 	%p177, %f190, %f26;
	mov.u64 	%rd269, %rd268;
	mov.f32 	%f191, %f190;
	@%p177 bra 	$L__BB23_34;
	setp.lt.s64 	%p178, %rd268, %rd37;
	min.s64 	%rd269, %rd268, %rd37;
	selp.f32 	%f191, %f190, %f26, %p178;
$L__BB23_34:
	mov.b32 	%r326, %f191;
	mov.b32 	%r342, 4;
	mov.b32 	%r343, 31;
	mov.b32 	%r344, -1;
	// begin inline asm
	shfl.sync.down.b32 %r325, %r326, %r342, %r343, %r344;
	// end inline asm
	mov.b32 	%f29, %r325;
	// begin inline asm
	shfl.sync.down.b32 %r330, %r331, %r342, %r343, %r344;
	// end inline asm
	mov.b64 	{%r336, %r341}, %rd269;
	// begin inline asm
	shfl.sync.down.b32 %r335, %r336, %r342, %r343, %r344;
	// end inline asm
	// begin inline asm
	shfl.sync.down.b32 %r340, %r341, %r342, %r343, %r344;
	// end inline asm
	mov.b64 	%rd40, {%r335, %r340};
	setp.gt.s32 	%p179, %r284, 27;
	mov.u64 	%rd270, %rd269;
	mov.f32 	%f192, %f191;
	@%p179 bra 	$L__BB23_38;
	setp.lt.f32 	%p180, %f191, %f29;
	mov.u64 	%rd270, %rd40;
	mov.f32 	%f192, %f29;
	@%p180 bra 	$L__BB23_38;
	setp.gt.f32 	%p181, %f191, %f29;
	mov.u64 	%rd270, %rd269;
	mov.f32 	%f192, %f191;
	@%p181 bra 	$L__BB23_38;
	setp.lt.s64 	%p182, %rd269, %rd40;
	min.s64 	%rd270, %rd269, %rd40;
	selp.f32 	%f192, %f191, %f29, %p182;
$L__BB23_38:
	mov.b32 	%r346, %f192;
	mov.b32 	%r362, 8;
	mov.b32 	%r363, 31;
	mov.b32 	%r364, -1;
	// begin inline asm
	shfl.sync.down.b32 %r345, %r346, %r362, %r363, %r364;
	// end inline asm
	mov.b32 	%f32, %r345;
	// begin inline asm
	shfl.sync.down.b32 %r350, %r351, %r362, %r363, %r364;
	// end inline asm
	mov.b64 	{%r356, %r361}, %rd270;
	// begin inline asm
	shfl.sync.down.b32 %r355, %r356, %r362, %r363, %r364;
	// end inline asm
	// begin inline asm
	shfl.sync.down.b32 %r360, %r361, %r362, %r363, %r364;
	// end inline asm
	mov.b64 	%rd43, {%r355, %r360};
	setp.gt.s32 	%p183, %r284, 23;
	mov.u64 	%rd271, %rd270;
	mov.f32 	%f193, %f192;
	@%p183 bra 	$L__BB23_42;
	setp.lt.f32 	%p184, %f192, %f32;
	mov.u64 	%rd271, %rd43;
	mov.f32 	%f193, %f32;
	@%p184 bra 	$L__BB23_42;
	setp.gt.f32 	%p185, %f192, %f32;
	mov.u64 	%rd271, %rd270;
	mov.f32 	%f193, %f192;
	@%p185 bra 	$L__BB23_42;
	setp.lt.s64 	%p186, %rd270, %rd43;
	min.s64 	%rd271, %rd270, %rd43;
	selp.f32 	%f193, %f192, %f32, %p186;
$L__BB23_42:
	mov.b32 	%r366, %f193;
	mov.b32 	%r382, 16;
	mov.b32 	%r383, 31;
	mov.b32 	%r384, -1;
	// begin inline asm
	shfl.sync.down.b32 %r365, %r366, %r382, %r383, %r384;
	// end inline asm
	mov.b32 	%f35, %r365;
	// begin inline asm
	shfl.sync.down.b32 %r370, %r371, %r382, %r383, %r384;
	// end inline asm
	mov.b64 	{%r376, %r381}, %rd271;
	// begin inline asm
	shfl.sync.down.b32 %r375, %r376, %r382, %r383, %r384;
	// end inline asm
	// begin inline asm
	shfl.sync.down.b32 %r380, %r381, %r382, %r383, %r384;
	// end inline asm
	mov.b64 	%rd46, {%r375, %r380};
	setp.gt.s32 	%p187, %r284, 15;
	mov.u64 	%rd323, %rd271;
	mov.f32 	%f241, %f193;
	@%p187 bra 	$L__BB23_46;
	setp.lt.f32 	%p188, %f193, %f35;
	mov.u64 	%rd323, %rd46;
	mov.f32 	%f241, %f35;
	@%p188 bra 	$L__BB23_46;
	setp.gt.f32 	%p189, %f193, %f35;
	mov.u64 	%rd323, %rd271;
	mov.f32 	%f241, %f193;
	@%p189 bra 	$L__BB23_46;
	setp.lt.s64 	%p190, %rd271, %rd46;
	min.s64 	%rd323, %rd271, %rd46;
	selp.f32 	%f241, %f193, %f35, %p190;
$L__BB23_46:
	setp.ne.s32 	%p191, %r284, 0;
	@%p191 bra 	$L__BB23_48;
	shr.u32 	%r385, %r4, 1;
	and.b32  	%r386, %r385, 496;
	mov.u32 	%r387, _ZN6thrust24THRUST_300001_SM_1000_NS8cuda_cub4core6detail5shmemE;
	add.s32 	%r388, %r387, %r386;
	st.shared.f32 	[%r388+8], %f241;
	st.shared.u64 	[%r388+16], %rd323;
$L__BB23_48:
	bar.sync 	0;
	setp.ne.s32 	%p192, %r4, 0;
	@%p192 bra 	$L__BB23_208;
	ld.shared.f32 	%f38, [_ZN6thrust24THRUST_300001_SM_1000_NS8cuda_cub4core6detail5shmemE+24];
	ld.shared.u64 	%rd49, [_ZN6thrust24THRUST_300001_SM_1000_NS8cuda_cub4core6detail5shmemE+32];
	setp.lt.f32 	%p193, %f241, %f38;
	mov.u64 	%rd273, %rd49;
	mov.f32 	%f195, %f38;
	@%p193 bra 	$L__BB23_52;
	setp.lt.f32 	%p194, %f38, %f241;
	mov.u64 	%rd273, %rd323;
	mov.f32 	%f195, %f241;
	@%p194 bra 	$L__BB23_52;
	setp.lt.s64 	%p195, %rd323, %rd49;
	min.s64 	%rd273, %rd323, %rd49;
	selp.f32 	%f195, %f241, %f38, %p195;
$L__BB23_52:
	ld.shared.f32 	%f41, [_ZN6thrust24THRUST_300001_SM_1000_NS8cuda_cub4core6detail5shmemE+40];
	ld.shared.u64 	%rd52, [_ZN6thrust24THRUST_300001_SM_1000_NS8cuda_cub4core6detail5shmemE+48];
	setp.lt.f32 	%p196, %f195, %f41;
	mov.u64 	%rd274, %rd52;
	mov.f32 	%f196, %f41;
	@%p196 bra 	$L__BB23_55;
	setp.lt.f32 	%p197, %f41, %f195;
	mov.u64 	%rd274, %rd273;
	mov.f32 	%f196, %f195;
	@%p197 bra 	$L__BB23_55;
	setp.lt.s64 	%p198, %rd273, %rd52;
	min.s64 	%rd274, %rd273, %rd52;
	selp.f32 	%f196, %f195, %f41, %p198;
$L__BB23_55:
	ld.shared.f32 	%f44, [_ZN6thrust24THRUST_300001_SM_1000_NS8cuda_cub4core6detail5shmemE+56];
	ld.shared.u64 	%rd55, [_ZN6thrust24THRUST_300001_SM_1000_NS8cuda_cub4core6detail5shmemE+64];
	setp.lt.f32 	%p199, %f196, %f44;
	mov.u64 	%rd275, %rd55;
	mov.f32 	%f197, %f44;
	@%p199 bra 	$L__BB23_58;
	setp.lt.f32 	%p200, %f44, %f196;
	mov.u64 	%rd275, %rd274;
	mov.f32 	%f197, %f196;
	@%p200 bra 	$L__BB23_58;
	setp.lt.s64 	%p201, %rd274, %rd55;
	min.s64 	%rd275, %rd274, %rd55;
	selp.f32 	%f197, %f196, %f44, %p201;
$L__BB23_58:
	ld.shared.f32 	%f47, [_ZN6thrust24THRUST_300001_SM_1000_NS8cuda_cub4core6detail5shmemE+72];
	ld.shared.u64 	%rd58, [_ZN6thrust24THRUST_300001_SM_1000_NS8cuda_cub4core6detail5shmemE+80];
	setp.lt.f32 	%p202, %f197, %f47;
	mov.u64 	%rd276, %rd58;
	mov.f32 	%f198, %f47;
	@%p202 bra 	$L__BB23_61;
	setp.lt.f32 	%p203, %f47, %f197;
	mov.u64 	%rd276, %rd275;
	mov.f32 	%f198, %f197;
	@%p203 bra 	$L__BB23_61;
	setp.lt.s64 	%p204, %rd275, %rd58;
	min.s64 	%rd276, %rd275, %rd58;
	selp.f32 	%f198, %f197, %f47, %p204;
$L__BB23_61:
	ld.shared.f32 	%f50, [_ZN6thrust24THRUST_300001_SM_1000_NS8cuda_cub4core6detail5shmemE+88];
	ld.shared.u64 	%rd61, [_ZN6thrust24THRUST_300001_SM_1000_NS8cuda_cub4core6detail5shmemE+96];
	setp.lt.f32 	%p205, %f198, %f50;
	mov.u64 	%rd277, %rd61;
	mov.f32 	%f199, %f50;
	@%p205 bra 	$L__BB23_64;
	setp.lt.f32 	%p206, %f50, %f198;
	mov.u64 	%rd277, %rd276;
	mov.f32 	%f199, %f198;
	@%p206 bra 	$L__BB23_64;
	setp.lt.s64 	%p207, %rd276, %rd61;
	min.s64 	%rd277, %rd276, %rd61;
	selp.f32 	%f199, %f198, %f50, %p207;
$L__BB23_64:
	ld.shared.f32 	%f53, [_ZN6thrust24THRUST_300001_SM_1000_NS8cuda_cub4core6detail5shmemE+104];
	ld.shared.u64 	%rd64, [_ZN6thrust24THRUST_300001_SM_1000_NS8cuda_cub4core6detail5shmemE+112];
	setp.lt.f32 	%p208, %f199, %f53;
	mov.u64 	%rd278, %rd64;
	mov.f32 	%f200, %f53;
	@%p208 bra 	$L__BB23_67;
	setp.lt.f32 	%p209, %f53, %f199;
	mov.u64 	%rd278, %rd277;
	mov.f32 	%f200, %f199;
	@%p209 bra 	$L__BB23_67;
	setp.lt.s64 	%p210, %rd277, %rd64;
	min.s64 	%rd278, %rd277, %rd64;
	selp.f32 	%f200, %f199, %f53, %p210;
$L__BB23_67:
	ld.shared.f32 	%f56, [_ZN6thrust24THRUST_300001_SM_1000_NS8cuda_cub4core6detail5shmemE+120];
	ld.shared.u64 	%rd67, [_ZN6thrust24THRUST_300001_SM_1000_NS8cuda_cub4core6detail5shmemE+128];
	setp.lt.f32 	%p211, %f200, %f56;
	mov.f32 	%f241, %f56;
	mov.u64 	%rd323, %rd67;
	@%p211 bra 	$L__BB23_208;
	setp.lt.f32 	%p212, %f56, %f200;
	mov.f32 	%f241, %f200;
	mov.u64 	%rd323, %rd278;
	@%p212 bra 	$L__BB23_208;
	setp.lt.s64 	%p213, %rd278, %rd67;
	min.s64 	%rd323, %rd278, %rd67;
	selp.f32 	%f241, %f200, %f56, %p213;
	bra.uni 	$L__BB23_208;
$L__BB23_70:
	// begin inline asm
	mov.u32 %r171, %laneid;
	// end inline asm
	and.b32  	%r192, %r4, 992;
	add.s32 	%r193, %r192, 32;
	setp.gt.s32 	%p120, %r193, %r3;
	not.b32 	%r194, %r192;
	add.s32 	%r195, %r3, %r194;
	selp.b32 	%r190, %r195, 31, %p120;
	mov.b32 	%r173, %f188;
	mov.b32 	%r189, 1;
	mov.b32 	%r191, -1;
	// begin inline asm
	shfl.sync.down.b32 %r172, %r173, %r189, %r190, %r191;
	// end inline asm
	mov.b32 	%f58, %r172;
	// begin inline asm
	shfl.sync.down.b32 %r177, %r178, %r189, %r190, %r191;
	// end inline asm
	mov.b64 	{%r183, %r188}, %rd266;
	// begin inline asm
	shfl.sync.down.b32 %r182, %r183, %r189, %r190, %r191;
	// end inline asm
	// begin inline asm
	shfl.sync.down.b32 %r187, %r188, %r189, %r190, %r191;
	// end inline asm
	mov.b64 	%rd69, {%r182, %r187};
	setp.ge.s32 	%p121, %r171, %r190;
	mov.f32 	%f201, %f188;
	mov.u64 	%rd279, %rd266;
	@%p121 bra 	$L__BB23_74;
	setp.lt.f32 	%p122, %f188, %f58;
	mov.f32 	%f201, %f58;
	mov.u64 	%rd279, %rd69;
	@%p122 bra 	$L__BB23_74;
	setp.gt.f32 	%p123, %f188, %f58;
	mov.f32 	%f201, %f188;
	mov.u64 	%rd279, %rd266;
	@%p123 bra 	$L__BB23_74;
	setp.lt.s64 	%p124, %rd266, %rd69;
	selp.f32 	%f201, %f188, %f58, %p124;
	min.s64 	%rd279, %rd266, %rd69;
$L__BB23_74:
	mov.b32 	%r197, %f201;
	mov.b32 	%r213, 2;
	mov.b32 	%r215, -1;
	// begin inline asm
	shfl.sync.down.b32 %r196, %r197, %r213, %r190, %r215;
	// end inline asm
	mov.b32 	%f61, %r196;
	// begin inline asm
	shfl.sync.down.b32 %r201, %r202, %r213, %r190, %r215;
	// end inline asm
	mov.b64 	{%r207, %r212}, %rd279;
	// begin inline asm
	shfl.sync.down.b32 %r206, %r207, %r213, %r190, %r215;
	// end inline asm
	// begin inline asm
	shfl.sync.down.b32 %r211, %r212, %r213, %r190, %r215;
	// end inline asm
	mov.b64 	%rd72, {%r206, %r211};
	add.s32 	%r216, %r171, 2;
	setp.gt.s32 	%p125, %r216, %r190;
	mov.f32 	%f202, %f201;
	mov.u64 	%rd280, %rd279;
	@%p125 bra 	$L__BB23_78;
	setp.lt.f32 	%p126, %f201, %f61;
	mov.f32 	%f202, %f61;
	mov.u64 	%rd280, %rd72;
	@%p126 bra 	$L__BB23_78;
	setp.gt.f32 	%p127, %f201, %f61;
	mov.f32 	%f202, %f201;
	mov.u64 	%rd280, %rd279;
	@%p127 bra 	$L__BB23_78;
	setp.lt.s64 	%p128, %rd279, %rd72;
	selp.f32 	%f202, %f201, %f61, %p128;
	min.s64 	%rd280, %rd279, %rd72;
$L__BB23_78:
	mov.b32 	%r218, %f202;
	mov.b32 	%r234, 4;
	mov.b32 	%r236, -1;
	// begin inline asm
	shfl.sync.down.b32 %r217, %r218, %r234, %r190, %r236;
	// end inline asm
	mov.b32 	%f64, %r217;
	// begin inline asm
	shfl.sync.down.b32 %r222, %r223, %r234, %r190, %r236;
	// end inline asm
	mov.b64 	{%r228, %r233}, %rd280;
	// begin inline asm
	shfl.sync.down.b32 %r227, %r228, %r234, %r190, %r236;
	// end inline asm
	// begin inline asm
	shfl.sync.down.b32 %r232, %r233, %r234, %r190, %r236;
	// end inline asm
	mov.b64 	%rd75, {%r227, %r232};
	add.s32 	%r237, %r171, 4;
	setp.gt.s32 	%p129, %r237, %r190;
	mov.f32 	%f203, %f202;
	mov.u64 	%rd281, %rd280;
	@%p129 bra 	$L__BB23_82;
	setp.lt.f32 	%p130, %f202, %f64;
	mov.f32 	%f203, %f64;
	mov.u64 	%rd281, %rd75;
	@%p130 bra 	$L__BB23_82;
	setp.gt.f32 	%p131, %f202, %f64;
	mov.f32 	%f203, %f202;
	mov.u64 	%rd281, %rd280;
	@%p131 bra 	$L__BB23_82;
	setp.lt.s64 	%p132, %rd280, %rd75;
	selp.f32 	%f203, %f202, %f64, %p132;
	min.s64 	%rd281, %rd280, %rd75;
$L__BB23_82:
	mov.b32 	%r239, %f203;
	mov.b32 	%r255, 8;
	mov.b32 	%r257, -1;
	// begin inline asm
	shfl.sync.down.b32 %r238, %r239, %r255, %r190, %r257;
	// end inline asm
	mov.b32 	%f67, %r238;
	// begin inline asm
	shfl.sync.down.b32 %r243, %r244, %r255, %r190, %r257;
	// end inline asm
	mov.b64 	{%r249, %r254}, %rd281;
	// begin inline asm
	shfl.sync.down.b32 %r248, %r249, %r255, %r190, %r257;
	// end inline asm
	// begin inline asm
	shfl.sync.down.b32 %r253, %r254, %r255, %r190, %r257;
	// end inline asm
	mov.b64 	%rd78, {%r248, %r253};
	add.s32 	%r258, %r171, 8;
	setp.gt.s32 	%p133, %r258, %r190;
	mov.f32 	%f204, %f203;
	mov.u64 	%rd282, %rd281;
	@%p133 bra 	$L__BB23_86;
	setp.lt.f32 	%p134, %f203, %f67;
	mov.f32 	%f204, %f67;
	mov.u64 	%rd282, %rd78;
	@%p134 bra 	$L__BB23_86;
	setp.gt.f32 	%p135, %f203, %f67;
	mov.f32 	%f204, %f203;
	mov.u64 	%rd282, %rd281;
	@%p135 bra 	$L__BB23_86;
	setp.lt.s64 	%p136, %rd281, %rd78;
	selp.f32 	%f204, %f203, %f67, %p136;
	min.s64 	%rd282, %rd281, %rd78;
$L__BB23_86:
	mov.b32 	%r260, %f204;
	mov.b32 	%r276, 16;
	mov.b32 	%r278, -1;
	// begin inline asm
	shfl.sync.down.b32 %r259, %r260, %r276, %r190, %r278;
	// end inline asm
	mov.b32 	%f70, %r259;
	// begin inline asm
	shfl.sync.down.b32 %r264, %r265, %r276, %r190, %r278;
	// end inline asm
	mov.b64 	{%r270, %r275}, %rd282;
	// begin inline asm
	shfl.sync.down.b32 %r269, %r270, %r276, %r190, %r278;
	// end inline asm
	// begin inline asm
	shfl.sync.down.b32 %r274, %r275, %r276, %r190, %r278;
	// end inline asm
	mov.b64 	%rd81, {%r269, %r274};
	add.s32 	%r279, %r171, 16;
	setp.gt.s32 	%p137, %r279, %r190;
	mov.f32 	%f241, %f204;
	mov.u64 	%rd323, %rd282;
	@%p137 bra 	$L__BB23_90;
	setp.lt.f32 	%p138, %f204, %f70;
	mov.f32 	%f241, %f70;
	mov.u64 	%rd323, %rd81;
	@%p138 bra 	$L__BB23_90;
	setp.gt.f32 	%p139, %f204, %f70;
	mov.f32 	%f241, %f204;
	mov.u64 	%rd323, %rd282;
	@%p139 bra 	$L__BB23_90;
	setp.lt.s64 	%p140, %rd282, %rd81;
	selp.f32 	%f241, %f204, %f70, %p140;
	min.s64 	%rd323, %rd282, %rd81;
$L__BB23_90:
	setp.ne.s32 	%p141, %r171, 0;
	@%p141 bra 	$L__BB23_92;
	shr.u32 	%r280, %r4, 1;
	and.b32  	%r281, %r280, 496;
	mov.u32 	%r282, _ZN6thrust24THRUST_300001_SM_1000_NS8cuda_cub4core6detail5shmemE;
	add.s32 	%r283, %r282, %r281;
	st.shared.f32 	[%r283+8], %f241;
	st.shared.u64 	[%r283+16], %rd323;
$L__BB23_92:
	bar.sync 	0;
	setp.ne.s32 	%p142, %r4, 0;
	@%p142 bra 	$L__BB23_208;
	setp.lt.s32 	%p143, %r3, 33;
	mov.f32 	%f206, %f241;
	mov.u64 	%rd284, %rd323;
	@%p143 bra 	$L__BB23_97;
	ld.shared.f32 	%f73, [_ZN6thrust24THRUST_300001_SM_1000_NS8cuda_cub4core6detail5shmemE+24];
	ld.shared.u64 	%rd84, [_ZN6thrust24THRUST_300001_SM_1000_NS8cuda_cub4core6detail5shmemE+32];
	setp.lt.f32 	%p144, %f241, %f73;
	mov.f32 	%f206, %f73;
	mov.u64 	%rd284, %rd84;
	@%p144 bra 	$L__BB23_97;
	setp.lt.f32 	%p145, %f73, %f241;
	mov.f32 	%f206, %f241;
	mov.u64 	%rd284, %rd323;
	@%p145 bra 	$L__BB23_97;
	setp.lt.s64 	%p146, %rd323, %rd84;
	selp.f32 	%f206, %f241, %f73, %p146;
	min.s64 	%rd284, %rd323, %rd84;
$L__BB23_97:
	setp.lt.s32 	%p147, %r3, 65;
	mov.f32 	%f207, %f206;
	mov.u64 	%rd285, %rd284;
	@%p147 bra 	$L__BB23_101;
	ld.shared.f32 	%f76, [_ZN6thrust24THRUST_300001_SM_1000_NS8cuda_cub4core6detail5shmemE+40];
	ld.shared.u64 	%rd87, [_ZN6thrust24THRUST_300001_SM_1000_NS8cuda_cub4core6detail5shmemE+48];
	setp.lt.f32 	%p148, %f206, %f76;
	mov.f32 	%f207, %f76;
	mov.u64 	%rd285, %rd87;
	@%p148 bra 	$L__BB23_101;
	setp.lt.f32 	%p149, %f76, %f206;
	mov.f32 	%f207, %f206;
	mov.u64 	%rd285, %rd284;
	@%p149 bra 	$L__BB23_101;
	setp.lt.s64 	%p150, %rd284, %rd87;
	selp.f32 	%f207, %f206, %f76, %p150;
	min.s64 	%rd285, %rd284, %rd87;
$L__BB23_101:
	setp.lt.s32 	%p151, %r3, 97;
	mov.f32 	%f208, %f207;
	mov.u64 	%rd286, %rd285;
	@%p151 bra 	$L__BB23_105;
	ld.shared.f32 	%f79, [_ZN6thrust24THRUST_300001_SM_1000_NS8cuda_cub4core6detail5shmemE+56];
	ld.shared.u64 	%rd90, [_ZN6thrust24THRUST_300001_SM_1000_NS8cuda_cub4core6detail5shmemE+64];
	setp.lt.f32 	%p152, %f207, %f79;
	mov.f32 	%f208, %f79;
	mov.u64 	%rd286, %rd90;
	@%p152 bra 	$L__BB23_105;
	setp.lt.f32 	%p153, %f79, %f207;
	mov.f32 	%f208, %f207;
	mov.u64 	%rd286, %rd285;
	@%p153 bra 	$L__BB23_105;
	setp.lt.s64 	%p154, %rd285, %rd90;
	selp.f32 	%f208, %f207, %f79, %p154;
	min.s64 	%rd286, %rd285, %rd90;
$L__BB23_105:
	setp.lt.s32 	%p155, %r3, 129;
	mov.f32 	%f209, %f208;
	mov.u64 	%rd287, %rd286;
	@%p155 bra 	$L__BB23_109;
	ld.shared.f32 	%f82, [_ZN6thrust24THRUST_300001_SM_1000_NS8cuda_cub4core6detail5shmemE+72];
	ld.shared.u64 	%rd93, [_ZN6thrust24THRUST_300001_SM_1000_NS8cuda_cub4core6detail5shmemE+80];
	setp.lt.f32 	%p156, %f208, %f82;
	mov.f32 	%f209, %f82;
	mov.u64 	%rd287, %rd93;
	@%p156 bra 	$L__BB23_109;
	setp.lt.f32 	%p157, %f82, %f208;
	mov.f32 	%f209, %f208;
	mov.u64 	%rd287, %rd286;
	@%p157 bra 	$L__BB23_109;
	setp.lt.s64 	%p158, %rd286, %rd93;
	selp.f32 	%f209, %f208, %f82, %p158;
	min.s64 	%rd287, %rd286, %rd93;
$L__BB23_109:
	setp.lt.s32 	%p159, %r3, 161;
	mov.f32 	%f210, %f209;
	mov.u64 	%rd288, %rd287;
	@%p159 bra 	$L__BB23_113;
	ld.shared.f32 	%f85, [_ZN6thrust24THRUST_300001_SM_1000_NS8cuda_cub4core6detail5shmemE+88];
	ld.shared.u64 	%rd96, [_ZN6thrust24THRUST_300001_SM_1000_NS8cuda_cub4core6detail5shmemE+96];
	setp.lt.f32 	%p160, %f209, %f85;
	mov.f32 	%f210, %f85;
	mov.u64 	%rd288, %rd96;
	@%p160 bra 	$L__BB23_113;
	setp.lt.f32 	%p161, %f85, %f209;
	mov.f32 	%f210, %f209;
	mov.u64 	%rd288, %rd287;
	@%p161 bra 	$L__BB23_113;
	setp.lt.s64 	%p162, %rd287, %rd96;
	selp.f32 	%f210, %f209, %f85, %p162;
	min.s64 	%rd288, %rd287, %rd96;
$L__BB23_113:
	setp.lt.s32 	%p163, %r3, 193;
	mov.f32 	%f211, %f210;
	mov.u64 	%rd289, %rd288;
	@%p163 bra 	$L__BB23_117;
	ld.shared.f32 	%f88, [_ZN6thrust24THRUST_300001_SM_1000_NS8cuda_cub4core6detail5shmemE+104];
	ld.shared.u64 	%rd99, [_ZN6thrust24THRUST_300001_SM_1000_NS8cuda_cub4core6detail5shmemE+112];
	setp.lt.f32 	%p164, %f210, %f88;
	mov.f32 	%f211, %f88;
	mov.u64 	%rd289, %rd99;
	@%p164 bra 	$L__BB23_117;
	setp.lt.f32 	%p165, %f88, %f210;
	mov.f32 	%f211, %f210;
	mov.u64 	%rd289, %rd288;
	@%p165 bra 	$L__BB23_117;
	setp.lt.s64 	%p166, %rd288, %rd99;
	selp.f32 	%f211, %f210, %f88, %p166;
	min.s64 	%rd289, %rd288, %rd99;
$L__BB23_117:
	setp.lt.s32 	%p167, %r3, 225;
	mov.f32 	%f241, %f211;
	mov.u64 	%rd323, %rd289;
	@%p167 bra 	$L__BB23_208;
	ld.shared.f32 	%f91, [_ZN6thrust24THRUST_300001_SM_1000_NS8cuda_cub4core6detail5shmemE+120];
	ld.shared.u64 	%rd102, [_ZN6thrust24THRUST_300001_SM_1000_NS8cuda_cub4core6detail5shmemE+128];
	setp.lt.f32 	%p168, %f211, %f91;
	mov.f32 	%f241, %f91;
	mov.u64 	%rd323, %rd102;
	@%p168 bra 	$L__BB23_208;
	setp.lt.f32 	%p169, %f91, %f211;
	mov.f32 	%f241, %f211;
	mov.u64 	%rd323, %rd289;
	@%p169 bra 	$L__BB23_208;
	setp.lt.s64 	%p170, %rd289, %rd102;
	selp.f32 	%f241, %f211, %f91, %p170;
	min.s64 	%rd323, %rd289, %rd102;
	bra.uni 	$L__BB23_208;
$L__BB23_121:
	mov.u32 	%r20, %tid.x;
	add.s64 	%rd104, %rd196, %rd4;
	cvt.u64.u32 	%rd105, %r20;
	add.s64 	%rd201, %rd105, %rd4;
	cvta.to.global.u64 	%rd202, %rd195;
	shl.b64 	%rd203, %rd201, 2;
	add.s64 	%rd204, %rd202, %rd203;
	ld.global.f32 	%f170, [%rd204];
	add.s32 	%r36, %r20, 256;
	cvt.u64.u32 	%rd205, %r36;
	ld.global.f32 	%f171, [%rd204+1024];
	add.s32 	%r37, %r20, 512;
	cvt.u64.u32 	%rd206, %r37;
	ld.global.f32 	%f172, [%rd204+2048];
	add.s32 	%r38, %r20, 768;
	cvt.u64.u32 	%rd207, %r38;
	ld.global.f32 	%f173, [%rd204+3072];
	or.b32  	%r39, %r20, 1024;
	cvt.u64.u32 	%rd106, %r39;
	add.s64 	%rd311, %rd104, %rd106;
	ld.global.f32 	%f229, [%rd204+4096];
	setp.geu.f32 	%p2, %f170, %f171;
	selp.f32 	%f174, %f170, %f171, %p2;
	selp.b64 	%rd208, %rd105, %rd205, %p2;
	setp.geu.f32 	%p3, %f174, %f172;
	selp.f32 	%f175, %f174, %f172, %p3;
	selp.b64 	%rd209, %rd208, %rd206, %p3;
	setp.geu.f32 	%p4, %f175, %f173;
	selp.f32 	%f94, %f175, %f173, %p4;
	selp.b64 	%rd108, %rd209, %rd207, %p4;
	setp.lt.f32 	%p5, %f94, %f229;
	@%p5 bra 	$L__BB23_123;
	setp.lt.f32 	%p6, %f229, %f94;
	setp.lt.u64 	%p7, %rd108, %rd106;
	or.pred  	%p8, %p6, %p7;
	selp.f32 	%f229, %f94, %f229, %p8;
	add.s64 	%rd210, %rd104, %rd108;
	selp.b64 	%rd311, %rd210, %rd311, %p8;
$L__BB23_123:
	setp.le.u64 	%p9, %rd198, %rd5;
	@%p9 bra 	$L__BB23_164;
	setp.ne.s32 	%p10, %r20, 0;
	@%p10 bra 	$L__BB23_126;
	atom.global.add.u64 	%rd211, [%rd1+8], 1280;
	add.s64 	%rd212, %rd211, %rd5;
	st.shared.u64 	[_ZN6thrust24THRUST_300001_SM_1000_NS8cuda_cub4core6detail5shmemE+152], %rd212;
$L__BB23_126:
	bar.sync 	0;
	ld.shared.u64 	%rd299, [_ZN6thrust24THRUST_300001_SM_1000_NS8cuda_cub4core6detail5shmemE+152];
	add.s64 	%rd213, %rd299, 1280;
	setp.gt.s64 	%p11, %rd213, %rd198;
	@%p11 bra 	$L__BB23_141;
	mov.f32 	%f213, %f229;
	mov.u64 	%rd292, %rd311;
$L__BB23_128:
	add.s64 	%rd214, %rd299, %rd105;
	cvta.to.global.u64 	%rd215, %rd195;
	shl.b64 	%rd216, %rd214, 2;
	add.s64 	%rd217, %rd215, %rd216;
	add.s64 	%rd293, %rd214, %rd196;
	ld.global.f32 	%f214, [%rd217];
	add.s64 	%rd294, %rd293, 256;
	ld.global.f32 	%f215, [%rd217+1024];
	add.s64 	%rd295, %rd293, 512;
	ld.global.f32 	%f216, [%rd217+2048];
	add.s64 	%rd296, %rd293, 768;
	ld.global.f32 	%f217, [%rd217+3072];
	add.s64 	%rd311, %rd293, 1024;
	ld.global.f32 	%f229, [%rd217+4096];
	setp.lt.f32 	%p12, %f213, %f214;
	@%p12 bra 	$L__BB23_130;
	setp.lt.f32 	%p13, %f214, %f213;
	setp.lt.s64 	%p14, %rd292, %rd293;
	or.pred  	%p15, %p13, %p14;
	selp.f32 	%f214, %f213, %f214, %p15;
	selp.b64 	%rd293, %rd292, %rd293, %p15;
$L__BB23_130:
	setp.lt.f32 	%p16, %f214, %f215;
	@%p16 bra 	$L__BB23_132;
	setp.lt.f32 	%p17, %f215, %f214;
	setp.lt.s64 	%p18, %rd293, %rd294;
	or.pred  	%p19, %p17, %p18;
	selp.f32 	%f215, %f214, %f215, %p19;
	selp.b64 	%rd294, %rd293, %rd294, %p19;
$L__BB23_132:
	setp.lt.f32 	%p20, %f215, %f216;
	@%p20 bra 	$L__BB23_134;
	setp.lt.f32 	%p21, %f216, %f215;
	setp.lt.s64 	%p22, %rd294, %rd295;
	or.pred  	%p23, %p21, %p22;
	selp.f32 	%f216, %f215, %f216, %p23;
	selp.b64 	%rd295, %rd294, %rd295, %p23;
$L__BB23_134:
	setp.lt.f32 	%p24, %f216, %f217;
	@%p24 bra 	$L__BB23_136;
	setp.lt.f32 	%p25, %f217, %f216;
	setp.lt.s64 	%p26, %rd295, %rd296;
	or.pred  	%p27, %p25, %p26;
	selp.f32 	%f217, %f216, %f217, %p27;
	selp.b64 	%rd296, %rd295, %rd296, %p27;
$L__BB23_136:
	setp.lt.f32 	%p28, %f217, %f229;
	@%p28 bra 	$L__BB23_138;
	setp.lt.f32 	%p29, %f229, %f217;
	setp.lt.s64 	%p30, %rd296, %rd311;
	or.pred  	%p31, %p29, %p30;
	selp.f32 	%f229, %f217, %f229, %p31;
	selp.b64 	%rd311, %rd296, %rd311, %p31;
$L__BB23_138:
	setp.ne.s32 	%p32, %r20, 0;
	bar.sync 	0;
	@%p32 bra 	$L__BB23_140;
	atom.global.add.u64 	%rd218, [%rd1+8], 1280;
	add.s64 	%rd219, %rd218, %rd5;
	st.shared.u64 	[_ZN6thrust24THRUST_300001_SM_1000_NS8cuda_cub4core6detail5shmemE+152], %rd219;
$L__BB23_140:
	bar.sync 	0;
	ld.shared.u64 	%rd299, [_ZN6thrust24THRUST_300001_SM_1000_NS8cuda_cub4core6detail5shmemE+152];
	add.s64 	%rd220, %rd299, 1280;
	setp.le.s64 	%p33, %rd220, %rd198;
	mov.f32 	%f213, %f229;
	mov.u64 	%rd292, %rd311;
	@%p33 bra 	$L__BB23_128;
$L__BB23_141:
	setp.le.s64 	%p34, %rd198, %rd299;
	@%p34 bra 	$L__BB23_164;
	cvt.u32.u64 	%r40, %rd299;
	cvt.u32.u64 	%r41, %rd198;
	sub.s32 	%r21, %r41, %r40;
	setp.ge.s32 	%p35, %r20, %r21;
	@%p35 bra 	$L__BB23_164;
	cvta.to.global.u64 	%rd132, %rd195;
	not.b32 	%r43, %r20;
	add.s32 	%r44, %r43, %r41;
	sub.s32 	%r22, %r44, %r40;
	and.b32  	%r46, %r22, 768;
	setp.eq.s32 	%p36, %r46, 768;
	mov.u32 	%r397, %r20;
	@%p36 bra 	$L__BB23_149;
	add.s64 	%rd222, %rd299, %rd105;
	add.s64 	%rd301, %rd222, %rd196;
	shl.b64 	%rd223, %rd222, 2;
	add.s64 	%rd300, %rd132, %rd223;
	shr.u32 	%r47, %r22, 8;
	add.s32 	%r48, %r47, 1;
	and.b32  	%r49, %r48, 3;
	neg.s32 	%r395, %r49;
	mov.u32 	%r397, %r20;
$L__BB23_145:
	.pragma "nounroll";
	mov.u64 	%rd137, %rd311;
	mov.f32 	%f114, %f229;
	ld.global.f32 	%f115, [%rd300];
	setp.lt.f32 	%p37, %f114, %f115;
	mov.f32 	%f229, %f115;
	mov.u64 	%rd311, %rd301;
	@%p37 bra 	$L__BB23_148;
	setp.lt.f32 	%p38, %f115, %f114;
	mov.f32 	%f229, %f114;
	mov.u64 	%rd311, %rd137;
	@%p38 bra 	$L__BB23_148;
	setp.lt.s64 	%p39, %rd137, %rd301;
	selp.f32 	%f229, %f114, %f115, %p39;
	min.s64 	%rd311, %rd137, %rd301;
$L__BB23_148:
	add.s32 	%r397, %r397, 256;
	add.s64 	%rd301, %rd301, 256;
	add.s64 	%rd300, %rd300, 1024;
	add.s32 	%r395, %r395, 1;
	setp.ne.s32 	%p40, %r395, 0;
	@%p40 bra 	$L__BB23_145;
$L__BB23_149:
	setp.lt.u32 	%p41, %r22, 768;
	@%p41 bra 	$L__BB23_164;
	add.s32 	%r398, %r397, 512;
$L__BB23_151:
	mov.u32 	%r30, %r398;
	add.s32 	%r50, %r30, -512;
	cvt.u64.u32 	%rd224, %r50;
	add.s64 	%rd225, %rd299, %rd224;
	shl.b64 	%rd226, %rd225, 2;
	add.s64 	%rd145, %rd132, %rd226;
	add.s64 	%rd146, %rd225, %rd196;
	ld.global.f32 	%f121, [%rd145];
	setp.lt.f32 	%p42, %f229, %f121;
	mov.f32 	%f225, %f121;
	mov.u64 	%rd307, %rd146;
	@%p42 bra 	$L__BB23_154;
	setp.lt.f32 	%p43, %f121, %f229;
	mov.f32 	%f225, %f229;
	mov.u64 	%rd307, %rd311;
	@%p43 bra 	$L__BB23_154;
	setp.lt.s64 	%p44, %rd311, %rd146;
	selp.f32 	%f225, %f229, %f121, %p44;
	min.s64 	%rd307, %rd311, %rd146;
$L__BB23_154:
	add.s32 	%r51, %r30, -256;
	cvt.u64.u32 	%rd227, %r51;
	add.s64 	%rd228, %rd299, %rd227;
	add.s64 	%rd149, %rd228, %rd196;
	ld.global.f32 	%f124, [%rd145+1024];
	setp.lt.f32 	%p45, %f225, %f124;
	mov.f32 	%f226, %f124;
	mov.u64 	%rd308, %rd149;
	@%p45 bra 	$L__BB23_157;
	setp.lt.f32 	%p46, %f124, %f225;
	mov.f32 	%f226, %f225;
	mov.u64 	%rd308, %rd307;
	@%p46 bra 	$L__BB23_157;
	setp.lt.s64 	%p47, %rd307, %rd149;
	selp.f32 	%f226, %f225, %f124, %p47;
	min.s64 	%rd308, %rd307, %rd149;
$L__BB23_157:
	cvt.u64.u32 	%rd229, %r30;
	add.s64 	%rd230, %rd299, %rd229;
	add.s64 	%rd152, %rd230, %rd196;
	ld.global.f32 	%f127, [%rd145+2048];
	setp.lt.f32 	%p48, %f226, %f127;
	mov.f32 	%f227, %f127;
	mov.u64 	%rd309, %rd152;
	@%p48 bra 	$L__BB23_160;
	setp.lt.f32 	%p49, %f127, %f226;
	mov.f32 	%f227, %f226;
	mov.u64 	%rd309, %rd308;
	@%p49 bra 	$L__BB23_160;
	setp.lt.s64 	%p50, %rd308, %rd152;
	selp.f32 	%f227, %f226, %f127, %p50;
	min.s64 	%rd309, %rd308, %rd152;
$L__BB23_160:
	add.s32 	%r52, %r30, 256;
	cvt.u64.u32 	%rd231, %r52;
	add.s64 	%rd232, %rd299, %rd231;
	add.s64 	%rd155, %rd232, %rd196;
	ld.global.f32 	%f130, [%rd145+3072];
	setp.lt.f32 	%p51, %f227, %f130;
	mov.f32 	%f229, %f130;
	mov.u64 	%rd311, %rd155;
	@%p51 bra 	$L__BB23_163;
	setp.lt.f32 	%p52, %f130, %f227;
	mov.f32 	%f229, %f227;
	mov.u64 	%rd311, %rd309;
	@%p52 bra 	$L__BB23_163;
	setp.lt.s64 	%p53, %rd309, %rd155;
	selp.f32 	%f229, %f227, %f130, %p53;
	min.s64 	%rd311, %rd309, %rd155;
$L__BB23_163:
	add.s32 	%r398, %r30, 1024;
	add.s32 	%r53, %r30, 512;
	setp.lt.s32 	%p54, %r53, %r21;
	@%p54 bra 	$L__BB23_151;
$L__BB23_164:
	// begin inline asm
	mov.u32 %r54, %laneid;
	// end inline asm
	mov.b32 	%r56, %f229;
	mov.b32 	%r72, 1;
	mov.b32 	%r73, 31;
	mov.b32 	%r74, -1;
	// begin inline asm
	shfl.sync.down.b32 %r55, %r56, %r72, %r73, %r74;
	// end inline asm
	mov.b32 	%f134, %r55;
	// begin inline asm
	shfl.sync.down.b32 %r60, %r61, %r72, %r73, %r74;
	// end inline asm
	mov.b64 	{%r66, %r71}, %rd311;
	// begin inline asm
	shfl.sync.down.b32 %r65, %r66, %r72, %r73, %r74;
	// end inline asm
	// begin inline asm
	shfl.sync.down.b32 %r70, %r71, %r72, %r73, %r74;
	// end inline asm
	mov.b64 	%rd159, {%r65, %r70};
	setp.gt.s32 	%p55, %r54, 30;
	mov.f32 	%f230, %f229;
	mov.u64 	%rd312, %rd311;
	@%p55 bra 	$L__BB23_168;
	setp.lt.f32 	%p56, %f229, %f134;
	mov.f32 	%f230, %f134;
	mov.u64 	%rd312, %rd159;
	@%p56 bra 	$L__BB23_168;
	setp.gt.f32 	%p57, %f229, %f134;
	mov.f32 	%f230, %f229;
	mov.u64 	%rd312, %rd311;
	@%p57 bra 	$L__BB23_168;
	setp.lt.s64 	%p58, %rd311, %rd159;
	selp.f32 	%f230, %f229, %f134, %p58;
	min.s64 	%rd312, %rd311, %rd159;
$L__BB23_168:
	mov.b32 	%r76, %f230;
	mov.b32 	%r92, 2;
	mov.b32 	%r93, 31;
	mov.b32 	%r94, -1;
	// begin inline asm
	shfl.sync.down.b32 %r75, %r76, %r92, %r93, %r94;
	// end inline asm
	mov.b32 	%f137, %r75;
	// begin inline asm
	shfl.sync.down.b32 %r80, %r81, %r92, %r93, %r94;
	// end inline asm
	mov.b64 	{%r86, %r91}, %rd312;
	// begin inline asm
	shfl.sync.down.b32 %r85, %r86, %r92, %r93, %r94;
	// end inline asm
	// begin inline asm
	shfl.sync.down.b32 %r90, %r91, %r92, %r93, %r94;
	// end inline asm
	mov.b64 	%rd162, {%r85, %r90};
	setp.gt.s32 	%p59, %r54, 29;
	mov.f32 	%f231, %f230;
	mov.u64 	%rd313, %rd312;
	@%p59 bra 	$L__BB23_172;
	setp.lt.f32 	%p60, %f230, %f137;
	mov.f32 	%f231, %f137;
	mov.u64 	%rd313, %rd162;
	@%p60 bra 	$L__BB23_172;
	setp.gt.f32 	%p61, %f230, %f137;
	mov.f32 	%f231, %f230;
	mov.u64 	%rd313, %rd312;
	@%p61 bra 	$L__BB23_172;
	setp.lt.s64 	%p62, %rd312, %rd162;
	selp.f32 	%f231, %f230, %f137, %p62;
	min.s64 	%rd313, %rd312, %rd162;
$L__BB23_172:
	mov.b32 	%r96, %f231;
	mov.b32 	%r112, 4;
	mov.b32 	%r113, 31;
	mov.b32 	%r114, -1;
	// begin inline asm
	shfl.sync.down.b32 %r95, %r96, %r112, %r113, %r114;
	// end inline asm
	mov.b32 	%f140, %r95;
	// begin inline asm
	shfl.sync.down.b32 %r100, %r101, %r112, %r113, %r114;
	// end inline asm
	mov.b64 	{%r106, %r111}, %rd313;
	// begin inline asm
	shfl.sync.down.b32 %r105, %r106, %r112, %r113, %r114;
	// end inline asm
	// begin inline asm
	shfl.sync.down.b32 %r110, %r111, %r112, %r113, %r114;
	// end inline asm
	mov.b64 	%rd165, {%r105, %r110};
	setp.gt.s32 	%p63, %r54, 27;
	mov.f32 	%f232, %f231;
	mov.u64 	%rd314, %rd313;
	@%p63 bra 	$L__BB23_176;
	setp.lt.f32 	%p64, %f231, %f140;
	mov.f32 	%f232, %f140;
	mov.u64 	%rd314, %rd165;
	@%p64 bra 	$L__BB23_176;
	setp.gt.f32 	%p65, %f231, %f140;
	mov.f32 	%f232, %f231;
	mov.u64 	%rd314, %rd313;
	@%p65 bra 	$L__BB23_176;
	setp.lt.s64 	%p66, %rd313, %rd165;
	selp.f32 	%f232, %f231, %f140, %p66;
	min.s64 	%rd314, %rd313, %rd165;
$L__BB23_176:
	mov.b32 	%r116, %f232;
	mov.b32 	%r132, 8;
	mov.b32 	%r133, 31;
	mov.b32 	%r134, -1;
	// begin inline asm
	shfl.sync.down.b32 %r115, %r116, %r132, %r133, %r134;
	// end inline asm
	mov.b32 	%f143, %r115;
	// begin inline asm
	shfl.sync.down.b32 %r120, %r121, %r132, %r133, %r134;
	// end inline asm
	mov.b64 	{%r126, %r131}, %rd314;
	// begin inline asm
	shfl.sync.down.b32 %r125, %r126, %r132, %r133, %r134;
	// end inline asm
	// begin inline asm
	shfl.sync.down.b32 %r130, %r131, %r132, %r133, %r134;
	// end inline asm
	mov.b64 	%rd168, {%r125, %r130};
	setp.gt.s32 	%p67, %r54, 23;
	mov.f32 	%f233, %f232;
	mov.u64 	%rd315, %rd314;
	@%p67 bra 	$L__BB23_180;
	setp.lt.f32 	%p68, %f232, %f143;
	mov.f32 	%f233, %f143;
	mov.u64 	%rd315, %rd168;
	@%p68 bra 	$L__BB23_180;
	setp.gt.f32 	%p69, %f232, %f143;
	mov.f32 	%f233, %f232;
	mov.u64 	%rd315, %rd314;
	@%p69 bra 	$L__BB23_180;
	setp.lt.s64 	%p70, %rd314, %rd168;
	selp.f32 	%f233, %f232, %f143, %p70;
	min.s64 	%rd315, %rd314, %rd168;
$L__BB23_180:
	mov.b32 	%r136, %f233;
	mov.b32 	%r152, 16;
	mov.b32 	%r153, 31;
	mov.b32 	%r154, -1;
	// begin inline asm
	shfl.sync.down.b32 %r135, %r136, %r152, %r153, %r154;
	// end inline asm
	mov.b32 	%f146, %r135;
	// begin inline asm
	shfl.sync.down.b32 %r140, %r141, %r152, %r153, %r154;
	// end inline asm
	mov.b64 	{%r146, %r151}, %rd315;
	// begin inline asm
	shfl.sync.down.b32 %r145, %r146, %r152, %r153, %r154;
	// end inline asm
	// begin inline asm
	shfl.sync.down.b32 %r150, %r151, %r152, %r153, %r154;
	// end inline asm
	mov.b64 	%rd171, {%r145, %r150};
	setp.gt.s32 	%p71, %r54, 15;
	mov.f32 	%f241, %f233;
	mov.u64 	%rd323, %rd315;
	@%p71 bra 	$L__BB23_184;
	setp.lt.f32 	%p72, %f233, %f146;
	mov.f32 	%f241, %f146;
	mov.u64 	%rd323, %rd171;
	@%p72 bra 	$L__BB23_184;
	setp.gt.f32 	%p73, %f233, %f146;
	mov.f32 	%f241, %f233;
	mov.u64 	%rd323, %rd315;
	@%p73 bra 	$L__BB23_184;
	setp.lt.s64 	%p74, %rd315, %rd171;
	selp.f32 	%f241, %f233, %f146, %p74;
	min.s64 	%rd323, %rd315, %rd171;
$L__BB23_184:
	setp.ne.s32 	%p75, %r54, 0;
	@%p75 bra 	$L__BB23_186;
	shr.u32 	%r155, %r20, 1;
	and.b32  	%r156, %r155, 496;
	mov.u32 	%r157, _ZN6thrust24THRUST_300001_SM_1000_NS8cuda_cub4core6detail5shmemE;
	add.s32 	%r158, %r157, %r156;
	st.shared.f32 	[%r158+8], %f241;
	st.shared.u64 	[%r158+16], %rd323;
$L__BB23_186:
	bar.sync 	0;
	setp.ne.s32 	%p76, %r20, 0;
	@%p76 bra 	$L__BB23_208;
	ld.shared.f32 	%f149, [_ZN6thrust24THRUST_300001_SM_1000_NS8cuda_cub4core6detail5shmemE+24];
	ld.shared.u64 	%rd174, [_ZN6thrust24THRUST_300001_SM_1000_NS8cuda_cub4core6detail5shmemE+32];
	setp.lt.f32 	%p77, %f241, %f149;
	mov.f32 	%f235, %f149;
	mov.u64 	%rd317, %rd174;
	@%p77 bra 	$L__BB23_190;
	setp.lt.f32 	%p78, %f149, %f241;
	mov.f32 	%f235, %f241;
	mov.u64 	%rd317, %rd323;
	@%p78 bra 	$L__BB23_190;
	setp.lt.s64 	%p79, %rd323, %rd174;
	selp.f32 	%f235, %f241, %f149, %p79;
	min.s64 	%rd317, %rd323, %rd174;
$L__BB23_190:
	ld.shared.f32 	%f152, [_ZN6thrust24THRUST_300001_SM_1000_NS8cuda_cub4core6detail5shmemE+40];
	ld.shared.u64 	%rd177, [_ZN6thrust24THRUST_300001_SM_1000_NS8cuda_cub4core6detail5shmemE+48];
	setp.lt.f32 	%p80, %f235, %f152;
	mov.f32 	%f236, %f152;
	mov.u64 	%rd318, %rd177;
	@%p80 bra 	$L__BB23_193;
	setp.lt.f32 	%p81, %f152, %f235;
	mov.f32 	%f236, %f235;
	mov.u64 	%rd318, %rd317;
	@%p81 bra 	$L__BB23_193;
	setp.lt.s64 	%p82, %rd317, %rd177;
	selp.f32 	%f236, %f235, %f152, %p82;
	min.s64 	%rd318, %rd317, %rd177;
$L__BB23_193:
	ld.shared.f32 	%f155, [_ZN6thrust24THRUST_300001_SM_1000_NS8cuda_cub4core6detail5shmemE+56];
	ld.shared.u64 	%rd180, [_ZN6thrust24THRUST_300001_SM_1000_NS8cuda_cub4core6detail5shmemE+64];
	setp.lt.f32 	%p83, %f236, %f155;
	mov.f32 	%f237, %f155;
	mov.u64 	%rd319, %rd180;
	@%p83 bra 	$L__BB23_196;
	setp.lt.f32 	%p84, %f155, %f236;
	mov.f32 	%f237, %f236;
	mov.u64 	%rd319, %rd318;
	@%p84 bra 	$L__BB23_196;
	setp.lt.s64 	%p85, %rd318, %rd180;
	selp.f32 	%f237, %f236, %f155, %p85;
	min.s64 	%rd319, %rd318, %rd180;
$L__BB23_196:
	ld.shared.f32 	%f158, [_ZN6thrust24THRUST_300001_SM_1000_NS8cuda_cub4core6detail5shmemE+72];
	ld.shared.u64 	%rd183, [_ZN6thrust24THRUST_300001_SM_1000_NS8cuda_cub4core6detail5shmemE+80];
	setp.lt.f32 	%p86, %f237, %f158;
	mov.f32 	%f238, %f158;
	mov.u64 	%rd320, %rd183;
	@%p86 bra 	$L__BB23_199;
	setp.lt.f32 	%p87, %f158, %f237;
	mov.f32 	%f238, %f237;
	mov.u64 	%rd320, %rd319;
	@%p87 bra 	$L__BB23_199;
	setp.lt.s64 	%p88, %rd319, %rd183;
	selp.f32 	%f238, %f237, %f158, %p88;
	min.s64 	%rd320, %rd319, %rd183;
$L__BB23_199:
	ld.shared.f32 	%f161, [_ZN6thrust24THRUST_300001_SM_1000_NS8cuda_cub4core6detail5shmemE+88];
	ld.shared.u64 	%rd186, [_ZN6thrust24THRUST_300001_SM_1000_NS8cuda_cub4core6detail5shmemE+96];
	setp.lt.f32 	%p89, %f238, %f161;
	mov.f32 	%f239, %f161;
	mov.u64 	%rd321, %rd186;
	@%p89 bra 	$L__BB23_202;
	setp.lt.f32 	%p90, %f161, %f238;
	mov.f32 	%f239, %f238;
	mov.u64 	%rd321, %rd320;
	@%p90 bra 	$L__BB23_202;
	setp.lt.s64 	%p91, %rd320, %rd186;
	selp.f32 	%f239, %f238, %f161, %p91;
	min.s64 	%rd321, %rd320, %rd186;
$L__BB23_202:
	ld.shared.f32 	%f164, [_ZN6thrust24THRUST_300001_SM_1000_NS8cuda_cub4core6detail5shmemE+104];
	ld.shared.u64 	%rd189, [_ZN6thrust24THRUST_300001_SM_1000_NS8cuda_cub4core6detail5shmemE+112];
	setp.lt.f32 	%p92, %f239, %f164;
	mov.f32 	%f240, %f164;
	mov.u64 	%rd322, %rd189;
	@%p92 bra 	$L__BB23_205;
	setp.lt.f32 	%p93, %f164, %f239;
	mov.f32 	%f240, %f239;
	mov.u64 	%rd322, %rd321;
	@%p93 bra 	$L__BB23_205;
	setp.lt.s64 	%p94, %rd321, %rd189;
	selp.f32 	%f240, %f239, %f164, %p94;
	min.s64 	%rd322, %rd321, %rd189;
$L__BB23_205:
	ld.shared.f32 	%f167, [_ZN6thrust24THRUST_300001_SM_1000_NS8cuda_cub4core6detail5shmemE+120];
	ld.shared.u64 	%rd192, [_ZN6thrust24THRUST_300001_SM_1000_NS8cuda_cub4core6detail5shmemE+128];
	setp.lt.f32 	%p95, %f240, %f167;
	mov.f32 	%f241, %f167;
	mov.u64 	%rd323, %rd192;
	@%p95 bra 	$L__BB23_208;
	setp.lt.f32 	%p96, %f167, %f240;
	mov.f32 	%f241, %f240;
	mov.u64 	%rd323, %rd322;
	@%p96 bra 	$L__BB23_208;
	setp.lt.s64 	%p97, %rd322, %rd192;
	selp.f32 	%f241, %f240, %f167, %p97;
	min.s64 	%rd323, %rd322, %rd192;
$L__BB23_208:
	mov.u32 	%r389, %tid.x;
	setp.ne.s32 	%p214, %r389, 0;
	@%p214 bra 	$L__BB23_210;
	ld.param.u64 	%rd254, [_ZN6thrust24THRUST_300001_SM_1000_NS8cuda_cub4core6detail13_kernel_agentINS1_8__reduce11ReduceAgentINS0_12zip_iteratorIN4cuda3std3__45tupleIJPKfNS0_17counting_iteratorIlNS0_11use_defaultESF_SF_EEEEEEEPNSB_IJflEEESJ_lNS1_9__extrema9arg_max_fIflNSA_4lessIfEEEEEEJSI_SK_lN3cub18CUB_300001_SM_100013GridEvenShareIlEENSS_9GridQueueIyEESP_EEEvDpT0__param_1];
	cvta.to.global.u64 	%rd251, %rd254;
	mul.wide.u32 	%rd252, %r1, 16;
	add.s64 	%rd253, %rd251, %rd252;
	st.global.f32 	[%rd253], %f241;
	st.global.u64 	[%rd253+8], %rd323;
$L__BB23_210:
	ret;

}
	// .globl	_ZN6thrust24THRUST_300001_SM_1000_NS8cuda_cub4core6detail13_kernel_agentINS1_8__reduce11ReduceAgentIPN4cuda3std3__45tupleIJflEEESC_SB_lNS1_9__extrema9arg_max_fIflNS9_4lessIfEEEEEEJSC_SC_iSH_EEEvDpT0_
.visible .entry _ZN6thrust24THRUST_300001_SM_1000_NS8cuda_cub4core6detail13_kernel_agentINS1_8__reduce11ReduceAgentIPN4cuda3std3__45tupleIJflEEESC_SB_lNS1_9__extrema9arg_max_fIflNS9_4lessIfEEEEEEJSC_SC_iSH_EEEvDpT0_(
	.param .u64 .ptr .align 1 _ZN6thrust24THRUST_300001_SM_1000_NS8cuda_cub4core6detail13_kernel_agentINS1_8__reduce11ReduceAgentIPN4cuda3std3__45tupleIJflEEESC_SB_lNS1_9__extrema9arg_max_fIflNS9_4lessIfEEEEEEJSC_SC_iSH_EEEvDpT0__param_0,
	.param .u64 .ptr .align 1 _ZN6thrust24THRUST_300001_SM_1000_NS8cuda_cub4core6detail13_kernel_agentINS1_8__reduce11ReduceAgentIPN4cuda3std3__45tupleIJflEEESC_SB_lNS1_9__extrema9arg_max_fIflNS9_4lessIfEEEEEEJSC_SC_iSH_EEEvDpT0__param_1,
	.param .u32 _ZN6thrust24THRUST_300001_SM_1000_NS8cuda_cub4core6detail13_kernel_agentINS1_8__reduce11ReduceAgentIPN4cuda3std3__45tupleIJflEEESC_SB_lNS1_9__extrema9arg_max_fIflNS9_4lessIfEEEEEEJSC_SC_iSH_EEEvDpT0__param_2,
	.param .align 1 .b8 _ZN6thrust24THRUST_300001_SM_1000_NS8cuda_cub4core6detail13_kernel_agentINS1_8__reduce11ReduceAgentIPN4cuda3std3__45tupleIJflEEESC_SB_lNS1_9__extrema9arg_max_fIflNS9_4lessIfEEEEEEJSC_SC_iSH_EEEvDpT0__param_3[1]
)
.maxntid 256
{
	.reg .pred 	%p<264>;
	.reg .b32 	%r<436>;
	.reg .b32 	%f<293>;
	.reg .b64 	%rd<479>;

	ld.param.u64 	%rd236, [_ZN6thrust24THRUST_300001_SM_1000_NS8cuda_cub4core6detail13_kernel_agentINS1_8__reduce11ReduceAgentIPN4cuda3std3__45tupleIJflEEESC_SB_lNS1_9__extrema9arg_max_fIflNS9_4lessIfEEEEEEJSC_SC_iSH_EEEvDpT0__param_0];
	ld.param.u32 	%r29, [_ZN6thrust24THRUST_300001_SM_1000_NS8cuda_cub4core6detail13_kernel_agentINS1_8__reduce11ReduceAgentIPN4cuda3std3__45tupleIJflEEESC_SB_lNS1_9__extrema9arg_max_fIflNS9_4lessIfEEEEEEJSC_SC_iSH_EEEvDpT0__param_2];
	cvt.s64.s32 	%rd1, %r29;
	setp.eq.s32 	%p1, %r29, 0;
	@%p1 bra 	$L__BB24_234;
	setp.gt.s32 	%p2, %r29, 1279;
	@%p2 bra 	$L__BB24_121;
	mov.u32 	%r1, %tid.x;
	setp.ge.s32 	%p147, %r1, %r29;
	mov.f32 	%f224, 0f00000000;
	mov.b64 	%rd402, 0;
	mov.u32 	%r430, %r1;
	@%p147 bra 	$L__BB24_4;
	mul.wide.u32 	%rd366, %r1, 16;
	add.s64 	%rd363, %rd236, %rd366;
	// begin inline asm
	ld.global.nc.u64 %rd362, [%rd363];
	// end inline asm
	mov.b64 	{%r191, %r192}, %rd362;
	mov.b32 	%f224, %r191;
	add.s64 	%rd365, %rd363, 8;
	// begin inline asm
	ld.global.nc.u64 %rd402, [%rd365];
	// end inline asm
	add.s32 	%r430, %r1, 256;
$L__BB24_4:
	setp.ge.s32 	%p148, %r430, %r29;
	@%p148 bra 	$L__BB24_25;
	not.b32 	%r193, %r430;
	add.s32 	%r4, %r29, %r193;
	and.b32  	%r194, %r4, 768;
	setp.eq.s32 	%p149, %r194, 768;
	@%p149 bra 	$L__BB24_11;
	mul.wide.u32 	%rd368, %r430, 16;
	add.s64 	%rd393, %rd236, %rd368;
	shr.u32 	%r195, %r4, 8;
	add.s32 	%r196, %r195, 1;
	and.b32  	%r197, %r196, 3;
	neg.s32 	%r428, %r197;
$L__BB24_7:
	.pragma "nounroll";
	mov.u64 	%rd6, %rd402;
	mov.f32 	%f3, %f224;
	// begin inline asm
	ld.global.nc.u64 %rd369, [%rd393];
	// end inline asm
	mov.b64 	{%r198, %r199}, %rd369;
	mov.b32 	%f4, %r198;
	add.s64 	%rd372, %rd393, 8;
	// begin inline asm
	ld.global.nc.u64 %rd371, [%rd372];
	// end inline asm
	setp.lt.f32 	%p150, %f3, %f4;
	mov.u64 	%rd402, %rd371;
	mov.f32 	%f224, %f4;
	@%p150 bra 	$L__BB24_10;
	setp.lt.f32 	%p151, %f4, %f3;
	mov.u64 	%rd402, %rd6;
	mov.f32 	%f224, %f3;
	@%p151 bra 	$L__BB24_10;
	setp.lt.s64 	%p152, %rd6, %rd371;
	min.s64 	%rd402, %rd6, %rd371;
	selp.f32 	%f224, %f3, %f4, %p152;
$L__BB24_10:
	add.s32 	%r430, %r430, 256;
	add.s64 	%rd393, %rd393, 4096;
	add.s32 	%r428, %r428, 1;
	setp.ne.s32 	%p153, %r428, 0;
	@%p153 bra 	$L__BB24_7;
$L__BB24_11:
	setp.lt.u32 	%p154, %r4, 768;
	@%p154 bra 	$L__BB24_25;
$L__BB24_12:
	mul.wide.s32 	%rd377, %r430, 16;
	add.s64 	%rd374, %rd236, %rd377;
	// begin inline asm
	ld.global.nc.u64 %rd373, [%rd374];
	// end inline asm
	mov.b64 	{%r200, %r201}, %rd373;
	mov.b32 	%f10, %r200;
	add.s64 	%rd376, %rd374, 8;
	// begin inline asm
	ld.global.nc.u64 %rd375, [%rd376];
	// end inline asm
	setp.lt.f32 	%p155, %f224, %f10;
	mov.u64 	%rd399, %rd375;
	mov.f32 	%f221, %f10;
	@%p155 bra 	$L__BB24_15;
	setp.lt.f32 	%p156, %f10, %f224;
	mov.u64 	%rd399, %rd402;
	mov.f32 	%f221, %f224;
	@%p156 bra 	$L__BB24_15;
	setp.lt.s64 	%p157, %rd402, %rd375;
	min.s64 	%rd399, %rd402, %rd375;
	selp.f32 	%f221, %f224, %f10, %p157;
$L__BB24_15:
	add.s64 	%rd379, %rd374, 4096;
	// begin inline asm
	ld.global.nc.u64 %rd378, [%rd379];
	// end inline asm
	mov.b64 	{%r202, %r203}, %rd378;
	mov.b32 	%f13, %r202;
	add.s64 	%rd381, %rd374, 4104;
	// begin inline asm
	ld.global.nc.u64 %rd380, [%rd381];
	// end inline asm
	setp.lt.f32 	%p158, %f221, %f13;
	mov.u64 	%rd400, %rd380;
	mov.f32 	%f222, %f13;
	@%p158 bra 	$L__BB24_18;
	setp.lt.f32 	%p159, %f13, %f221;
	mov.u64 	%rd400, %rd399;
	mov.f32 	%f222, %f221;
	@%p159 bra 	$L__BB24_18;
	setp.lt.s64 	%p160, %rd399, %rd380;
	min.s64 	%rd400, %rd399, %rd380;
	selp.f32 	%f222, %f221, %f13, %p160;
$L__BB24_18:
	add.s64 	%rd383, %rd374, 8192;
	// begin inline asm
	ld.global.nc.u64 %rd382, [%rd383];
	// end inline asm
	mov.b64 	{%r204, %r205}, %rd382;
	mov.b32 	%f16, %r204;
	add.s64 	%rd385, %rd374, 8200;
	// begin inline asm
	ld.global.nc.u64 %rd384, [%rd385];
	// end inline asm
	setp.lt.f32 	%p161, %f222, %f16;
	mov.u64 	%rd401, %rd384;
	mov.f32 	%f223, %f16;
	@%p161 bra 	$L__BB24_21;
	setp.lt.f32 	%p162, %f16, %f222;
	mov.u64 	%rd401, %rd400;
	mov.f32 	%f223, %f222;
	@%p162 bra 	$L__BB24_21;
	setp.lt.s64 	%p163, %rd400, %rd384;
	min.s64 	%rd401, %rd400, %rd384;
	selp.f32 	%f223, %f222, %f16, %p163;
$L__BB24_21:
	add.s64 	%rd387, %rd374, 12288;
	// begin inline asm
	ld.global.nc.u64 %rd386, [%rd387];
	// end inline asm
	mov.b64 	{%r206, %r207}, %rd386;
	mov.b32 	%f19, %r206;
	add.s64 	%rd389, %rd374, 12296;
	// begin inline asm
	ld.global.nc.u64 %rd388, [%rd389];
	// end inline asm
	setp.lt.f32 	%p164, %f223, %f19;
	mov.u64 	%rd402, %rd388;
	mov.f32 	%f224, %f19;
	@%p164 bra 	$L__BB24_24;
	setp.lt.f32 	%p165, %f19, %f223;
	mov.u64 	%rd402, %rd401;
	mov.f32 	%f224, %f223;
	@%p165 bra 	$L__BB24_24;
	setp.lt.s64 	%p166, %rd401, %rd388;
	min.s64 	%rd402, %rd401, %rd388;
	selp.f32 	%f224, %f223, %f19, %p166;
$L__BB24_24:
	add.s32 	%r430, %r430, 1024;
	setp.lt.s32 	%p167, %r430, %r29;
	@%p167 bra 	$L__BB24_12;
$L__BB24_25:
	setp.lt.s32 	%p168, %r29, 256;
	@%p168 bra 	$L__BB24_70;
	// begin inline asm
	mov.u32 %r321, %laneid;
	// end inline asm
	mov.b32 	%r323, %f224;
	mov.b32 	%r339, 1;
	mov.b32 	%r340, 31;
	mov.b32 	%r341, -1;
	// begin inline asm
	shfl.sync.down.b32 %r322, %r323, %r339, %r340, %r341;
	// end inline asm
	mov.b32 	%f23, %r322;
	// begin inline asm
	shfl.sync.down.b32 %r327, %r328, %r339, %r340, %r341;
	// end inline asm
	mov.b64 	{%r333, %r338}, %rd402;
	// begin inline asm
	shfl.sync.down.b32 %r332, %r333, %r339, %r340, %r341;
	// end inline asm
	// begin inline asm
	shfl.sync.down.b32 %r337, %r338, %r339, %r340, %r341;
	// end inline asm
	mov.b64 	%rd28, {%r332, %r337};
	setp.gt.s32 	%p220, %r321, 30;
	mov.u64 	%rd404, %rd402;
	mov.f32 	%f226, %f224;
	@%p220 bra 	$L__BB24_30;
	setp.lt.f32 	%p221, %f224, %f23;
	mov.u64 	%rd404, %rd28;
	mov.f32 	%f226, %f23;
	@%p221 bra 	$L__BB24_30;
	setp.gt.f32 	%p222, %f224, %f23;
	mov.u64 	%rd404, %rd402;
	mov.f32 	%f226, %f224;
	@%p222 bra 	$L__BB24_30;
	setp.lt.s64 	%p223, %rd402, %rd28;
	min.s64 	%rd404, %rd402, %rd28;
	selp.f32 	%f226, %f224, %f23, %p223;
$L__BB24_30:
	mov.b32 	%r343, %f226;
	mov.b32 	%r359, 2;
	mov.b32 	%r360, 31;
	mov.b32 	%r361, -1;
	// begin inline asm
	shfl.sync.down.b32 %r342, %r343, %r359, %r360, %r361;
	// end inline asm
	mov.b32 	%f26, %r342;
	// begin inline asm
	shfl.sync.down.b32 %r347, %r348, %r359, %r360, %r361;
	// end inline asm
	mov.b64 	{%r353, %r358}, %rd404;
	// begin inline asm
	shfl.sync.down.b32 %r352, %r353, %r359, %r360, %r361;
	// end inline asm
	// begin inline asm
	shfl.sync.down.b32 %r357, %r358, %r359, %r360, %r361;
	// end inline asm
	mov.b64 	%rd31, {%r352, %r357};
	setp.gt.s32 	%p224, %r321, 29;
	mov.u64 	%rd405, %rd404;
	mov.f32 	%f227, %f226;
	@%p224 bra 	$L__BB24_34;
	setp.lt.f32 	%p225, %f226, %f26;
	mov.u64 	%rd405, %rd31;
	mov.f32 	%f227, %f26;
	@%p225 bra 	$L__BB24_34;
	setp.gt.f32 	%p226, %f226, %f26;
	mov.u64 	%rd405, %rd404;
	mov.f32 	%f227, %f226;
	@%p226 bra 	$L__BB24_34;
	setp.lt.s64 	%p227, %rd404, %rd31;
	min.s64 	%rd405, %rd404, %rd31;
	selp.f32 	%f227, %f226, %f26, %p227;
$L__BB24_34:
	mov.b32 	%r363, %f227;
	mov.b32 	%r379, 4;
	mov.b32 	%r380, 31;
	mov.b32 	%r381, -1;
	// begin inline asm
	shfl.sync.down.b32 %r362, %r363, %r379, %r380, %r381;
	// end inline asm
	mov.b32 	%f29, %r362;
	// begin inline asm
	shfl.sync.down.b32 %r367, %r368, %r379, %r380, %r381;
	// end inline asm
	mov.b64 	{%r373, %r378}, %rd405;
	// begin inline asm
	shfl.sync.down.b32 %r372, %r373, %r379, %r380, %r381;
	// end inline asm
	// begin inline asm
	shfl.sync.down.b32 %r377, %r378, %r379, %r380, %r381;
	// end inline asm
	mov.b64 	%rd34, {%r372, %r377};
	setp.gt.s32 	%p228, %r321, 27;
	mov.u64 	%rd406, %rd405;
	mov.f32 	%f228, %f227;
	@%p228 bra 	$L__BB24_38;
	setp.lt.f32 	%p229, %f227, %f29;
	mov.u64 	%rd406, %rd34;
	mov.f32 	%f228, %f29;
	@%p229 bra 	$L__BB24_38;
	setp.gt.f32 	%p230, %f227, %f29;
	mov.u64 	%rd406, %rd405;
	mov.f32 	%f228, %f227;
	@%p230 bra 	$L__BB24_38;
	setp.lt.s64 	%p231, %rd405, %rd34;
	min.s64 	%rd406, %rd405, %rd34;
	selp.f32 	%f228, %f227, %f29, %p231;
$L__BB24_38:
	mov.b32 	%r383, %f228;
	mov.b32 	%r399, 8;
	mov.b32 	%r400, 31;
	mov.b32 	%r401, -1;
	// begin inline asm
	shfl.sync.down.b32 %r382, %r383, %r399, %r400, %r401;
	// end inline asm
	mov.b32 	%f32, %r382;
	// begin inline asm
	shfl.sync.down.b32 %r387, %r388, %r399, %r400, %r401;
	// end inline asm
	mov.b64 	{%r393, %r398}, %rd406;
	// begin inline asm
	shfl.sync.down.b32 %r392, %r393, %r399, %r400, %r401;
	// end inline asm
	// begin inline asm
	shfl.sync.down.b32 %r397, %r398, %r399, %r400, %r401;
	// end inline asm
	mov.b64 	%rd37, {%r392, %r397};
	setp.gt.s32 	%p232, %r321, 23;
	mov.u64 	%rd407, %rd406;
	mov.f32 	%f229, %f228;
	@%p232 bra 	$L__BB24_42;
	setp.lt.f32 	%p233, %f228, %f32;
	mov.u64 	%rd407, %rd37;
	mov.f32 	%f229, %f32;
	@%p233 bra 	$L__BB24_42;
	setp.gt.f32 	%p234, %f228, %f32;
	mov.u64 	%rd407, %rd406;
	mov.f32 	%f229, %f228;
	@%p234 bra 	$L__BB24_42;
	setp.lt.s64 	%p235, %rd406, %rd37;
	min.s64 	%rd407, %rd406, %rd37;
	selp.f32 	%f229, %f228, %f32, %p235;
$L__BB24_42:
	mov.b32 	%r403, %f229;
	mov.b32 	%r419, 16;
	mov.b32 	%r420, 31;
	mov.b32 	%r421, -1;
	// begin inline asm
	shfl.sync.down.b32 %r402, %r403, %r419, %r420, %r421;
	// end inline asm
	mov.b32 	%f35, %r402;
	// begin inline asm
	shfl.sync.down.b32 %r407, %r408, %r419, %r420, %r421;
	// end inline asm
	mov.b64 	{%r413, %r418}, %rd407;
	// begin inline asm
	shfl.sync.down.b32 %r412, %r413, %r419, %r420, %r421;
	// end inline asm
	// begin inline asm
	shfl.sync.down.b32 %r417, %r418, %r419, %r420, %r421;
	// end inline asm
	mov.b64 	%rd40, {%r412, %r417};
	setp.gt.s32 	%p236, %r321, 15;
	mov.u64 	%rd478, %rd407;
	mov.f32 	%f292, %f229;
	@%p236 bra 	$L__BB24_46;
	setp.lt.f32 	%p237, %f229, %f35;
	mov.u64 	%rd478, %rd40;
	mov.f32 	%f292, %f35;
	@%p237 bra 	$L__BB24_46;
	setp.gt.f32 	%p238, %f229, %f35;
	mov.u64 	%rd478, %rd407;
	mov.f32 	%f292, %f229;
	@%p238 bra 	$L__BB24_46;
	setp.lt.s64 	%p239, %rd407, %rd40;
	min.s64 	%rd478, %rd407, %rd40;
	selp.f32 	%f292, %f229, %f35, %p239;
$L__BB24_46:
	setp.ne.s32 	%p240, %r321, 0;
	@%p240 bra 	$L__BB24_48;
	shr.u32 	%r422, %r1, 1;
	and.b32  	%r423, %r422, 496;
	mov.u32 	%r424, _ZN6thrust24THRUST_300001_SM_1000_NS8cuda_cub4core6detail5shmemE;
	add.s32 	%r425, %r424, %r423;
	st.shared.f32 	[%r425+8], %f292;
	st.shared.u64 	[%r425+16], %rd478;
$L__BB24_48:
	bar.sync 	0;
	setp.ne.s32 	%p241, %r1, 0;
	@%p241 bra 	$L__BB24_232;
	ld.shared.f32 	%f38, [_ZN6thrust24THRUST_300001_SM_1000_NS8cuda_cub4core6detail5shmemE+24];
	ld.shared.u64 	%rd43, [_ZN6thrust24THRUST_300001_SM_1000_NS8cuda_cub4core6detail5shmemE+32];
	setp.lt.f32 	%p242, %f292, %f38;
	mov.u64 	%rd409, %rd43;
	mov.f32 	%f231, %f38;
	@%p242 bra 	$L__BB24_52;
	setp.lt.f32 	%p243, %f38, %f292;
	mov.u64 	%rd409, %rd478;
	mov.f32 	%f231, %f292;
	@%p243 bra 	$L__BB24_52;
	setp.lt.s64 	%p244, %rd478, %rd43;
	min.s64 	%rd409, %rd478, %rd43;
	selp.f32 	%f231, %f292, %f38, %p244;
$L__BB24_52:
	ld.shared.f32 	%f41, [_ZN6thrust24THRUST_300001_SM_1000_NS8cuda_cub4core6detail5shmemE+40];
	ld.shared.u64 	%rd46, [_ZN6thrust24THRUST_300001_SM_1000_NS8cuda_cub4core6detail5shmemE+48];
	setp.lt.f32 	%p245, %f231, %f41;
	mov.u64 	%rd410, %rd46;
	mov.f32 	%f232, %f41;
	@%p245 bra 	$L__BB24_55;
	setp.lt.f32 	%p246, %f41, %f231;
	mov.u64 	%rd410, %rd409;
	mov.f32 	%f232, %f231;
	@%p246 bra 	$L__BB24_55;
	setp.lt.s64 	%p247, %rd409, %rd46;
	min.s64 	%rd410, %rd409, %rd46;
	selp.f32 	%f232, %f231, %f41, %p247;
$L__BB24_55:
	ld.shared.f32 	%f44, [_ZN6thrust24THRUST_300001_SM_1000_NS8cuda_cub4core6detail5shmemE+56];
	ld.shared.u64 	%rd49, [_ZN6thrust24THRUST_300001_SM_1000_NS8cuda_cub4core6detail5shmemE+64];
	setp.lt.f32 	%p248, %f232, %f44;
	mov.u64 	%rd411, %rd49;
	mov.f32 	%f233, %f44;
	@%p248 bra 	$L__BB24_58;
	setp.lt.f32 	%p249, %f44, %f232;
	mov.u64 	%rd411, %rd410;
	mov.f32 	%f233, %f232;
	@%p249 bra 	$L__BB24_58;
	setp.lt.s64 	%p250, %rd410, %rd49;
	min.s64 	%rd411, %rd410, %rd49;
	selp.f32 	%f233, %f232, %f44, %p250;
$L__BB24_58:
	ld.shared.f32 	%f47, [_ZN6thrust24THRUST_300001_SM_1000_NS8cuda_cub4core6detail5shmemE+72];
	ld.shared.u64 	%rd52, [_ZN6thrust24THRUST_300001_SM_1000_NS8cuda_cub4core6detail5shmemE+80];
	setp.lt.f32 	%p251, %f233, %f47;
	mov.u64 	%rd412, %rd52;
	mov.f32 	%f234, %f47;
	@%p251 bra 	$L__BB24_61;
	setp.lt.f32 	%p252, %f47, %f233;
	mov.u64 	%rd412, %rd411;
	mov.f32 	%f234, %f233;
	@%p252 bra 	$L__BB24_61;
	setp.lt.s64 	%p253, %rd411, %rd52;
	min.s64 	%rd412, %rd411, %rd52;
	selp.f32 	%f234, %f233, %f47, %p253;
$L__BB24_61:
	ld.shared.f32 	%f50, [_ZN6thrust24THRUST_300001_SM_1000_NS8cuda_cub4core6detail5shmemE+88];
	ld.shared.u64 	%rd55, [_ZN6thrust24THRUST_300001_SM_1000_NS8cuda_cub4core6detail5shmemE+96];
	setp.lt.f32 	%p254, %f234, %f50;
	mov.u64 	%rd413, %rd55;
	mov.f32 	%f235, %f50;
	@%p254 bra 	$L__BB24_64;
	setp.lt.f32 	%p255, %f50, %f234;
	mov.u64 	%rd413, %rd412;
	mov.f32 	%f235, %f234;
	@%p255 bra 	$L__BB24_64;
	setp.lt.s64 	%p256, %rd412, %rd55;
	min.s64 	%rd413, %rd412, %rd55;
	selp.f32 	%f235, %f234, %f50, %p256;
$L__BB24_64:
	ld.shared.f32 	%f53, [_ZN6thrust24THRUST_300001_SM_1000_NS8cuda_cub4core6detail5shmemE+104];
	ld.shared.u64 	%rd58, [_ZN6thrust24THRUST_300001_SM_1000_NS8cuda_cub4core6detail5shmemE+112];
	setp.lt.f32 	%p257, %f235, %f53;
	mov.u64 	%rd414, %rd58;
	mov.f32 	%f236, %f53;
	@%p257 bra 	$L__BB24_67;
	setp.lt.f32 	%p258, %f53, %f235;
	mov.u64 	%rd414, %rd413;
	mov.f32 	%f236, %f235;
	@%p258 bra 	$L__BB24_67;
	setp.lt.s64 	%p259, %rd413, %rd58;
	min.s64 	%rd414, %rd413, %rd58;
	selp.f32 	%f236, %f235, %f53, %p259;
$L__BB24_67:
	ld.shared.f32 	%f56, [_ZN6thrust24THRUST_300001_SM_1000_NS8cuda_cub4core6detail5shmemE+120];
	ld.shared.u64 	%rd61, [_ZN6thrust24THRUST_300001_SM_1000_NS8cuda_cub4core6detail5shmemE+128];
	setp.lt.f32 	%p260, %f236, %f56;
	mov.f32 	%f292, %f56;
	mov.u64 	%rd478, %rd61;
	@%p260 bra 	$L__BB24_232;
	setp.lt.f32 	%p261, %f56, %f236;
	mov.f32 	%f292, %f236;
	mov.u64 	%rd478, %rd414;
	@%p261 bra 	$L__BB24_232;
	setp.lt.s64 	%p262, %rd414, %rd61;
	min.s64 	%rd478, %rd414, %rd61;
	selp.f32 	%f292, %f236, %f56, %p262;
	bra.uni 	$L__BB24_232;
$L__BB24_70:
	// begin inline asm
	mov.u32 %r208, %laneid;
	// end inline asm
	and.b32  	%r229, %r1, 992;
	add.s32 	%r230, %r229, 32;
	setp.gt.s32 	%p169, %r230, %r29;
	not.b32 	%r231, %r229;
	add.s32 	%r232, %r29, %r231;
	selp.b32 	%r227, %r232, 31, %p169;
	mov.b32 	%r210, %f224;
	mov.b32 	%r226, 1;
	mov.b32 	%r228, -1;
	// begin inline asm
	shfl.sync.down.b32 %r209, %r210, %r226, %r227, %r228;
	// end inline asm
	mov.b32 	%f58, %r209;
	// begin inline asm
	shfl.sync.down.b32 %r214, %r215, %r226, %r227, %r228;
	// end inline asm
	mov.b64 	{%r220, %r225}, %rd402;
	// begin inline asm
	shfl.sync.down.b32 %r219, %r220, %r226, %r227, %r228;
	// end inline asm
	// begin inline asm
	shfl.sync.down.b32 %r224, %r225, %r226, %r227, %r228;
	// end inline asm
	mov.b64 	%rd63, {%r219, %r224};
	setp.ge.s32 	%p170, %r208, %r227;
	mov.u64 	%rd415, %rd402;
	mov.f32 	%f237, %f224;
	@%p170 bra 	$L__BB24_74;
	setp.lt.f32 	%p171, %f224, %f58;
	mov.u64 	%rd415, %rd63;
	mov.f32 	%f237, %f58;
	@%p171 bra 	$L__BB24_74;
	setp.gt.f32 	%p172, %f224, %f58;
	mov.u64 	%rd415, %rd402;
	mov.f32 	%f237, %f224;
	@%p172 bra 	$L__BB24_74;
	setp.lt.s64 	%p173, %rd402, %rd63;
	min.s64 	%rd415, %rd402, %rd63;
	selp.f32 	%f237, %f224, %f58, %p173;
$L__BB24_74:
	mov.b32 	%r234, %f237;
	mov.b32 	%r250, 2;
	mov.b32 	%r252, -1;
	// begin inline asm
	shfl.sync.down.b32 %r233, %r234, %r250, %r227, %r252;
	// end inline asm
	mov.b32 	%f61, %r233;
	// begin inline asm
	shfl.sync.down.b32 %r238, %r239, %r250, %r227, %r252;
	// end inline asm
	mov.b64 	{%r244, %r249}, %rd415;
	// begin inline asm
	shfl.sync.down.b32 %r243, %r244, %r250, %r227, %r252;
	// end inline asm
	// begin inline asm
	shfl.sync.down.b32 %r248, %r249, %r250, %r227, %r252;
	// end inline asm
	mov.b64 	%rd66, {%r243, %r248};
	add.s32 	%r253, %r208, 2;
	setp.gt.s32 	%p174, %r253, %r227;
	mov.u64 	%rd416, %rd415;
	mov.f32 	%f238, %f237;
	@%p174 bra 	$L__BB24_78;
	setp.lt.f32 	%p175, %f237, %f61;
	mov.u64 	%rd416, %rd66;
	mov.f32 	%f238, %f61;
	@%p175 bra 	$L__BB24_78;
	setp.gt.f32 	%p176, %f237, %f61;
	mov.u64 	%rd416, %rd415;
	mov.f32 	%f238, %f237;
	@%p176 bra 	$L__BB24_78;
	setp.lt.s64 	%p177, %rd415, %rd66;
	min.s64 	%rd416, %rd415, %rd66;
	selp.f32 	%f238, %f237, %f61, %p177;
$L__BB24_78:
	mov.b32 	%r255, %f238;
	mov.b32 	%r271, 4;
	mov.b32 	%r273, -1;
	// begin inline asm
	shfl.sync.down.b32 %r254, %r255, %r271, %r227, %r273;
	// end inline asm
	mov.b32 	%f64, %r254;
	// begin inline asm
	shfl.sync.down.b32 %r259, %r260, %r271, %r227, %r273;
	// end inline asm
	mov.b64 	{%r265, %r270}, %rd416;
	// begin inline asm
	shfl.sync.down.b32 %r264, %r265, %r271, %r227, %r273;
	// end inline asm
	// begin inline asm
	shfl.sync.down.b32 %r269, %r270, %r271, %r227, %r273;
	// end inline asm
	mov.b64 	%rd69, {%r264, %r269};
	add.s32 	%r274, %r208, 4;
	setp.gt.s32 	%p178, %r274, %r227;
	mov.f32 	%f239, %f238;
	mov.u64 	%rd417, %rd416;
	@%p178 bra 	$L__BB24_82;
	setp.lt.f32 	%p179, %f238, %f64;
	mov.f32 	%f239, %f64;
	mov.u64 	%rd417, %rd69;
	@%p179 bra 	$L__BB24_82;
	setp.gt.f32 	%p180, %f238, %f64;
	mov.f32 	%f239, %f238;
	mov.u64 	%rd417, %rd416;
	@%p180 bra 	$L__BB24_82;
	setp.lt.s64 	%p181, %rd416, %rd69;
	selp.f32 	%f239, %f238, %f64, %p181;
	min.s64 	%rd417, %rd416, %rd69;
$L__BB24_82:
	mov.b32 	%r276, %f239;
	mov.b32 	%r292, 8;
	mov.b32 	%r294, -1;
	// begin inline asm
	shfl.sync.down.b32 %r275, %r276, %r292, %r227, %r294;
	// end inline asm
	mov.b32 	%f67, %r275;
	// begin inline asm
	shfl.sync.down.b32 %r280, %r281, %r292, %r227, %r294;
	// end inline asm
	mov.b64 	{%r286, %r291}, %rd417;
	// begin inline asm
	shfl.sync.down.b32 %r285, %r286, %r292, %r227, %r294;
	// end inline asm
	// begin inline asm
	shfl.sync.down.b32 %r290, %r291, %r292, %r227, %r294;
	// end inline asm
	mov.b64 	%rd72, {%r285, %r290};
	add.s32 	%r295, %r208, 8;
	setp.gt.s32 	%p182, %r295, %r227;
	mov.f32 	%f240, %f239;
	mov.u64 	%rd418, %rd417;
	@%p182 bra 	$L__BB24_86;
	setp.lt.f32 	%p183, %f239, %f67;
	mov.f32 	%f240, %f67;
	mov.u64 	%rd418, %rd72;
	@%p183 bra 	$L__BB24_86;
	setp.gt.f32 	%p184, %f239, %f67;
	mov.f32 	%f240, %f239;
	mov.u64 	%rd418, %rd417;
	@%p184 bra 	$L__BB24_86;
	setp.lt.s64 	%p185, %rd417, %rd72;
	selp.f32 	%f240, %f239, %f67, %p185;
	min.s64 	%rd418, %rd417, %rd72;
$L__BB24_86:
	mov.b32 	%r297, %f240;
	mov.b32 	%r313, 16;
	mov.b32 	%r315, -1;
	// begin inline asm
	shfl.sync.down.b32 %r296, %r297, %r313, %r227, %r315;
	// end inline asm
	mov.b32 	%f70, %r296;
	// begin inline asm
	shfl.sync.down.b32 %r301, %r302, %r313, %r227, %r315;
	// end inline asm
	mov.b64 	{%r307, %r312}, %rd418;
	// begin inline asm
	shfl.sync.down.b32 %r306, %r307, %r313, %r227, %r315;
	// end inline asm
	// begin inline asm
	shfl.sync.down.b32 %r311, %r312, %r313, %r227, %r315;
	// end inline asm
	mov.b64 	%rd75, {%r306, %r311};
	add.s32 	%r316, %r208, 16;
	setp.gt.s32 	%p186, %r316, %r227;
	mov.f32 	%f292, %f240;
	mov.u64 	%rd478, %rd418;
	@%p186 bra 	$L__BB24_90;
	setp.lt.f32 	%p187, %f240, %f70;
	mov.f32 	%f292, %f70;
	mov.u64 	%rd478, %rd75;
	@%p187 bra 	$L__BB24_90;
	setp.gt.f32 	%p188, %f240, %f70;
	mov.f32 	%f292, %f240;
	mov.u64 	%rd478, %rd418;
	@%p188 bra 	$L__BB24_90;
	setp.lt.s64 	%p189, %rd418, %rd75;
	selp.f32 	%f292, %f240, %f70, %p189;
	min.s64 	%rd478, %rd418, %rd75;
$L__BB24_90:
	setp.ne.s32 	%p190, %r208, 0;
	@%p190 bra 	$L__BB24_92;
	shr.u32 	%r317, %r1, 1;
	and.b32  	%r318, %r317, 496;
	mov.u32 	%r319, _ZN6thrust24THRUST_300001_SM_1000_NS8cuda_cub4core6detail5shmemE;
	add.s32 	%r320, %r319, %r318;
	st.shared.f32 	[%r320+8], %f292;
	st.shared.u64 	[%r320+16], %rd478;
$L__BB24_92:
	bar.sync 	0;
	setp.ne.s32 	%p191, %r1, 0;
	@%p191 bra 	$L__BB24_232;
	setp.lt.s32 	%p192, %r29, 33;
	mov.f32 	%f242, %f292;
	mov.u64 	%rd420, %rd478;
	@%p192 bra 	$L__BB24_97;
	ld.shared.f32 	%f73, [_ZN6thrust24THRUST_300001_SM_1000_NS8cuda_cub4core6detail5shmemE+24];
	ld.shared.u64 	%rd78, [_ZN6thrust24THRUST_300001_SM_1000_NS8cuda_cub4core6detail5shmemE+32];
	setp.lt.f32 	%p193, %f292, %f73;
	mov.f32 	%f242, %f73;
	mov.u64 	%rd420, %rd78;
	@%p193 bra 	$L__BB24_97;
	setp.lt.f32 	%p194, %f73, %f292;
	mov.f32 	%f242, %f292;
	mov.u64 	%rd420, %rd478;
	@%p194 bra 	$L__BB24_97;
	setp.lt.s64 	%p195, %rd478, %rd78;
	selp.f32 	%f242, %f292, %f73, %p195;
	min.s64 	%rd420, %rd478, %rd78;
$L__BB24_97:
	setp.lt.s32 	%p196, %r29, 65;
	mov.f32 	%f243, %f242;
	mov.u64 	%rd421, %rd420;
	@%p196 bra 	$L__BB24_101;
	ld.shared.f32 	%f76, [_ZN6thrust24THRUST_300001_SM_1000_NS8cuda_cub4core6detail5shmemE+40];
	ld.shared.u64 	%rd81, [_ZN6thrust24THRUST_300001_SM_1000_NS8cuda_cub4core6detail5shmemE+48];
	setp.lt.f32 	%p197, %f242, %f76;
	mov.f32 	%f243, %f76;
	mov.u64 	%rd421, %rd81;
	@%p197 bra 	$L__BB24_101;
	setp.lt.f32 	%p198, %f76, %f242;
	mov.f32 	%f243, %f242;
	mov.u64 	%rd421, %rd420;
	@%p198 bra 	$L__BB24_101;
	setp.lt.s64 	%p199, %rd420, %rd81;
	selp.f32 	%f243, %f242, %f76, %p199;
	min.s64 	%rd421, %rd420, %rd81;
$L__BB24_101:
	setp.lt.s32 	%p200, %r29, 97;
	mov.f32 	%f244, %f243;
	mov.u64 	%rd422, %rd421;
	@%p200 bra 	$L__BB24_105;
	ld.shared.f32 	%f79, [_ZN6thrust24THRUST_300001_SM_1000_NS8cuda_cub4core6detail5shmemE+56];
	ld.shared.u64 	%rd84, [_ZN6thrust24THRUST_300001_SM_1000_NS8cuda_cub4core6detail5shmemE+64];
	setp.lt.f32 	%p201, %f243, %f79;
	mov.f32 	%f244, %f79;
	mov.u64 	%rd422, %rd84;
	@%p201 bra 	$L__BB24_105;
	setp.lt.f32 	%p202, %f79, %f243;
	mov.f32 	%f244, %f243;
	mov.u64 	%rd422, %rd421;
	@%p202 bra 	$L__BB24_105;
	setp.lt.s64 	%p203, %rd421, %rd84;
	selp.f32 	%f244, %f243, %f79, %p203;
	min.s64 	%rd422, %rd421, %rd84;
$L__BB24_105:
	setp.lt.s32 	%p204, %r29, 129;
	mov.f32 	%f245, %f244;
	mov.u64 	%rd423, %rd422;
	@%p204 bra 	$L__BB24_109;
	ld.shared.f32 	%f82, [_ZN6thrust24THRUST_300001_SM_1000_NS8cuda_cub4core6detail5shmemE+72];
	ld.shared.u64 	%rd87, [_ZN6thrust24THRUST_300001_SM_1000_NS8cuda_cub4core6detail5shmemE+80];
	setp.lt.f32 	%p205, %f244, %f82;
	mov.f32 	%f245, %f82;
	mov.u64 	%rd423, %rd87;
	@%p205 bra 	$L__BB24_109;
	setp.lt.f32 	%p206, %f82, %f244;
	mov.f32 	%f245, %f244;
	mov.u64 	%rd423, %rd422;
	@%p206 bra 	$L__BB24_109;
	setp.lt.s64 	%p207, %rd422, %rd87;
	selp.f32 	%f245, %f244, %f82, %p207;
	min.s64 	%rd423, %rd422, %rd87;
$L__BB24_109:
	setp.lt.s32 	%p208, %r29, 161;
	mov.f32 	%f246, %f245;
	mov.u64 	%rd424, %rd423;
	@%p208 bra 	$L__BB24_113;
	ld.shared.f32 	%f85, [_ZN6thrust24THRUST_300001_SM_1000_NS8cuda_cub4core6detail5shmemE+88];
	ld.shared.u64 	%rd90, [_ZN6thrust24THRUST_300001_SM_1000_NS8cuda_cub4core6detail5shmemE+96];
	setp.lt.f32 	%p209, %f245, %f85;
	mov.f32 	%f246, %f85;
	mov.u64 	%rd424, %rd90;
	@%p209 bra 	$L__BB24_113;
	setp.lt.f32 	%p210, %f85, %f245;
	mov.f32 	%f246, %f245;
	mov.u64 	%rd424, %rd423;
	@%p210 bra 	$L__BB24_113;
	setp.lt.s64 	%p211, %rd423, %rd90;
	selp.f32 	%f246, %f245, %f85, %p211;
	min.s64 	%rd424, %rd423, %rd90;
$L__BB24_113:
	setp.lt.s32 	%p212, %r29, 193;
	mov.f32 	%f247, %f246;
	mov.u64 	%rd425, %rd424;
	@%p212 bra 	$L__BB24_117;
	ld.shared.f32 	%f88, [_ZN6thrust24THRUST_300001_SM_1000_NS8cuda_cub4core6detail5shmemE+104];
	ld.shared.u64 	%rd93, [_ZN6thrust24THRUST_300001_SM_1000_NS8cuda_cub4core6detail5shmemE+112];
	setp.lt.f32 	%p213, %f246, %f88;
	mov.f32 	%f247, %f88;
	mov.u64 	%rd425, %rd93;
	@%p213 bra 	$L__BB24_117;
	setp.lt.f32 	%p214, %f88, %f246;
	mov.f32 	%f247, %f246;
	mov.u64 	%rd425, %rd424;
	@%p214 bra 	$L__BB24_117;
	setp.lt.s64 	%p215, %rd424, %rd93;
	selp.f32 	%f247, %f246, %f88, %p215;
	min.s64 	%rd425, %rd424, %rd93;
$L__BB24_117:
	setp.lt.s32 	%p216, %r29, 225;
	mov.f32 	%f292, %f247;
	mov.u64 	%rd478, %rd425;
	@%p216 bra 	$L__BB24_232;
	ld.shared.f32 	%f91, [_ZN6thrust24THRUST_300001_SM_1000_NS8cuda_cub4core6detail5shmemE+120];
	ld.shared.u64 	%rd96, [_ZN6thrust24THRUST_300001_SM_1000_NS8cuda_cub4core6detail5shmemE+128];
	setp.lt.f32 	%p217, %f247, %f91;
	mov.f32 	%f292, %f91;
	mov.u64 	%rd478, %rd96;
	@%p217 bra 	$L__BB24_232;
	setp.lt.f32 	%p218, %f91, %f247;
	mov.f32 	%f292, %f247;
	mov.u64 	%rd478, %rd425;
	@%p218 bra 	$L__BB24_232;
	setp.lt.s64 	%p219, %rd425, %rd96;
	selp.f32 	%f292, %f247, %f91, %p219;
	min.s64 	%rd478, %rd425, %rd96;
	bra.uni 	$L__BB24_232;
$L__BB24_121:
	mov.u32 	%r16, %tid.x;
	cvt.u64.u32 	%rd98, %r16;
	mul.wide.u32 	%rd258, %r16, 16;
	add.s64 	%rd239, %rd236, %rd258;
	// begin inline asm
	ld.global.nc.u64 %rd238, [%rd239];
	// end inline asm
	mov.b64 	{%r30, %r31}, %rd238;
	mov.b32 	%f93, %r30;
	add.s64 	%rd241, %rd239, 8;
	// begin inline asm
	ld.global.nc.u64 %rd240, [%rd241];
	// end inline asm
	add.s64 	%rd243, %rd239, 4096;
	// begin inline asm
	ld.global.nc.u64 %rd242, [%rd243];
	// end inline asm
	mov.b64 	{%r32, %r33}, %rd242;
	mov.b32 	%f248, %r32;
	add.s64 	%rd245, %rd239, 4104;
	// begin inline asm
	ld.global.nc.u64 %rd426, [%rd245];
	// end inline asm
	add.s64 	%rd247, %rd239, 8192;
	// begin inline asm
	ld.global.nc.u64 %rd246, [%rd247];
	// end inline asm
	mov.b64 	{%r34, %r35}, %rd246;
	mov.b32 	%f249, %r34;
	add.s64 	%rd249, %rd239, 8200;
	// begin inline asm
	ld.global.nc.u64 %rd427, [%rd249];
	// end inline asm
	add.s64 	%rd251, %rd239, 12288;
	// begin inline asm
	ld.global.nc.u64 %rd250, [%rd251];
	// end inline asm
	mov.b64 	{%r36, %r37}, %rd250;
	mov.b32 	%f250, %r36;
	add.s64 	%rd253, %rd239, 12296;
	// begin inline asm
	ld.global.nc.u64 %rd428, [%rd253];
	// end inline asm
	add.s64 	%rd255, %rd239, 16384;
	// begin inline asm
	ld.global.nc.u64 %rd254, [%rd255];
	// end inline asm
	mov.b64 	{%r38, %r39}, %rd254;
	mov.b32 	%f279, %r38;
	add.s64 	%rd257, %rd239, 16392;
	// begin inline asm
	ld.global.nc.u64 %rd465, [%rd257];
	// end inline asm
	setp.lt.f32 	%p3, %f93, %f248;
	@%p3 bra 	$L__BB24_123;
	setp.lt.f32 	%p4, %f248, %f93;
	setp.lt.s64 	%p5, %rd240, %rd426;
	or.pred  	%p6, %p4, %p5;
	selp.f32 	%f248, %f93, %f248, %p6;
	selp.b64 	%rd426, %rd240, %rd426, %p6;
$L__BB24_123:
	setp.lt.f32 	%p7, %f248, %f249;
	@%p7 bra 	$L__BB24_125;
	setp.lt.f32 	%p8, %f249, %f248;
	setp.lt.s64 	%p9, %rd426, %rd427;
	or.pred  	%p10, %p8, %p9;
	selp.f32 	%f249, %f248, %f249, %p10;
	selp.b64 	%rd427, %rd426, %rd427, %p10;
$L__BB24_125:
	setp.lt.f32 	%p11, %f249, %f250;
	@%p11 bra 	$L__BB24_127;
	setp.lt.f32 	%p12, %f250, %f249;
	setp.lt.s64 	%p13, %rd427, %rd428;
	or.pred  	%p14, %p12, %p13;
	selp.f32 	%f250, %f249, %f250, %p14;
	selp.b64 	%rd428, %rd427, %rd428, %p14;
$L__BB24_127:
	setp.lt.f32 	%p15, %f250, %f279;
	@%p15 bra 	$L__BB24_129;
	setp.lt.f32 	%p16, %f279, %f250;
	setp.lt.s64 	%p17, %rd428, %rd465;
	or.pred  	%p18, %p16, %p17;
	selp.f32 	%f279, %f250, %f279, %p18;
	selp.b64 	%rd465, %rd428, %rd465, %p18;
$L__BB24_129:
	setp.lt.u32 	%p19, %r29, 2560;
	mov.b64 	%rd444, 1280;
	@%p19 bra 	$L__BB24_165;
	add.s64 	%rd262, %rd1, -2560;
	mul.hi.u64 	%rd263, %rd262, -3689348814741910323;
	shr.u64 	%rd112, %rd263, 10;
	setp.lt.u64 	%p20, %rd262, 1280;
	mov.b64 	%rd444, 1280;
	@%p20 bra 	$L__BB24_153;
	add.s64 	%rd265, %rd112, 1;
	and.b64  	%rd430, %rd265, 36028797018963966;
	shl.b64 	%rd266, %rd98, 4;
	add.s64 	%rd267, %rd266, %rd236;
	add.s64 	%rd431, %rd267, 57352;
	mov.b64 	%rd444, 1280;
$L__BB24_132:
	add.s64 	%rd269, %rd431, -36872;
	// begin inline asm
	ld.global.nc.u64 %rd268, [%rd269];
	// end inline asm
	mov.b64 	{%r40, %r41}, %rd268;
	mov.b32 	%f253, %r40;
	add.s64 	%rd271, %rd431, -36864;
	// begin inline asm
	ld.global.nc.u64 %rd434, [%rd271];
	// end inline asm
	add.s64 	%rd273, %rd431, -32776;
	// begin inline asm
	ld.global.nc.u64 %rd272, [%rd273];
	// end inline asm
	mov.b64 	{%r42, %r43}, %rd272;
	mov.b32 	%f254, %r42;
	add.s64 	%rd275, %rd431, -32768;
	// begin inline asm
	ld.global.nc.u64 %rd435, [%rd275];
	// end inline asm
	add.s64 	%rd277, %rd431, -28680;
	// begin inline asm
	ld.global.nc.u64 %rd276, [%rd277];
	// end inline asm
	mov.b64 	{%r44, %r45}, %rd276;
	mov.b32 	%f255, %r44;
	add.s64 	%rd279, %rd431, -28672;
	// begin inline asm
	ld.global.nc.u64 %rd436, [%rd279];
	// end inline asm
	add.s64 	%rd281, %rd431, -24584;
	// begin inline asm
	ld.global.nc.u64 %rd280, [%rd281];
	// end inline asm
	mov.b64 	{%r46, %r47}, %rd280;
	mov.b32 	%f256, %r46;
	add.s64 	%rd283, %rd431, -24576;
	// begin inline asm
	ld.global.nc.u64 %rd437, [%rd283];
	// end inline asm
	add.s64 	%rd285, %rd431, -20488;
	// begin inline asm
	ld.global.nc.u64 %rd284, [%rd285];
	// end inline asm
	mov.b64 	{%r48, %r49}, %rd284;
	mov.b32 	%f257, %r48;
	add.s64 	%rd287, %rd431, -20480;
	// begin inline asm
	ld.global.nc.u64 %rd438, [%rd287];
	// end inline asm
	setp.lt.f32 	%p21, %f279, %f253;
	@%p21 bra 	$L__BB24_134;
	setp.lt.f32 	%p22, %f253, %f279;
	setp.lt.s64 	%p23, %rd465, %rd434;
	or.pred  	%p24, %p22, %p23;
	selp.f32 	%f253, %f279, %f253, %p24;
	selp.b64 	%rd434, %rd465, %rd434, %p24;
$L__BB24_134:
	setp.lt.f32 	%p25, %f253, %f254;
	@%p25 bra 	$L__BB24_136;
	setp.lt.f32 	%p26, %f254, %f253;
	setp.lt.s64 	%p27, %rd434, %rd435;
	or.pred  	%p28, %p26, %p27;
	selp.f32 	%f254, %f253, %f254, %p28;
	selp.b64 	%rd435, %rd434, %rd435, %p28;
$L__BB24_136:
	setp.lt.f32 	%p29, %f254, %f255;
	@%p29 bra 	$L__BB24_138;
	setp.lt.f32 	%p30, %f255, %f254;
	setp.lt.s64 	%p31, %rd435, %rd436;
	or.pred  	%p32, %p30, %p31;
	selp.f32 	%f255, %f254, %f255, %p32;
	selp.b64 	%rd436, %rd435, %rd436, %p32;
$L__BB24_138:
	setp.lt.f32 	%p33, %f255, %f256;
	@%p33 bra 	$L__BB24_140;
	setp.lt.f32 	%p34, %f256, %f255;
	setp.lt.s64 	%p35, %rd436, %rd437;
	or.pred  	%p36, %p34, %p35;
	selp.f32 	%f256, %f255, %f256, %p36;
	selp.b64 	%rd437, %rd436, %rd437, %p36;
$L__BB24_140:
	setp.lt.f32 	%p37, %f256, %f257;
	@%p37 bra 	$L__BB24_142;
	setp.lt.f32 	%p38, %f257, %f256;
	setp.lt.s64 	%p39, %rd437, %rd438;
	or.pred  	%p40, %p38, %p39;
	selp.f32 	%f257, %f256, %f257, %p40;
	selp.b64 	%rd438, %rd437, %rd438, %p40;
$L__BB24_142:
	add.s64 	%rd289, %rd431, -16392;
	// begin inline asm
	ld.global.nc.u64 %rd288, [%rd289];
	// end inline asm
	mov.b64 	{%r50, %r51}, %rd288;
	mov.b32 	%f258, %r50;
	add.s64 	%rd291, %rd431, -16384;
	// begin inline asm
	ld.global.nc.u64 %rd439, [%rd291];
	// end inline asm
	add.s64 	%rd293, %rd431, -12296;
	// begin inline asm
	ld.global.nc.u64 %rd292, [%rd293];
	// end inline asm
	mov.b64 	{%r52, %r53}, %rd292;
	mov.b32 	%f259, %r52;
	add.s64 	%rd295, %rd431, -12288;
	// begin inline asm
	ld.global.nc.u64 %rd440, [%rd295];
	// end inline asm
	add.s64 	%rd297, %rd431, -8200;
	// begin inline asm
	ld.global.nc.u64 %rd296, [%rd297];
	// end inline asm
	mov.b64 	{%r54, %r55}, %rd296;
	mov.b32 	%f260, %r54;
	add.s64 	%rd299, %rd431, -8192;
	// begin inline asm
	ld.global.nc.u64 %rd441, [%rd299];
	// end inline asm
	add.s64 	%rd301, %rd431, -4104;
	// begin inline asm
	ld.global.nc.u64 %rd300, [%rd301];
	// end inline asm
	mov.b64 	{%r56, %r57}, %rd300;
	mov.b32 	%f261, %r56;
	add.s64 	%rd303, %rd431, -4096;
	// begin inline asm
	ld.global.nc.u64 %rd442, [%rd303];
	// end inline asm
	add.s64 	%rd305, %rd431, -8;
	// begin inline asm
	ld.global.nc.u64 %rd304, [%rd305];
	// end inline asm
	mov.b64 	{%r58, %r59}, %rd304;
	mov.b32 	%f279, %r58;
	// begin inline asm
	ld.global.nc.u64 %rd465, [%rd431];
	// end inline asm
	setp.lt.f32 	%p41, %f257, %f258;
	@%p41 bra 	$L__BB24_144;
	setp.lt.f32 	%p42, %f258, %f257;
	setp.lt.s64 	%p43, %rd438, %rd439;
	or.pred  	%p44, %p42, %p43;
	selp.f32 	%f258, %f257, %f258, %p44;
	selp.b64 	%rd439, %rd438, %rd439, %p44;
$L__BB24_144:
	setp.lt.f32 	%p45, %f258, %f259;
	@%p45 bra 	$L__BB24_146;
	setp.lt.f32 	%p46, %f259, %f258;
	setp.lt.s64 	%p47, %rd439, %rd440;
	or.pred  	%p48, %p46, %p47;
	selp.f32 	%f259, %f258, %f259, %p48;
	selp.b64 	%rd440, %rd439, %rd440, %p48;
$L__BB24_146:
	setp.lt.f32 	%p49, %f259, %f260;
	@%p49 bra 	$L__BB24_148;
	setp.lt.f32 	%p50, %f260, %f259;
	setp.lt.s64 	%p51, %rd440, %rd441;
	or.pred  	%p52, %p50, %p51;
	selp.f32 	%f260, %f259, %f260, %p52;
	selp.b64 	%rd441, %rd440, %rd441, %p52;
$L__BB24_148:
	setp.lt.f32 	%p53, %f260, %f261;
	@%p53 bra 	$L__BB24_150;
	setp.lt.f32 	%p54, %f261, %f260;
	setp.lt.s64 	%p55, %rd441, %rd442;
	or.pred  	%p56, %p54, %p55;
	selp.f32 	%f261, %f260, %f261, %p56;
	selp.b64 	%rd442, %rd441, %rd442, %p56;
$L__BB24_150:
	setp.lt.f32 	%p57, %f261, %f279;
	@%p57 bra 	$L__BB24_152;
	setp.lt.f32 	%p58, %f279, %f261;
	setp.lt.s64 	%p59, %rd442, %rd465;
	or.pred  	%p60, %p58, %p59;
	selp.f32 	%f279, %f261, %f279, %p60;
	selp.b64 	%rd465, %rd442, %rd465, %p60;
$L__BB24_152:
	add.s64 	%rd444, %rd444, 2560;
	add.s64 	%rd431, %rd431, 40960;
	add.s64 	%rd430, %rd430, -2;
	setp.ne.s64 	%p61, %rd430, 0;
	@%p61 bra 	$L__BB24_132;
$L__BB24_153:
	and.b64  	%rd308, %rd112, 1;
	setp.eq.b64 	%p62, %rd308, 1;
	@%p62 bra 	$L__BB24_165;
	shl.b64 	%rd329, %rd444, 4;
	mul.wide.u32 	%rd330, %r16, 16;
	add.s64 	%rd331, %rd236, %rd330;
	add.s64 	%rd310, %rd331, %rd329;
	// begin inline asm
	ld.global.nc.u64 %rd309, [%rd310];
	// end inline asm
	mov.b64 	{%r60, %r61}, %rd309;
	mov.b32 	%f265, %r60;
	add.s64 	%rd312, %rd310, 8;
	// begin inline asm
	ld.global.nc.u64 %rd448, [%rd312];
	// end inline asm
	add.s64 	%rd314, %rd310, 4096;
	// begin inline asm
	ld.global.nc.u64 %rd313, [%rd314];
	// end inline asm
	mov.b64 	{%r62, %r63}, %rd313;
	mov.b32 	%f266, %r62;
	add.s64 	%rd316, %rd310, 4104;
	// begin inline asm
	ld.global.nc.u64 %rd449, [%rd316];
	// end inline asm
	add.s64 	%rd318, %rd310, 8192;
	// begin inline asm
	ld.global.nc.u64 %rd317, [%rd318];
	// end inline asm
	mov.b64 	{%r64, %r65}, %rd317;
	mov.b32 	%f267, %r64;
	add.s64 	%rd320, %rd310, 8200;
	// begin inline asm
	ld.global.nc.u64 %rd450, [%rd320];
	// end inline asm
	add.s64 	%rd322, %rd310, 12288;
	// begin inline asm
	ld.global.nc.u64 %rd321, [%rd322];
	// end inline asm
	mov.b64 	{%r66, %r67}, %rd321;
	mov.b32 	%f268, %r66;
	add.s64 	%rd324, %rd310, 12296;
	// begin inline asm
	ld.global.nc.u64 %rd451, [%rd324];
	// end inline asm
	add.s64 	%rd326, %rd310, 16384;
	// begin inline asm
	ld.global.nc.u64 %rd325, [%rd326];
	// end inline asm
	mov.b64 	{%r68, %r69}, %rd325;
	mov.b32 	%f269, %r68;
	add.s64 	%rd328, %rd310, 16392;
	// begin inline asm
	ld.global.nc.u64 %rd452, [%rd328];
	// end inline asm
	setp.lt.f32 	%p63, %f279, %f265;
	@%p63 bra 	$L__BB24_156;
	setp.lt.f32 	%p64, %f265, %f279;
	setp.lt.s64 	%p65, %rd465, %rd448;
	or.pred  	%p66, %p64, %p65;
	selp.f32 	%f265, %f279, %f265, %p66;
	selp.b64 	%rd448, %rd465, %rd448, %p66;
$L__BB24_156:
	setp.lt.f32 	%p67, %f265, %f266;
	@%p67 bra 	$L__BB24_158;
	setp.lt.f32 	%p68, %f266, %f265;
	setp.lt.s64 	%p69, %rd448, %rd449;
	or.pred  	%p70, %p68, %p69;
	selp.f32 	%f266, %f265, %f266, %p70;
	selp.b64 	%rd449, %rd448, %rd449, %p70;
$L__BB24_158:
	setp.lt.f32 	%p71, %f266, %f267;
	@%p71 bra 	$L__BB24_160;
	setp.lt.f32 	%p72, %f267, %f266;
	setp.lt.s64 	%p73, %rd449, %rd450;
	or.pred  	%p74, %p72, %p73;
	selp.f32 	%f267, %f266, %f267, %p74;
	selp.b64 	%rd450, %rd449, %rd450, %p74;
$L__BB24_160:
	setp.lt.f32 	%p75, %f267, %f268;
	@%p75 bra 	$L__BB24_162;
	setp.lt.f32 	%p76, %f268, %f267;
	setp.lt.s64 	%p77, %rd450, %rd451;
	or.pred  	%p78, %p76, %p77;
	selp.f32 	%f268, %f267, %f268, %p78;
	selp.b64 	%rd451, %rd450, %rd451, %p78;
$L__BB24_162:
	setp.lt.f32 	%p79, %f268, %f269;
	@%p79 bra 	$L__BB24_164;
	setp.lt.f32 	%p80, %f269, %f268;
	setp.lt.s64 	%p81, %rd451, %rd452;
	or.pred  	%p82, %p80, %p81;
	selp.f32 	%f269, %f268, %f269, %p82;
	selp.b64 	%rd452, %rd451, %rd452, %p82;
$L__BB24_164:
	add.s64 	%rd444, %rd444, 1280;
	mov.u64 	%rd465, %rd452;
	mov.f32 	%f279, %f269;
$L__BB24_165:
	cvt.s64.s32 	%rd332, %r29;
	setp.ge.s64 	%p83, %rd444, %rd332;
	@%p83 bra 	$L__BB24_188;
	cvt.u32.u64 	%r17, %rd444;
	sub.s32 	%r18, %r29, %r17;
	setp.ge.s32 	%p84, %r16, %r18;
	@%p84 bra 	$L__BB24_188;
	not.b32 	%r70, %r16;
	add.s32 	%r71, %r29, %r70;
	sub.s32 	%r19, %r71, %r17;
	and.b32  	%r72, %r19, 768;
	setp.eq.s32 	%p85, %r72, 768;
	mov.u32 	%r434, %r16;
	@%p85 bra 	$L__BB24_173;
	cvt.u64.u32 	%rd334, %r16;
	add.s64 	%rd335, %rd444, %rd334;
	shl.b64 	%rd336, %rd335, 4;
	add.s64 	%rd455, %rd236, %rd336;
	shr.u32 	%r73, %r19, 8;
	add.s32 	%r74, %r73, 1;
	and.b32  	%r75, %r74, 3;
	neg.s32 	%r432, %r75;
	mov.u32 	%r434, %r16;
$L__BB24_169:
	.pragma "nounroll";
	mov.u64 	%rd176, %rd465;
	mov.f32 	%f155, %f279;
	// begin inline asm
	ld.global.nc.u64 %rd337, [%rd455];
	// end inline asm
	mov.b64 	{%r76, %r77}, %rd337;
	mov.b32 	%f156, %r76;
	add.s64 	%rd340, %rd455, 8;
	// begin inline asm
	ld.global.nc.u64 %rd339, [%rd340];
	// end inline asm
	setp.lt.f32 	%p86, %f155, %f156;
	mov.f32 	%f279, %f156;
	mov.u64 	%rd465, %rd339;
	@%p86 bra 	$L__BB24_172;
	setp.lt.f32 	%p87, %f156, %f155;
	mov.f32 	%f279, %f155;
	mov.u64 	%rd465, %rd176;
	@%p87 bra 	$L__BB24_172;
	setp.lt.s64 	%p88, %rd176, %rd339;
	selp.f32 	%f279, %f155, %f156, %p88;
	min.s64 	%rd465, %rd176, %rd339;
$L__BB24_172:
	add.s32 	%r434, %r434, 256;
	add.s64 	%rd455, %rd455, 4096;
	add.s32 	%r432, %r432, 1;
	setp.ne.s32 	%p89, %r432, 0;
	@%p89 bra 	$L__BB24_169;
$L__BB24_173:
	setp.lt.u32 	%p90, %r19, 768;
	@%p90 bra 	$L__BB24_188;
	cvt.u64.u32 	%rd341, %r434;
	add.s64 	%rd342, %rd444, %rd341;
	shl.b64 	%rd343, %rd342, 4;
	add.s64 	%rd344, %rd343, %rd236;
	add.s64 	%rd460, %rd344, 12296;
$L__BB24_175:
	add.s64 	%rd346, %rd460, -12296;
	// begin inline asm
	ld.global.nc.u64 %rd345, [%rd346];
	// end inline asm
	mov.b64 	{%r78, %r79}, %rd345;
	mov.b32 	%f162, %r78;
	add.s64 	%rd348, %rd460, -12288;
	// begin inline asm
	ld.global.nc.u64 %rd347, [%rd348];
	// end inline asm
	setp.lt.f32 	%p91, %f279, %f162;
	mov.f32 	%f276, %f162;
	mov.u64 	%rd462, %rd347;
	@%p91 bra 	$L__BB24_178;
	setp.lt.f32 	%p92, %f162, %f279;
	mov.f32 	%f276, %f279;
	mov.u64 	%rd462, %rd465;
	@%p92 bra 	$L__BB24_178;
	setp.lt.s64 	%p93, %rd465, %rd347;
	selp.f32 	%f276, %f279, %f162, %p93;
	min.s64 	%rd462, %rd465, %rd347;
$L__BB24_178:
	add.s64 	%rd350, %rd460, -8200;
	// begin inline asm
	ld.global.nc.u64 %rd349, [%rd350];
	// end inline asm
	mov.b64 	{%r80, %r81}, %rd349;
	mov.b32 	%f165, %r80;
	add.s64 	%rd352, %rd460, -8192;
	// begin inline asm
	ld.global.nc.u64 %rd351, [%rd352];
	// end inline asm
	setp.lt.f32 	%p94, %f276, %f165;
	mov.f32 	%f277, %f165;
	mov.u64 	%rd463, %rd351;
	@%p94 bra 	$L__BB24_181;
	setp.lt.f32 	%p95, %f165, %f276;
	mov.f32 	%f277, %f276;
	mov.u64 	%rd463, %rd462;
	@%p95 bra 	$L__BB24_181;
	setp.lt.s64 	%p96, %rd462, %rd351;
	selp.f32 	%f277, %f276, %f165, %p96;
	min.s64 	%rd463, %rd462, %rd351;
$L__BB24_181:
	add.s64 	%rd354, %rd460, -4104;
	// begin inline asm
	ld.global.nc.u64 %rd353, [%rd354];
	// end inline asm
	mov.b64 	{%r82, %r83}, %rd353;
	mov.b32 	%f168, %r82;
	add.s64 	%rd356, %rd460, -4096;
	// begin inline asm
	ld.global.nc.u64 %rd355, [%rd356];
	// end inline asm
	setp.lt.f32 	%p97, %f277, %f168;
	mov.f32 	%f278, %f168;
	mov.u64 	%rd464, %rd355;
	@%p97 bra 	$L__BB24_184;
	setp.lt.f32 	%p98, %f168, %f277;
	mov.f32 	%f278, %f277;
	mov.u64 	%rd464, %rd463;
	@%p98 bra 	$L__BB24_184;
	setp.lt.s64 	%p99, %rd463, %rd355;
	selp.f32 	%f278, %f277, %f168, %p99;
	min.s64 	%rd464, %rd463, %rd355;
$L__BB24_184:
	add.s64 	%rd358, %rd460, -8;
	// begin inline asm
	ld.global.nc.u64 %rd357, [%rd358];
	// end inline asm
	mov.b64 	{%r84, %r85}, %rd357;
	mov.b32 	%f171, %r84;
	// begin inline asm
	ld.global.nc.u64 %rd359, [%rd460];
	// end inline asm
	setp.lt.f32 	%p100, %f278, %f171;
	mov.f32 	%f279, %f171;
	mov.u64 	%rd465, %rd359;
	@%p100 bra 	$L__BB24_187;
	setp.lt.f32 	%p101, %f171, %f278;
	mov.f32 	%f279, %f278;
	mov.u64 	%rd465, %rd464;
	@%p101 bra 	$L__BB24_187;
	setp.lt.s64 	%p102, %rd464, %rd359;
	selp.f32 	%f279, %f278, %f171, %p102;
	min.s64 	%rd465, %rd464, %rd359;
$L__BB24_187:
	add.s32 	%r434, %r434, 1024;
	add.s64 	%rd460, %rd460, 16384;
	setp.lt.s32 	%p103, %r434, %r18;
	@%p103 bra 	$L__BB24_175;
$L__BB24_188:
	// begin inline asm
	mov.u32 %r86, %laneid;
	// end inline asm
	mov.b32 	%r88, %f279;
	mov.b32 	%r104, 1;
	mov.b32 	%r105, 31;
	mov.b32 	%r106, -1;
	// begin inline asm
	shfl.sync.down.b32 %r87, %r88, %r104, %r105, %r106;
	// end inline asm
	mov.b32 	%f175, %r87;
	// begin inline asm
	shfl.sync.down.b32 %r92, %r93, %r104, %r105, %r106;
	// end inline asm
	mov.b64 	{%r98, %r103}, %rd465;
	// begin inline asm
	shfl.sync.down.b32 %r97, %r98, %r104, %r105, %r106;
	// end inline asm
	// begin inline asm
	shfl.sync.down.b32 %r102, %r103, %r104, %r105, %r106;
	// end inline asm
	mov.b64 	%rd200, {%r97, %r102};
	setp.gt.s32 	%p104, %r86, 30;
	mov.f32 	%f281, %f279;
	mov.u64 	%rd467, %rd465;
	@%p104 bra 	$L__BB24_192;
	setp.lt.f32 	%p105, %f279, %f175;
	mov.f32 	%f281, %f175;
	mov.u64 	%rd467, %rd200;
	@%p105 bra 	$L__BB24_192;
	setp.gt.f32 	%p106, %f279, %f175;
	mov.f32 	%f281, %f279;
	mov.u64 	%rd467, %rd465;
	@%p106 bra 	$L__BB24_192;
	setp.lt.s64 	%p107, %rd465, %rd200;
	selp.f32 	%f281, %f279, %f175, %p107;
	min.s64 	%rd467, %rd465, %rd200;
$L__BB24_192:
	mov.b32 	%r108, %f281;
	mov.b32 	%r124, 2;
	mov.b32 	%r125, 31;
	mov.b32 	%r126, -1;
	// begin inline asm
	shfl.sync.down.b32 %r107, %r108, %r124, %r125, %r126;
	// end inline asm
	mov.b32 	%f178, %r107;
	// begin inline asm
	shfl.sync.down.b32 %r112, %r113, %r124, %r125, %r126;
	// end inline asm
	mov.b64 	{%r118, %r123}, %rd467;
	// begin inline asm
	shfl.sync.down.b32 %r117, %r118, %r124, %r125, %r126;
	// end inline asm
	// begin inline asm
	shfl.sync.down.b32 %r122, %r123, %r124, %r125, %r126;
	// end inline asm
	mov.b64 	%rd203, {%r117, %r122};
	setp.gt.s32 	%p108, %r86, 29;
	mov.f32 	%f282, %f281;
	mov.u64 	%rd468, %rd467;
	@%p108 bra 	$L__BB24_196;
	setp.lt.f32 	%p109, %f281, %f178;
	mov.f32 	%f282, %f178;
	mov.u64 	%rd468, %rd203;
	@%p109 bra 	$L__BB24_196;
	setp.gt.f32 	%p110, %f281, %f178;
	mov.f32 	%f282, %f281;
	mov.u64 	%rd468, %rd467;
	@%p110 bra 	$L__BB24_196;
	setp.lt.s64 	%p111, %rd467, %rd203;
	selp.f32 	%f282, %f281, %f178, %p111;
	min.s64 	%rd468, %rd467, %rd203;
$L__BB24_196:
	mov.b32 	%r128, %f282;
	mov.b32 	%r144, 4;
	mov.b32 	%r145, 31;
	mov.b32 	%r146, -1;
	// begin inline asm
	shfl.sync.down.b32 %r127, %r128, %r144, %r145, %r146;
	// end inline asm
	mov.b32 	%f181, %r127;
	// begin inline asm
	shfl.sync.down.b32 %r132, %r133, %r144, %r145, %r146;
	// end inline asm
	mov.b64 	{%r138, %r143}, %rd468;
	// begin inline asm
	shfl.sync.down.b32 %r137, %r138, %r144, %r145, %r146;
	// end inline asm
	// begin inline asm
	shfl.sync.down.b32 %r142, %r143, %r144, %r145, %r146;
	// end inline asm
	mov.b64 	%rd206, {%r137, %r142};
	setp.gt.s32 	%p112, %r86, 27;
	mov.f32 	%f283, %f282;
	mov.u64 	%rd469, %rd468;
	@%p112 bra 	$L__BB24_200;
	setp.lt.f32 	%p113, %f282, %f181;
	mov.f32 	%f283, %f181;
	mov.u64 	%rd469, %rd206;
	@%p113 bra 	$L__BB24_200;
	setp.gt.f32 	%p114, %f282, %f181;
	mov.f32 	%f283, %f282;
	mov.u64 	%rd469, %rd468;
	@%p114 bra 	$L__BB24_200;
	setp.lt.s64 	%p115, %rd468, %rd206;
	selp.f32 	%f283, %f282, %f181, %p115;
	min.s64 	%rd469, %rd468, %rd206;
$L__BB24_200:
	mov.b32 	%r148, %f283;
	mov.b32 	%r164, 8;
	mov.b32 	%r165, 31;
	mov.b32 	%r166, -1;
	// begin inline asm
	shfl.sync.down.b32 %r147, %r148, %r164, %r165, %r166;
	// end inline asm
	mov.b32 	%f184, %r147;
	// begin inline asm
	shfl.sync.down.b32 %r152, %r153, %r164, %r165, %r166;
	// end inline asm
	mov.b64 	{%r158, %r163}, %rd469;
	// begin inline asm
	shfl.sync.down.b32 %r157, %r158, %r164, %r165, %r166;
	// end inline asm
	// begin inline asm
	shfl.sync.down.b32 %r162, %r163, %r164, %r165, %r166;
	// end inline asm
	mov.b64 	%rd209, {%r157, %r162};
	setp.gt.s32 	%p116, %r86, 23;
	mov.f32 	%f284, %f283;
	mov.u64 	%rd470, %rd469;
	@%p116 bra 	$L__BB24_204;
	setp.lt.f32 	%p117, %f283, %f184;
	mov.f32 	%f284, %f184;
	mov.u64 	%rd470, %rd209;
	@%p117 bra 	$L__BB24_204;
	setp.gt.f32 	%p118, %f283, %f184;
	mov.f32 	%f284, %f283;
	mov.u64 	%rd470, %rd469;
	@%p118 bra 	$L__BB24_204;
	setp.lt.s64 	%p119, %rd469, %rd209;
	selp.f32 	%f284, %f283, %f184, %p119;
	min.s64 	%rd470, %rd469, %rd209;
$L__BB24_204:
	mov.b32 	%r168, %f284;
	mov.b32 	%r184, 16;
	mov.b32 	%r185, 31;
	mov.b32 	%r186, -1;
	// begin inline asm
	shfl.sync.down.b32 %r167, %r168, %r184, %r185, %r186;
	// end inline asm
	mov.b32 	%f187, %r167;
	// begin inline asm
	shfl.sync.down.b32 %r172, %r173, %r184, %r185, %r186;
	// end inline asm
	mov.b64 	{%r178, %r183}, %rd470;
	// begin inline asm
	shfl.sync.down.b32 %r177, %r178, %r184, %r185, %r186;
	// end inline asm
	// begin inline asm
	shfl.sync.down.b32 %r182, %r183, %r184, %r185, %r186;
	// end inline asm
	mov.b64 	%rd212, {%r177, %r182};
	setp.gt.s32 	%p120, %r86, 15;
	mov.f32 	%f292, %f284;
	mov.u64 	%rd478, %rd470;
	@%p120 bra 	$L__BB24_208;
	setp.lt.f32 	%p121, %f284, %f187;
	mov.f32 	%f292, %f187;
	mov.u64 	%rd478, %rd212;
	@%p121 bra 	$L__BB24_208;
	setp.gt.f32 	%p122, %f284, %f187;
	mov.f32 	%f292, %f284;
	mov.u64 	%rd478, %rd470;
	@%p122 bra 	$L__BB24_208;
	setp.lt.s64 	%p123, %rd470, %rd212;
	selp.f32 	%f292, %f284, %f187, %p123;
	min.s64 	%rd478, %rd470, %rd212;
$L__BB24_208:
	setp.ne.s32 	%p124, %r86, 0;
	@%p124 bra 	$L__BB24_210;
	shr.u32 	%r187, %r16, 1;
	and.b32  	%r188, %r187, 496;
	mov.u32 	%r189, _ZN6thrust24THRUST_300001_SM_1000_NS8cuda_cub4core6detail5shmemE;
	add.s32 	%r190, %r189, %r188;
	st.shared.f32 	[%r190+8], %f292;
	st.shared.u64 	[%r190+16], %rd478;
$L__BB24_210:
	bar.sync 	0;
	setp.ne.s32 	%p125, %r16, 0;
	@%p125 bra 	$L__BB24_232;
	ld.shared.f32 	%f190, [_ZN6thrust24THRUST_300001_SM_1000_NS8cuda_cub4core6detail5shmemE+24];
	ld.shared.u64 	%rd215, [_ZN6thrust24THRUST_300001_SM_1000_NS8cuda_cub4core6detail5shmemE+32];
	setp.lt.f32 	%p126, %f292, %f190;
	mov.f32 	%f286, %f190;
	mov.u64 	%rd472, %rd215;
	@%p126 bra 	$L__BB24_214;
	setp.lt.f32 	%p127, %f190, %f292;
	mov.f32 	%f286, %f292;
	mov.u64 	%rd472, %rd478;
	@%p127 bra 	$L__BB24_214;
	setp.lt.s64 	%p128, %rd478, %rd215;
	selp.f32 	%f286, %f292, %f190, %p128;
	min.s64 	%rd472, %rd478, %rd215;
$L__BB24_214:
	ld.shared.f32 	%f193, [_ZN6thrust24THRUST_300001_SM_1000_NS8cuda_cub4core6detail5shmemE+40];
	ld.shared.u64 	%rd218, [_ZN6thrust24THRUST_300001_SM_1000_NS8cuda_cub4core6detail5shmemE+48];
	setp.lt.f32 	%p129, %f286, %f193;
	mov.f32 	%f287, %f193;
	mov.u64 	%rd473, %rd218;
	@%p129 bra 	$L__BB24_217;
	setp.lt.f32 	%p130, %f193, %f286;
	mov.f32 	%f287, %f286;
	mov.u64 	%rd473, %rd472;
	@%p130 bra 	$L__BB24_217;
	setp.lt.s64 	%p131, %rd472, %rd218;
	selp.f32 	%f287, %f286, %f193, %p131;
	min.s64 	%rd473, %rd472, %rd218;
$L__BB24_217:
	ld.shared.f32 	%f196, [_ZN6thrust24THRUST_300001_SM_1000_NS8cuda_cub4core6detail5shmemE+56];
	ld.shared.u64 	%rd221, [_ZN6thrust24THRUST_300001_SM_1000_NS8cuda_cub4core6detail5shmemE+64];
	setp.lt.f32 	%p132, %f287, %f196;
	mov.f32 	%f288, %f196;
	mov.u64 	%rd474, %rd221;
	@%p132 bra 	$L__BB24_220;
	setp.lt.f32 	%p133, %f196, %f287;
	mov.f32 	%f288, %f287;
	mov.u64 	%rd474, %rd473;
	@%p133 bra 	$L__BB24_220;
	setp.lt.s64 	%p134, %rd473, %rd221;
	selp.f32 	%f288, %f287, %f196, %p134;
	min.s64 	%rd474, %rd473, %rd221;
$L__BB24_220:
	ld.shared.f32 	%f199, [_ZN6thrust24THRUST_300001_SM_1000_NS8cuda_cub4core6detail5shmemE+72];
	ld.shared.u64 	%rd224, [_ZN6thrust24THRUST_300001_SM_1000_NS8cuda_cub4core6detail5shmemE+80];
	setp.lt.f32 	%p135, %f288, %f199;
	mov.f32 	%f289, %f199;
	mov.u64 	%rd475, %rd224;
	@%p135 bra 	$L__BB24_223;
	setp.lt.f32 	%p136, %f199, %f288;
	mov.f32 	%f289, %f288;
	mov.u64 	%rd475, %rd474;
	@%p136 bra 	$L__BB24_223;
	setp.lt.s64 	%p137, %rd474, %rd224;
	selp.f32 	%f289, %f288, %f199, %p137;
	min.s64 	%rd475, %rd474, %rd224;
$L__BB24_223:
	ld.shared.f32 	%f202, [_ZN6thrust24THRUST_300001_SM_1000_NS8cuda_cub4core6detail5shmemE+88];
	ld.shared.u64 	%rd227, [_ZN6thrust24THRUST_300001_SM_1000_NS8cuda_cub4core6detail5shmemE+96];
	setp.lt.f32 	%p138, %f289, %f202;
	mov.f32 	%f290, %f202;
	mov.u64 	%rd476, %rd227;
	@%p138 bra 	$L__BB24_226;
	setp.lt.f32 	%p139, %f202, %f289;
	mov.f32 	%f290, %f289;
	mov.u64 	%rd476, %rd475;
	@%p139 bra 	$L__BB24_226;
	setp.lt.s64 	%p140, %rd475, %rd227;
	selp.f32 	%f290, %f289, %f202, %p140;
	min.s64 	%rd476, %rd475, %rd227;
$L__BB24_226:
	ld.shared.f32 	%f205, [_ZN6thrust24THRUST_300001_SM_1000_NS8cuda_cub4core6detail5shmemE+104];
	ld.shared.u64 	%rd230, [_ZN6thrust24THRUST_300001_SM_1000_NS8cuda_cub4core6detail5shmemE+112];
	setp.lt.f32 	%p141, %f290, %f205;
	mov.f32 	%f291, %f205;
	mov.u64 	%rd477, %rd230;
	@%p141 bra 	$L__BB24_229;
	setp.lt.f32 	%p142, %f205, %f290;
	mov.f32 	%f291, %f290;
	mov.u64 	%rd477, %rd476;
	@%p142 bra 	$L__BB24_229;
	setp.lt.s64 	%p143, %rd476, %rd230;
	selp.f32 	%f291, %f290, %f205, %p143;
	min.s64 	%rd477, %rd476, %rd230;
$L__BB24_229:
	ld.shared.f32 	%f208, [_ZN6thrust24THRUST_300001_SM_1000_NS8cuda_cub4core6detail5shmemE+120];
	ld.shared.u64 	%rd233, [_ZN6thrust24THRUST_300001_SM_1000_NS8cuda_cub4core6detail5shmemE+128];
	setp.lt.f32 	%p144, %f291, %f208;
	mov.f32 	%f292, %f208;
	mov.u64 	%rd478, %rd233;
	@%p144 bra 	$L__BB24_232;
	setp.lt.f32 	%p145, %f208, %f291;
	mov.f32 	%f292, %f291;
	mov.u64 	%rd478, %rd477;
	@%p145 bra 	$L__BB24_232;
	setp.lt.s64 	%p146, %rd477, %rd233;
	selp.f32 	%f292, %f291, %f208, %p146;
	min.s64 	%rd478, %rd477, %rd233;
$L__BB24_232:
	mov.u32 	%r426, %tid.x;
	setp.ne.s32 	%p263, %r426, 0;
	@%p263 bra 	$L__BB24_234;
	ld.param.u64 	%rd391, [_ZN6thrust24THRUST_300001_SM_1000_NS8cuda_cub4core6detail13_kernel_agentINS1_8__reduce11ReduceAgentIPN4cuda3std3__45tupleIJflEEESC_SB_lNS1_9__extrema9arg_max_fIflNS9_4lessIfEEEEEEJSC_SC_iSH_EEEvDpT0__param_1];
	cvta.to.global.u64 	%rd390, %rd391;
	st.global.f32 	[%rd390], %f292;
	st.global.u64 	[%rd390+8], %rd478;
$L__BB24_234:
	ret;

}
	// .globl	_ZN3cub18CUB_300001_SM_10006detail11EmptyKernelIvEEvv
.visible .entry _ZN3cub18CUB_300001_SM_10006detail11EmptyKernelIvEEvv()
{


	ret;

}


// ===== COMPILED SASS (sm_100) =====

	.target	sm_100

	.elftype	@"ET_EXEC"


//--------------------- .note.nv.tkinfo           --------------------------
	.section	.note.nv.tkinfo,"",@"SHT_NOTE"
	.sectionflags	@"SHF_NOTE_NV_TKINFO"
	.tkinfo
        /*0018*/ 	.word	0x00000002
        /*0030*/ 	.string	""
        /*0030*/ 	.string	"ptxas"
        /*0030*/ 	.string	"Cuda compilation tools, release 13.0, V13.0.88"
        /*0030*/ 	.string	"Build cuda_13.0.r13.0/compiler.36424714_0"
        /*0030*/ 	.string	"-arch sm_100 -m 64 "



//--------------------- .note.nv.cuinfo           --------------------------
	.section	.note.nv.cuinfo,"",@"SHT_NOTE"
	.sectionflags	@"SHF_NOTE_NV_CUINFO"
        /*0018*/ 	.short	0x0002
        /*001a*/ 	.short	0x0064
        /*001c*/ 	.short	0x0082
	.zero		2


//--------------------- .nv.info                  --------------------------
	.section	.nv.info,"",@"SHT_CUDA_INFO"
	.align	4


	//----- nvinfo : EIATTR_REGCOUNT
	.align		4
        /*0000*/ 	.byte	0x04, 0x2f
        /*0002*/ 	.short	(.L_46 - .L_45)
	.align		4
.L_45:
        /*0004*/ 	.word	index@(_Z28_get_8bit_qparam_cuda_kernelPKfiiPhPf)
        /*0008*/ 	.word	0x00000018


	//----- nvinfo : EIATTR_FRAME_SIZE
	.align		4
.L_46:
        /*000c*/ 	.byte	0x04, 0x11
        /*000e*/ 	.short	(.L_48 - .L_47)
	.align		4
.L_47:
        /*0010*/ 	.word	index@($__internal_7_$__cuda_sm3x_div_rn_noftz_f32_slowpath)
        /*0014*/ 	.word	0x00000000


	//----- nvinfo : EIATTR_FRAME_SIZE
	.align		4
.L_48:
        /*0018*/ 	.byte	0x04, 0x11
        /*001a*/ 	.short	(.L_50 - .L_49)
	.align		4
.L_49:
        /*001c*/ 	.word	index@(_Z28_get_8bit_qparam_cuda_kernelPKfiiPhPf)
        /*0020*/ 	.word	0x00000000


	//----- nvinfo : EIATTR_REGCOUNT
	.align		4
.L_50:
        /*0024*/ 	.byte	0x04, 0x2f
        /*0026*/ 	.short	(.L_52 - .L_51)
	.align		4
.L_51:
        /*0028*/ 	.word	index@(_Z34_compute_8bit_quantize_cuda_kernelPKfS0_iiPh)
        /*002c*/ 	.word	0x0000001e


	//----- nvinfo : EIATTR_FRAME_SIZE
	.align		4
.L_52:
        /*0030*/ 	.byte	0x04, 0x11
        /*0032*/ 	.short	(.L_54 - .L_53)
	.align		4
.L_53:
        /*0034*/ 	.word	index@($__internal_6_$__cuda_sm3x_div_rn_noftz_f32_slowpath)
        /*0038*/ 	.word	0x00000000


	//----- nvinfo : EIATTR_FRAME_SIZE
	.align		4
.L_54:
        /*003c*/ 	.byte	0x04, 0x11
        /*003e*/ 	.short	(.L_56 - .L_55)
	.align		4
.L_55:
        /*0040*/ 	.word	index@(_Z34_compute_8bit_quantize_cuda_kernelPKfS0_iiPh)
        /*0044*/ 	.word	0x00000000


	//----- nvinfo : EIATTR_REGCOUNT
	.align		4
.L_56:
        /*0048*/ 	.byte	0x04, 0x2f
        /*004a*/ 	.short	(.L_58 - .L_57)
	.align		4
.L_57:
        /*004c*/ 	.word	index@(_Z38_float_to_fused8bitrowwise_cuda_kernelPKfiiPh)
        /*0050*/ 	.word	0x00000020


	//----- nvinfo : EIATTR_FRAME_SIZE
	.align		4
.L_58:
        /*0054*/ 	.byte	0x04, 0x11
        /*0056*/ 	.short	(.L_60 - .L_59)
	.align		4
.L_59:
        /*0058*/ 	.word	index@($__internal_5_$__cuda_sm3x_div_rn_noftz_f32_slowpath)
        /*005c*/ 	.word	0x00000000


	//----- nvinfo : EIATTR_FRAME_SIZE
	.align		4
.L_60:
        /*0060*/ 	.byte	0x04, 0x11
        /*0062*/ 	.short	(.L_62 - .L_61)
	.align		4
.L_61:
        /*0064*/ 	.word	index@(_Z38_float_to_fused8bitrowwise_cuda_kernelPKfiiPh)
        /*0068*/ 	.word	0x00000000


	//----- nvinfo : EIATTR_REGCOUNT
	.align		4
.L_62:
        /*006c*/ 	.byte	0x04, 0x2f
        /*006e*/ 	.short	(.L_64 - .L_63)
	.align		4
.L_63:
        /*0070*/ 	.word	index@(_Z38_fused8bitrowwise_to_float_cuda_kernelPKhiiPf)
        /*0074*/ 	.word	0x00000019


	//----- nvinfo : EIATTR_FRAME_SIZE
	.align		4
.L_64:
        /*0078*/ 	.byte	0x04, 0x11
        /*007a*/ 	.short	(.L_66 - .L_65)
	.align		4
.L_65:
        /*007c*/ 	.word	index@(_Z38_fused8bitrowwise_to_float_cuda_kernelPKhiiPf)
        /*0080*/ 	.word	0x00000000


	//----- nvinfo : EIATTR_REGCOUNT
	.align		4
.L_66:
        /*0084*/ 	.byte	0x04, 0x2f
        /*0086*/ 	.short	(.L_68 - .L_67)
	.align		4
.L_67:
        /*0088*/ 	.word	index@(_Z31_fake_8bit_quantize_cuda_kernelPKfiiPf)
        /*008c*/ 	.word	0x0000001b


	//----- nvinfo : EIATTR_FRAME_SIZE
	.align		4
.L_68:
        /*0090*/ 	.byte	0x04, 0x11
        /*0092*/ 	.short	(.L_70 - .L_69)
	.align		4
.L_69:
        /*0094*/ 	.word	index@($__internal_4_$__cuda_sm3x_div_rn_noftz_f32_slowpath)
        /*0098*/ 	.word	0x00000000


	//----- nvinfo : EIATTR_FRAME_SIZE
	.align		4
.L_70:
        /*009c*/ 	.byte	0x04, 0x11
        /*009e*/ 	.short	(.L_72 - .L_71)
	.align		4
.L_71:
        /*00a0*/ 	.word	index@(_Z31_fake_8bit_quantize_cuda_kernelPKfiiPf)
        /*00a4*/ 	.word	0x00000000


	//----- nvinfo : EIATTR_REGCOUNT
	.align		4
.L_72:
        /*00a8*/ 	.byte	0x04, 0x2f
        /*00aa*/ 	.short	(.L_74 - .L_73)
	.align		4
.L_73:
        /*00ac*/ 	.word	index@(_Z38_float_to_fusednbitrowwise_cuda_kerneliPKfiiPh)
        /*00b0*/ 	.word	0x00000022


	//----- nvinfo : EIATTR_FRAME_SIZE
	.align		4
.L_74:
        /*00b4*/ 	.byte	0x04, 0x11
        /*00b6*/ 	.short	(.L_76 - .L_75)
	.align		4
.L_75:
        /*00b8*/ 	.word	index@($__internal_3_$__cuda_sm3x_div_rn_noftz_f32_slowpath)
        /*00bc*/ 	.word	0x00000000


	//----- nvinfo : EIATTR_FRAME_SIZE
	.align		4
.L_76:
        /*00c0*/ 	.byte	0x04, 0x11
        /*00c2*/ 	.short	(.L_78 - .L_77)
	.align		4
.L_77:
        /*00c4*/ 	.word	index@($__internal_2_$__cuda_sm20_rem_u64)
        /*00c8*/ 	.word	0x00000000


	//----- nvinfo : EIATTR_FRAME_SIZE
	.align		4
.L_78:
        /*00cc*/ 	.byte	0x04, 0x11
        /*00ce*/ 	.short	(.L_80 - .L_79)
	.align		4
.L_79:
        /*00d0*/ 	.word	index@($__internal_1_$__cuda_sm20_rcp_rn_f32_slowpath)
        /*00d4*/ 	.word	0x00000000


	//----- nvinfo : EIATTR_FRAME_SIZE
	.align		4
.L_80:
        /*00d8*/ 	.byte	0x04, 0x11
        /*00da*/ 	.short	(.L_82 - .L_81)
	.align		4
.L_81:
        /*00dc*/ 	.word	index@($__internal_0_$__cuda_sm20_div_u64)
        /*00e0*/ 	.word	0x00000000


	//----- nvinfo : EIATTR_FRAME_SIZE
	.align		4
.L_82:
        /*00e4*/ 	.byte	0x04, 0x11
        /*00e6*/ 	.short	(.L_84 - .L_83)
	.align		4
.L_83:
        /*00e8*/ 	.word	index@(_Z38_float_to_fusednbitrowwise_cuda_kerneliPKfiiPh)
        /*00ec*/ 	.word	0x00000000


	//----- nvinfo : EIATTR_REGCOUNT
	.align		4
.L_84:
        /*00f0*/ 	.byte	0x04, 0x2f
        /*00f2*/ 	.short	(.L_86 - .L_85)
	.align		4
.L_85:
        /*00f4*/ 	.word	index@(_Z38_fusednbitrowwise_to_float_cuda_kerneliPKhiiPf)
        /*00f8*/ 	.word	0x0000001a


	//----- nvinfo : EIATTR_FRAME_SIZE
	.align		4
.L_86:
        /*00fc*/ 	.byte	0x04, 0x11
        /*00fe*/ 	.short	(.L_88 - .L_87)
	.align		4
.L_87:
        /*0100*/ 	.word	index@(_Z38_fusednbitrowwise_to_float_cuda_kerneliPKhiiPf)
        /*0104*/ 	.word	0x00000000


	//----- nvinfo : EIATTR_REGCOUNT
	.align		4
.L_88:
        /*0108*/ 	.byte	0x04, 0x2f
        /*010a*/ 	.short	(.L_90 - .L_89)
	.align		4
.L_89:
        /*010c*/ 	.word	index@(_Z30_float_to_bfloat16_cuda_kernelPKfiiPt)
        /*0110*/ 	.word	0x00000020


	//----- nvinfo : EIATTR_FRAME_SIZE
	.align		4
.L_90:
        /*0114*/ 	.byte	0x04, 0x11
        /*0116*/ 	.short	(.L_92 - .L_91)
	.align		4
.L_91:
        /*0118*/ 	.word	index@(_Z30_float_to_bfloat16_cuda_kernelPKfiiPt)
        /*011c*/ 	.word	0x00000000


	//----- nvinfo : EIATTR_REGCOUNT
	.align		4
.L_92:
        /*0120*/ 	.byte	0x04, 0x2f
        /*0122*/ 	.short	(.L_94 - .L_93)
	.align		4
.L_93:
        /*0124*/ 	.word	index@(_Z30_bfloat16_to_float_cuda_kernelPKtiiPf)
        /*0128*/ 	.word	0x0000001c


	//----- nvinfo : EIATTR_FRAME_SIZE
	.align		4
.L_94:
        /*012c*/ 	.byte	0x04, 0x11
        /*012e*/ 	.short	(.L_96 - .L_95)
	.align		4
.L_95:
        /*0130*/ 	.word	index@(_Z30_bfloat16_to_float_cuda_kernelPKtiiPf)
        /*0134*/ 	.word	0x00000000


	//----- nvinfo : EIATTR_REGCOUNT
	.align		4
.L_96:
        /*0138*/ 	.byte	0x04, 0x2f
        /*013a*/ 	.short	(.L_98 - .L_97)
	.align		4
.L_97:
        /*013c*/ 	.word	index@(_Z26_float_to_hfp8_cuda_kernelPKfiiPhiiiff)
        /*0140*/ 	.word	0x0000000a


	//----- nvinfo : EIATTR_FRAME_SIZE
	.align		4
.L_98:
        /*0144*/ 	.byte	0x04, 0x11
        /*0146*/ 	.short	(.L_100 - .L_99)
	.align		4
.L_99:
        /*0148*/ 	.word	index@(_Z26_float_to_hfp8_cuda_kernelPKfiiPhiiiff)
        /*014c*/ 	.word	0x00000000


	//----- nvinfo : EIATTR_REGCOUNT
	.align		4
.L_100:
        /*0150*/ 	.byte	0x04, 0x2f
        /*0152*/ 	.short	(.L_102 - .L_101)
	.align		4
.L_101:
        /*0154*/ 	.word	index@(_Z26_hfp8_to_float_cuda_kernelPKhiiPfiii)
        /*0158*/ 	.word	0x0000000a


	//----- nvinfo : EIATTR_FRAME_SIZE
	.align		4
.L_102:
        /*015c*/ 	.byte	0x04, 0x11
        /*015e*/ 	.short	(.L_104 - .L_103)
	.align		4
.L_103:
        /*0160*/ 	.word	index@(_Z26_hfp8_to_float_cuda_kernelPKhiiPfiii)
        /*0164*/ 	.word	0x00000000


	//----- nvinfo : EIATTR_REGCOUNT
	.align		4
.L_104:
        /*0168*/ 	.byte	0x04, 0x2f
        /*016a*/ 	.short	(.L_106 - .L_105)
	.align		4
.L_105:
        /*016c*/ 	.word	index@(_ZN6thrust24THRUST_300001_SM_1000_NS8cuda_cub4core6detail13_kernel_agentINS1_8__reduce11ReduceAgentINS0_12zip_iteratorIN4cuda3std3__45tupleIJPKfNS0_17counting_iteratorIlNS0_11use_defaultESF_SF_EEEEEEEPNSB_IJflEEESJ_iNS1_9__extrema9arg_min_fIflNSA_4lessIfEEEEEEJSI_SK_iSP_EEEvDpT0_)
        /*0170*/ 	.word	0x0000001e


	//----- nvinfo : EIATTR_FRAME_SIZE
	.align		4
.L_106:
        /*0174*/ 	.byte	0x04, 0x11
        /*0176*/ 	.short	(.L_108 - .L_107)
	.align		4
.L_107:
        /*0178*/ 	.word	index@(_ZN6thrust24THRUST_300001_SM_1000_NS8cuda_cub4core6detail13_kernel_agentINS1_8__reduce11ReduceAgentINS0_12zip_iteratorIN4cuda3std3__45tupleIJPKfNS0_17counting_iteratorIlNS0_11use_defaultESF_SF_EEEEEEEPNSB_IJflEEESJ_iNS1_9__extrema9arg_min_fIflNSA_4lessIfEEEEEEJSI_SK_iSP_EEEvDpT0_)
        /*017c*/ 	.word	0x00000000


	//----- nvinfo : EIATTR_REGCOUNT
	.align		4
.L_108:
        /*0180*/ 	.byte	0x04, 0x2f
        /*0182*/ 	.short	(.L_110 - .L_109)
	.align		4
.L_109:
        /*0184*/ 	.word	index@(_ZN6thrust24THRUST_300001_SM_1000_NS8cuda_cub4core6detail13_kernel_agentINS1_8__reduce11ReduceAgentINS0_12zip_iteratorIN4cuda3std3__45tupleIJPKfNS0_17counting_iteratorIlNS0_11use_defaultESF_SF_EEEEEEEPNSB_IJflEEESJ_iNS1_9__extrema9arg_min_fIflNSA_4lessIfEEEEEEJSI_SK_iN3cub18CUB_300001_SM_100013GridEvenShareIiEENSS_9GridQueueIjEESP_EEEvDpT0_)
        /*0188*/ 	.word	0x0000001d


	//----- nvinfo : EIATTR_FRAME_SIZE
	.align		4
.L_110:
        /*018c*/ 	.byte	0x04, 0x11
        /*018e*/ 	.short	(.L_112 - .L_111)
	.align		4
.L_111:
        /*0190*/ 	.word	index@(_ZN6thrust24THRUST_300001_SM_1000_NS8cuda_cub4core6detail13_kernel_agentINS1_8__reduce11ReduceAgentINS0_12zip_iteratorIN4cuda3std3__45tupleIJPKfNS0_17counting_iteratorIlNS0_11use_defaultESF_SF_EEEEEEEPNSB_IJflEEESJ_iNS1_9__extrema9arg_min_fIflNSA_4lessIfEEEEEEJSI_SK_iN3cub18CUB_300001_SM_100013GridEvenShareIiEENSS_9GridQueueIjEESP_EEEvDpT0_)
        /*0194*/ 	.word	0x00000000


	//----- nvinfo : EIATTR_REGCOUNT
	.align		4
.L_112:
        /*0198*/ 	.byte	0x04, 0x2f
        /*019a*/ 	.short	(.L_114 - .L_113)
	.align		4
.L_113:
        /*019c*/ 	.word	index@(_ZN6thrust24THRUST_300001_SM_1000_NS8cuda_cub4core6detail13_kernel_agentINS1_8__reduce10DrainAgentIiEEJN3cub18CUB_300001_SM_10009GridQueueIjEEiEEEvDpT0_)
        /*01a0*/ 	.word	0x00000008


	//----- nvinfo : EIATTR_FRAME_SIZE
	.align		4
.L_114:
        /*01a4*/ 	.byte	0x04, 0x11
        /*01a6*/ 	.short	(.L_116 - .L_115)
	.align		4
.L_115:
        /*01a8*/ 	.word	index@(_ZN6thrust24THRUST_300001_SM_1000_NS8cuda_cub4core6detail13_kernel_agentINS1_8__reduce10DrainAgentIiEEJN3cub18CUB_300001_SM_10009GridQueueIjEEiEEEvDpT0_)
        /*01ac*/ 	.word	0x00000000


	//----- nvinfo : EIATTR_REGCOUNT
	.align		4
.L_116:
        /*01b0*/ 	.byte	0x04, 0x2f
        /*01b2*/ 	.short	(.L_118 - .L_117)
	.align		4
.L_117:
        /*01b4*/ 	.word	index@(_ZN6thrust24THRUST_300001_SM_1000_NS8cuda_cub4core6detail13_kernel_agentINS1_8__reduce11ReduceAgentIPN4cuda3std3__45tupleIJflEEESC_SB_iNS1_9__extrema9arg_min_fIflNS9_4lessIfEEEEEEJSC_SC_iSH_EEEvDpT0_)
        /*01b8*/ 	.word	0x0000001e


	//----- nvinfo : EIATTR_FRAME_SIZE
	.align		4
.L_118:
        /*01bc*/ 	.byte	0x04, 0x11
        /*01be*/ 	.short	(.L_120 - .L_119)
	.align		4
.L_119:
        /*01c0*/ 	.word	index@(_ZN6thrust24THRUST_300001_SM_1000_NS8cuda_cub4core6detail13_kernel_agentINS1_8__reduce11ReduceAgentIPN4cuda3std3__45tupleIJflEEESC_SB_iNS1_9__extrema9arg_min_fIflNS9_4lessIfEEEEEEJSC_SC_iSH_EEEvDpT0_)
        /*01c4*/ 	.word	0x00000000


	//----- nvinfo : EIATTR_REGCOUNT
	.align		4
.L_120:
        /*01c8*/ 	.byte	0x04, 0x2f
        /*01ca*/ 	.short	(.L_122 - .L_121)
	.align		4
.L_121:
        /*01cc*/ 	.word	index@(_ZN6thrust24THRUST_300001_SM_1000_NS8cuda_cub4core6detail13_kernel_agentINS1_8__reduce11ReduceAgentINS0_12zip_iteratorIN4cuda3std3__45tupleIJPKfNS0_17counting_iteratorIlNS0_11use_defaultESF_SF_EEEEEEEPNSB_IJflEEESJ_lNS1_9__extrema9arg_min_fIflNSA_4lessIfEEEEEEJSI_SK_lSP_EEEvDpT0_)
        /*01d0*/ 	.word	0x0000001c


	//----- nvinfo : EIATTR_FRAME_SIZE
	.align		4
.L_122:
        /*01d4*/ 	.byte	0x04, 0x11
        /*01d6*/ 	.short	(.L_124 - .L_123)
	.align		4
.L_123:
        /*01d8*/ 	.word	index@(_ZN6thrust24THRUST_300001_SM_1000_NS8cuda_cub4core6detail13_kernel_agentINS1_8__reduce11ReduceAgentINS0_12zip_iteratorIN4cuda3std3__45tupleIJPKfNS0_17counting_iteratorIlNS0_11use_defaultESF_SF_EEEEEEEPNSB_IJflEEESJ_lNS1_9__extrema9arg_min_fIflNSA_4lessIfEEEEEEJSI_SK_lSP_EEEvDpT0_)
        /*01dc*/ 	.word	0x00000000


	//----- nvinfo : EIATTR_REGCOUNT
	.align		4
.L_124:
        /*01e0*/ 	.byte	0x04, 0x2f
        /*01e2*/ 	.short	(.L_126 - .L_125)
	.align		4
.L_125:
        /*01e4*/ 	.word	index@(_ZN6thrust24THRUST_300001_SM_1000_NS8cuda_cub4core6detail13_kernel_agentINS1_8__reduce11ReduceAgentINS0_12zip_iteratorIN4cuda3std3__45tupleIJPKfNS0_17counting_iteratorIlNS0_11use_defaultESF_SF_EEEEEEEPNSB_IJflEEESJ_lNS1_9__extrema9arg_min_fIflNSA_4lessIfEEEEEEJSI_SK_lN3cub18CUB_300001_SM_100013GridEvenShareIlEENSS_9GridQueueIyEESP_EEEvDpT0_)
        /*01e8*/ 	.word	0x0000001e


	//----- nvinfo : EIATTR_FRAME_SIZE
	.align		4
.L_126:
        /*01ec*/ 	.byte	0x04, 0x11
        /*01ee*/ 	.short	(.L_128 - .L_127)
	.align		4
.L_127:
        /*01f0*/ 	.word	index@(_ZN6thrust24THRUST_300001_SM_1000_NS8cuda_cub4core6detail13_kernel_agentINS1_8__reduce11ReduceAgentINS0_12zip_iteratorIN4cuda3std3__45tupleIJPKfNS0_17counting_iteratorIlNS0_11use_defaultESF_SF_EEEEEEEPNSB_IJflEEESJ_lNS1_9__extrema9arg_min_fIflNSA_4lessIfEEEEEEJSI_SK_lN3cub18CUB_300001_SM_100013GridEvenShareIlEENSS_9GridQueueIyEESP_EEEvDpT0_)
        /*01f4*/ 	.word	0x00000000


	//----- nvinfo : EIATTR_REGCOUNT
	.align		4
.L_128:
        /*01f8*/ 	.byte	0x04, 0x2f
        /*01fa*/ 	.short	(.L_130 - .L_129)
	.align		4
.L_129:
        /*01fc*/ 	.word	index@(_ZN6thrust24THRUST_300001_SM_1000_NS8cuda_cub4core6detail13_kernel_agentINS1_8__reduce10DrainAgentIlEEJN3cub18CUB_300001_SM_10009GridQueueIyEElEEEvDpT0_)
        /*0200*/ 	.word	0x00000008


	//----- nvinfo : EIATTR_FRAME_SIZE
	.align		4
.L_130:
        /*0204*/ 	.byte	0x04, 0x11
        /*0206*/ 	.short	(.L_132 - .L_131)
	.align		4
.L_131:
        /*0208*/ 	.word	index@(_ZN6thrust24THRUST_300001_SM_1000_NS8cuda_cub4core6detail13_kernel_agentINS1_8__reduce10DrainAgentIlEEJN3cub18CUB_300001_SM_10009GridQueueIyEElEEEvDpT0_)
        /*020c*/ 	.word	0x00000000


	//----- nvinfo : EIATTR_REGCOUNT
	.align		4
.L_132:
        /*0210*/ 	.byte	0x04, 0x2f
        /*0212*/ 	.short	(.L_134 - .L_133)
	.align		4
.L_133:
        /*0214*/ 	.word	index@(_ZN6thrust24THRUST_300001_SM_1000_NS8cuda_cub4core6detail13_kernel_agentINS1_8__reduce11ReduceAgentIPN4cuda3std3__45tupleIJflEEESC_SB_lNS1_9__extrema9arg_min_fIflNS9_4lessIfEEEEEEJSC_SC_iSH_EEEvDpT0_)
        /*0218*/ 	.word	0x00000020


	//----- nvinfo : EIATTR_FRAME_SIZE
	.align		4
.L_134:
        /*021c*/ 	.byte	0x04, 0x11
        /*021e*/ 	.short	(.L_136 - .L_135)
	.align		4
.L_135:
        /*0220*/ 	.word	index@(_ZN6thrust24THRUST_300001_SM_1000_NS8cuda_cub4core6detail13_kernel_agentINS1_8__reduce11ReduceAgentIPN4cuda3std3__45tupleIJflEEESC_SB_lNS1_9__extrema9arg_min_fIflNS9_4lessIfEEEEEEJSC_SC_iSH_EEEvDpT0_)
        /*0224*/ 	.word	0x00000000


	//----- nvinfo : EIATTR_REGCOUNT
	.align		4
.L_136:
        /*0228*/ 	.byte	0x04, 0x2f
        /*022a*/ 	.short	(.L_138 - .L_137)
	.align		4
.L_137:
        /*022c*/ 	.word	index@(_ZN6thrust24THRUST_300001_SM_1000_NS8cuda_cub4core6detail13_kernel_agentINS1_8__reduce11ReduceAgentINS0_12zip_iteratorIN4cuda3std3__45tupleIJPKfNS0_17counting_iteratorIlNS0_11use_defaultESF_SF_EEEEEEEPNSB_IJflEEESJ_iNS1_9__extrema9arg_max_fIflNSA_4lessIfEEEEEEJSI_SK_iSP_EEEvDpT0_)
        /*0230*/ 	.word	0x0000001c


	//----- nvinfo : EIATTR_FRAME_SIZE
	.align		4
.L_138:
        /*0234*/ 	.byte	0x04, 0x11
        /*0236*/ 	.short	(.L_140 - .L_139)
	.align		4
.L_139:
        /*0238*/ 	.word	index@(_ZN6thrust24THRUST_300001_SM_1000_NS8cuda_cub4core6detail13_kernel_agentINS1_8__reduce11ReduceAgentINS0_12zip_iteratorIN4cuda3std3__45tupleIJPKfNS0_17counting_iteratorIlNS0_11use_defaultESF_SF_EEEEEEEPNSB_IJflEEESJ_iNS1_9__extrema9arg_max_fIflNSA_4lessIfEEEEEEJSI_SK_iSP_EEEvDpT0_)
        /*023c*/ 	.word	0x00000000


	//----- nvinfo : EIATTR_REGCOUNT
	.align		4
.L_140:
        /*0240*/ 	.byte	0x04, 0x2f
        /*0242*/ 	.short	(.L_142 - .L_141)
	.align		4
.L_141:
        /*0244*/ 	.word	index@(_ZN6thrust24THRUST_300001_SM_1000_NS8cuda_cub4core6detail13_kernel_agentINS1_8__reduce11ReduceAgentINS0_12zip_iteratorIN4cuda3std3__45tupleIJPKfNS0_17counting_iteratorIlNS0_11use_defaultESF_SF_EEEEEEEPNSB_IJflEEESJ_iNS1_9__extrema9arg_max_fIflNSA_4lessIfEEEEEEJSI_SK_iN3cub18CUB_300001_SM_100013GridEvenShareIiEENSS_9GridQueueIjEESP_EEEvDpT0_)
        /*0248*/ 	.word	0x0000001d


	//----- nvinfo : EIATTR_FRAME_SIZE
	.align		4
.L_142:
        /*024c*/ 	.byte	0x04, 0x11
        /*024e*/ 	.short	(.L_144 - .L_143)
	.align		4
.L_143:
        /*0250*/ 	.word	index@(_ZN6thrust24THRUST_300001_SM_1000_NS8cuda_cub4core6detail13_kernel_agentINS1_8__reduce11ReduceAgentINS0_12zip_iteratorIN4cuda3std3__45tupleIJPKfNS0_17counting_iteratorIlNS0_11use_defaultESF_SF_EEEEEEEPNSB_IJflEEESJ_iNS1_9__extrema9arg_max_fIflNSA_4lessIfEEEEEEJSI_SK_iN3cub18CUB_300001_SM_100013GridEvenShareIiEENSS_9GridQueueIjEESP_EEEvDpT0_)
        /*0254*/ 	.word	0x00000000


	//----- nvinfo : EIATTR_REGCOUNT
	.align		4
.L_144:
        /*0258*/ 	.byte	0x04, 0x2f
        /*025a*/ 	.short	(.L_146 - .L_145)
	.align		4
.L_145:
        /*025c*/ 	.word	index@(_ZN6thrust24THRUST_300001_SM_1000_NS8cuda_cub4core6detail13_kernel_agentINS1_8__reduce11ReduceAgentIPN4cuda3std3__45tupleIJflEEESC_SB_iNS1_9__extrema9arg_max_fIflNS9_4lessIfEEEEEEJSC_SC_iSH_EEEvDpT0_)
        /*0260*/ 	.word	0x00000020


	//----- nvinfo : EIATTR_FRAME_SIZE
	.align		4
.L_146:
        /*0264*/ 	.byte	0x04, 0x11
        /*0266*/ 	.short	(.L_148 - .L_147)
	.align		4
.L_147:
        /*0268*/ 	.word	index@(_ZN6thrust24THRUST_300001_SM_1000_NS8cuda_cub4core6detail13_kernel_agentINS1_8__reduce11ReduceAgentIPN4cuda3std3__45tupleIJflEEESC_SB_iNS1_9__extrema9arg_max_fIflNS9_4lessIfEEEEEEJSC_SC_iSH_EEEvDpT0_)
        /*026c*/ 	.word	0x00000000


	//----- nvinfo : EIATTR_REGCOUNT
	.align		4
.L_148:
        /*0270*/ 	.byte	0x04, 0x2f
        /*0272*/ 	.short	(.L_150 - .L_149)
	.align		4
.L_149:
        /*0274*/ 	.word	index@(_ZN6thrust24THRUST_300001_SM_1000_NS8cuda_cub4core6detail13_kernel_agentINS1_8__reduce11ReduceAgentINS0_12zip_iteratorIN4cuda3std3__45tupleIJPKfNS0_17counting_iteratorIlNS0_11use_defaultESF_SF_EEEEEEEPNSB_IJflEEESJ_lNS1_9__extrema9arg_max_fIflNSA_4lessIfEEEEEEJSI_SK_lSP_EEEvDpT0_)
        /*0278*/ 	.word	0x0000001c


	//----- nvinfo : EIATTR_FRAME_SIZE
	.align		4
.L_150:
        /*027c*/ 	.byte	0x04, 0x11
        /*027e*/ 	.short	(.L_152 - .L_151)
	.align		4
.L_151:
        /*0280*/ 	.word	index@(_ZN6thrust24THRUST_300001_SM_1000_NS8cuda_cub4core6detail13_kernel_agentINS1_8__reduce11ReduceAgentINS0_12zip_iteratorIN4cuda3std3__45tupleIJPKfNS0_17counting_iteratorIlNS0_11use_defaultESF_SF_EEEEEEEPNSB_IJflEEESJ_lNS1_9__extrema9arg_max_fIflNSA_4lessIfEEEEEEJSI_SK_lSP_EEEvDpT0_)
        /*0284*/ 	.word	0x00000000


	//----- nvinfo : EIATTR_REGCOUNT
	.align		4
.L_152:
        /*0288*/ 	.byte	0x04, 0x2f
        /*028a*/ 	.short	(.L_154 - .L_153)
	.align		4
.L_153:
        /*028c*/ 	.word	index@(_ZN6thrust24THRUST_300001_SM_1000_NS8cuda_cub4core6detail13_kernel_agentINS1_8__reduce11ReduceAgentINS0_12zip_iteratorIN4cuda3std3__45tupleIJPKfNS0_17counting_iteratorIlNS0_11use_defaultESF_SF_EEEEEEEPNSB_IJflEEESJ_lNS1_9__extrema9arg_max_fIflNSA_4lessIfEEEEEEJSI_SK_lN3cub18CUB_300001_SM_100013GridEvenShareIlEENSS_9GridQueueIyEESP_EEEvDpT0_)
        /*0290*/ 	.word	0x0000001e


	//----- nvinfo : EIATTR_FRAME_SIZE
	.align		4
.L_154:
        /*0294*/ 	.byte	0x04, 0x11
        /*0296*/ 	.short	(.L_156 - .L_155)
	.align		4
.L_155:
        /*0298*/ 	.word	index@(_ZN6thrust24THRUST_300001_SM_1000_NS8cuda_cub4core6detail13_kernel_agentINS1_8__reduce11ReduceAgentINS0_12zip_iteratorIN4cuda3std3__45tupleIJPKfNS0_17counting_iteratorIlNS0_11use_defaultESF_SF_EEEEEEEPNSB_IJflEEESJ_lNS1_9__extrema9arg_max_fIflNSA_4lessIfEEEEEEJSI_SK_lN3cub18CUB_300001_SM_100013GridEvenShareIlEENSS_9GridQueueIyEESP_EEEvDpT0_)
        /*029c*/ 	.word	0x00000000


	//----- nvinfo : EIATTR_REGCOUNT
	.align		4
.L_156:
        /*02a0*/ 	.byte	0x04, 0x2f
        /*02a2*/ 	.short	(.L_158 - .L_157)
	.align		4
.L_157:
        /*02a4*/ 	.word	index@(_ZN6thrust24THRUST_300001_SM_1000_NS8cuda_cub4core6detail13_kernel_agentINS1_8__reduce11ReduceAgentIPN4cuda3std3__45tupleIJflEEESC_SB_lNS1_9__extrema9arg_max_fIflNS9_4lessIfEEEEEEJSC_SC_iSH_EEEvDpT0_)
        /*02a8*/ 	.word	0x00000020


	//----- nvinfo : EIATTR_FRAME_SIZE
	.align		4
.L_158:
        /*02ac*/ 	.byte	0x04, 0x11
        /*02ae*/ 	.short	(.L_160 - .L_159)
	.align		4
.L_159:
        /*02b0*/ 	.word	index@(_ZN6thrust24THRUST_300001_SM_1000_NS8cuda_cub4core6detail13_kernel_agentINS1_8__reduce11ReduceAgentIPN4cuda3std3__45tupleIJflEEESC_SB_lNS1_9__extrema9arg_max_fIflNS9_4lessIfEEEEEEJSC_SC_iSH_EEEvDpT0_)
        /*02b4*/ 	.word	0x00000000


	//----- nvinfo : EIATTR_REGCOUNT
	.align		4
.L_160:
        /*02b8*/ 	.byte	0x04, 0x2f
        /*02ba*/ 	.short	(.L_162 - .L_161)
	.align		4
.L_161:
        /*02bc*/ 	.word	index@(_ZN3cub18CUB_300001_SM_10006detail11EmptyKernelIvEEvv)
        /*02c0*/ 	.word	0x00000004


	//----- nvinfo : EIATTR_FRAME_SIZE
	.align		4
.L_162:
        /*02c4*/ 	.byte	0x04, 0x11
        /*02c6*/ 	.short	(.L_164 - .L_163)
	.align		4
.L_163:
        /*02c8*/ 	.word	index@(_ZN3cub18CUB_300001_SM_10006detail11EmptyKernelIvEEvv)
        /*02cc*/ 	.word	0x00000000


	//----- nvinfo : EIATTR_MIN_STACK_SIZE
	.align		4
.L_164:
        /*02d0*/ 	.byte	0x04, 0x12
        /*02d2*/ 	.short	(.L_166 - .L_165)
	.align		4
.L_165:
        /*02d4*/ 	.word	index@(_ZN3cub18CUB_300001_SM_10006detail11EmptyKernelIvEEvv)
        /*02d8*/ 	.word	0x00000000


	//----- nvinfo : EIATTR_MIN_STACK_SIZE
	.align		4
.L_166:
        /*02dc*/ 	.byte	0x04, 0x12
        /*02de*/ 	.short	(.L_168 - .L_167)
	.align		4
.L_167:
        /*02e0*/ 	.word	index@(_ZN6thrust24THRUST_300001_SM_1000_NS8cuda_cub4core6detail13_kernel_agentINS1_8__reduce11ReduceAgentIPN4cuda3std3__45tupleIJflEEESC_SB_lNS1_9__extrema9arg_max_fIflNS9_4lessIfEEEEEEJSC_SC_iSH_EEEvDpT0_)
        /*02e4*/ 	.word	0x00000000


	//----- nvinfo : EIATTR_MIN_STACK_SIZE
	.align		4
.L_168:
        /*02e8*/ 	.byte	0x04, 0x12
        /*02ea*/ 	.short	(.L_170 - .L_169)
	.align		4
.L_169:
        /*02ec*/ 	.word	index@(_ZN6thrust24THRUST_300001_SM_1000_NS8cuda_cub4core6detail13_kernel_agentINS1_8__reduce11ReduceAgentINS0_12zip_iteratorIN4cuda3std3__45tupleIJPKfNS0_17counting_iteratorIlNS0_11use_defaultESF_SF_EEEEEEEPNSB_IJflEEESJ_lNS1_9__extrema9arg_max_fIflNSA_4lessIfEEEEEEJSI_SK_lN3cub18CUB_300001_SM_100013GridEvenShareIlEENSS_9GridQueueIyEESP_EEEvDpT0_)
        /*02f0*/ 	.word	0x00000000


	//----- nvinfo : EIATTR_MIN_STACK_SIZE
	.align		4
.L_170:
        /*02f4*/ 	.byte	0x04, 0x12
        /*02f6*/ 	.short	(.L_172 - .L_171)
	.align		4
.L_171:
        /*02f8*/ 	.word	index@(_ZN6thrust24THRUST_300001_SM_1000_NS8cuda_cub4core6detail13_kernel_agentINS1_8__reduce11ReduceAgentINS0_12zip_iteratorIN4cuda3std3__45tupleIJPKfNS0_17counting_iteratorIlNS0_11use_defaultESF_SF_EEEEEEEPNSB_IJflEEESJ_lNS1_9__extrema9arg_max_fIflNSA_4lessIfEEEEEEJSI_SK_lSP_EEEvDpT0_)
        /*02fc*/ 	.word	0x00000000


	//----- nvinfo : EIATTR_MIN_STACK_SIZE
	.align		4
.L_172:
        /*0300*/ 	.byte	0x04, 0x12
        /*0302*/ 	.short	(.L_174 - .L_173)
	.align		4
.L_173:
        /*0304*/ 	.word	index@(_ZN6thrust24THRUST_300001_SM_1000_NS8cuda_cub4core6detail13_kernel_agentINS1_8__reduce11ReduceAgentIPN4cuda3std3__45tupleIJflEEESC_SB_iNS1_9__extrema9arg_max_fIflNS9_4lessIfEEEEEEJSC_SC_iSH_EEEvDpT0_)
        /*0308*/ 	.word	0x00000000


	//----- nvinfo : EIATTR_MIN_STACK_SIZE
	.align		4
.L_174:
        /*030c*/ 	.byte	0x04, 0x12
        /*030e*/ 	.short	(.L_176 - .L_175)
	.align		4
.L_175:
        /*0310*/ 	.word	index@(_ZN6thrust24THRUST_300001_SM_1000_NS8cuda_cub4core6detail13_kernel_agentINS1_8__reduce11ReduceAgentINS0_12zip_iteratorIN4cuda3std3__45tupleIJPKfNS0_17counting_iteratorIlNS0_11use_defaultESF_SF_EEEEEEEPNSB_IJflEEESJ_iNS1_9__extrema9arg_max_fIflNSA_4lessIfEEEEEEJSI_SK_iN3cub18CUB_300001_SM_100013GridEvenShareIiEENSS_9GridQueueIjEESP_EEEvDpT0_)
        /*0314*/ 	.word	0x00000000


	//----- nvinfo : EIATTR_MIN_STACK_SIZE
	.align		4
.L_176:
        /*0318*/ 	.byte	0x04, 0x12
        /*031a*/ 	.short	(.L_178 - .L_177)
	.align		4
.L_177:
        /*031c*/ 	.word	index@(_ZN6thrust24THRUST_300001_SM_1000_NS8cuda_cub4core6detail13_kernel_agentINS1_8__reduce11ReduceAgentINS0_12zip_iteratorIN4cuda3std3__45tupleIJPKfNS0_17counting_iteratorIlNS0_11use_defaultESF_SF_EEEEEEEPNSB_IJflEEESJ_iNS1_9__extrema9arg_max_fIflNSA_4lessIfEEEEEEJSI_SK_iSP_EEEvDpT0_)
        /*0320*/ 	.word	0x00000000


	//----- nvinfo : EIATTR_MIN_STACK_SIZE
	.align		4
.L_178:
        /*0324*/ 	.byte	0x04, 0x12
        /*0326*/ 	.short	(.L_180 - .L_179)
	.align		4
.L_179:
        /*0328*/ 	.word	index@(_ZN6thrust24THRUST_300001_SM_1000_NS8cuda_cub4core6detail13_kernel_agentINS1_8__reduce11ReduceAgentIPN4cuda3std3__45tupleIJflEEESC_SB_lNS1_9__extrema9arg_min_fIflNS9_4lessIfEEEEEEJSC_SC_iSH_EEEvDpT0_)
        /*032c*/ 	.word	0x00000000


	//----- nvinfo : EIATTR_MIN_STACK_SIZE
	.align		4
.L_180:
        /*0330*/ 	.byte	0x04, 0x12
        /*0332*/ 	.short	(.L_182 - .L_181)
	.align		4
.L_181:
        /*0334*/ 	.word	index@(_ZN6thrust24THRUST_300001_SM_1000_NS8cuda_cub4core6detail13_kernel_agentINS1_8__reduce10DrainAgentIlEEJN3cub18CUB_300001_SM_10009GridQueueIyEElEEEvDpT0_)
        /*0338*/ 	.word	0x00000000


	//----- nvinfo : EIATTR_MIN_STACK_SIZE
	.align		4
.L_182:
        /*033c*/ 	.byte	0x04, 0x12
        /*033e*/ 	.short	(.L_184 - .L_183)
	.align		4
.L_183:
        /*0340*/ 	.word	index@(_ZN6thrust24THRUST_300001_SM_1000_NS8cuda_cub4core6detail13_kernel_agentINS1_8__reduce11ReduceAgentINS0_12zip_iteratorIN4cuda3std3__45tupleIJPKfNS0_17counting_iteratorIlNS0_11use_defaultESF_SF_EEEEEEEPNSB_IJflEEESJ_lNS1_9__extrema9arg_min_fIflNSA_4lessIfEEEEEEJSI_SK_lN3cub18CUB_300001_SM_100013GridEvenShareIlEENSS_9GridQueueIyEESP_EEEvDpT0_)
        /*0344*/ 	.word	0x00000000


	//----- nvinfo : EIATTR_MIN_STACK_SIZE
	.align		4
.L_184:
        /*0348*/ 	.byte	0x04, 0x12
        /*034a*/ 	.short	(.L_186 - .L_185)
	.align		4
.L_185:
        /*034c*/ 	.word	index@(_ZN6thrust24THRUST_300001_SM_1000_NS8cuda_cub4core6detail13_kernel_agentINS1_8__reduce11ReduceAgentINS0_12zip_iteratorIN4cuda3std3__45tupleIJPKfNS0_17counting_iteratorIlNS0_11use_defaultESF_SF_EEEEEEEPNSB_IJflEEESJ_lNS1_9__extrema9arg_min_fIflNSA_4lessIfEEEEEEJSI_SK_lSP_EEEvDpT0_)
        /*0350*/ 	.word	0x00000000


	//----- nvinfo : EIATTR_MIN_STACK_SIZE
	.align		4
.L_186:
        /*0354*/ 	.byte	0x04, 0x12
        /*0356*/ 	.short	(.L_188 - .L_187)
	.align		4
.L_187:
        /*0358*/ 	.word	index@(_ZN6thrust24THRUST_300001_SM_1000_NS8cuda_cub4core6detail13_kernel_agentINS1_8__reduce11ReduceAgentIPN4cuda3std3__45tupleIJflEEESC_SB_iNS1_9__extrema9arg_min_fIflNS9_4lessIfEEEEEEJSC_SC_iSH_EEEvDpT0_)
        /*035c*/ 	.word	0x00000000


	//----- nvinfo : EIATTR_MIN_STACK_SIZE
	.align		4
.L_188:
        /*0360*/ 	.byte	0x04, 0x12
        /*0362*/ 	.short	(.L_190 - .L_189)
	.align		4
.L_189:
        /*0364*/ 	.word	index@(_ZN6thrust24THRUST_300001_SM_1000_NS8cuda_cub4core6detail13_kernel_agentINS1_8__reduce10DrainAgentIiEEJN3cub18CUB_300001_SM_10009GridQueueIjEEiEEEvDpT0_)
        /*0368*/ 	.word	0x00000000


	//----- nvinfo : EIATTR_MIN_STACK_SIZE
	.align		4
.L_190:
        /*036c*/ 	.byte	0x04, 0x12
        /*036e*/ 	.short	(.L_192 - .L_191)
	.align		4
.L_191:
        /*0370*/ 	.word	index@(_ZN6thrust24THRUST_300001_SM_1000_NS8cuda_cub4core6detail13_kernel_agentINS1_8__reduce11ReduceAgentINS0_12zip_iteratorIN4cuda3std3__45tupleIJPKfNS0_17counting_iteratorIlNS0_11use_defaultESF_SF_EEEEEEEPNSB_IJflEEESJ_iNS1_9__extrema9arg_min_fIflNSA_4lessIfEEEEEEJSI_SK_iN3cub18CUB_300001_SM_100013GridEvenShareIiEENSS_9GridQueueIjEESP_EEEvDpT0_)
        /*0374*/ 	.word	0x00000000


	//----- nvinfo : EIATTR_MIN_STACK_SIZE
	.align		4
.L_192:
        /*0378*/ 	.byte	0x04, 0x12
        /*037a*/ 	.short	(.L_194 - .L_193)
	.align		4
.L_193:
        /*037c*/ 	.word	index@(_ZN6thrust24THRUST_300001_SM_1000_NS8cuda_cub4core6detail13_kernel_agentINS1_8__reduce11ReduceAgentINS0_12zip_iteratorIN4cuda3std3__45tupleIJPKfNS0_17counting_iteratorIlNS0_11use_defaultESF_SF_EEEEEEEPNSB_IJflEEESJ_iNS1_9__extrema9arg_min_fIflNSA_4lessIfEEEEEEJSI_SK_iSP_EEEvDpT0_)
        /*0380*/ 	.word	0x00000000


	//----- nvinfo : EIATTR_MIN_STACK_SIZE
	.align		4
.L_194:
        /*0384*/ 	.byte	0x04, 0x12
        /*0386*/ 	.short	(.L_196 - .L_195)
	.align		4
.L_195:
        /*0388*/ 	.word	index@(_Z26_hfp8_to_float_cuda_kernelPKhiiPfiii)
        /*038c*/ 	.word	0x00000000


	//----- nvinfo : EIATTR_MIN_STACK_SIZE
	.align		4
.L_196:
        /*0390*/ 	.byte	0x04, 0x12
        /*0392*/ 	.short	(.L_198 - .L_197)
	.align		4
.L_197:
        /*0394*/ 	.word	index@(_Z26_float_to_hfp8_cuda_kernelPKfiiPhiiiff)
        /*0398*/ 	.word	0x00000000


	//----- nvinfo : EIATTR_MIN_STACK_SIZE
	.align		4
.L_198:
        /*039c*/ 	.byte	0x04, 0x12
        /*039e*/ 	.short	(.L_200 - .L_199)
	.align		4
.L_199:
        /*03a0*/ 	.word	index@(_Z30_bfloat16_to_float_cuda_kernelPKtiiPf)
        /*03a4*/ 	.word	0x00000000


	//----- nvinfo : EIATTR_MIN_STACK_SIZE
	.align		4
.L_200:
        /*03a8*/ 	.byte	0x04, 0x12
        /*03aa*/ 	.short	(.L_202 - .L_201)
	.align		4
.L_201:
        /*03ac*/ 	.word	index@(_Z30_float_to_bfloat16_cuda_kernelPKfiiPt)
        /*03b0*/ 	.word	0x00000000


	//----- nvinfo : EIATTR_MIN_STACK_SIZE
	.align		4
.L_202:
        /*03b4*/ 	.byte	0x04, 0x12
        /*03b6*/ 	.short	(.L_204 - .L_203)
	.align		4
.L_203:
        /*03b8*/ 	.word	index@(_Z38_fusednbitrowwise_to_float_cuda_kerneliPKhiiPf)
        /*03bc*/ 	.word	0x00000000


	//----- nvinfo : EIATTR_MIN_STACK_SIZE
	.align		4
.L_204:
        /*03c0*/ 	.byte	0x04, 0x12
        /*03c2*/ 	.short	(.L_206 - .L_205)
	.align		4
.L_205:
        /*03c4*/ 	.word	index@(_Z38_float_to_fusednbitrowwise_cuda_kerneliPKfiiPh)
        /*03c8*/ 	.word	0x00000000


	//----- nvinfo : EIATTR_MIN_STACK_SIZE
	.align		4
.L_206:
        /*03cc*/ 	.byte	0x04, 0x12
        /*03ce*/ 	.short	(.L_208 - .L_207)
	.align		4
.L_207:
        /*03d0*/ 	.word	index@(_Z31_fake_8bit_quantize_cuda_kernelPKfiiPf)
        /*03d4*/ 	.word	0x00000000


	//----- nvinfo : EIATTR_MIN_STACK_SIZE
	.align		4
.L_208:
        /*03d8*/ 	.byte	0x04, 0x12
        /*03da*/ 	.short	(.L_210 - .L_209)
	.align		4
.L_209:
        /*03dc*/ 	.word	index@(_Z38_fused8bitrowwise_to_float_cuda_kernelPKhiiPf)
        /*03e0*/ 	.word	0x00000000


	//----- nvinfo : EIATTR_MIN_STACK_SIZE
	.align		4
.L_210:
        /*03e4*/ 	.byte	0x04, 0x12
        /*03e6*/ 	.short	(.L_212 - .L_211)
	.align		4
.L_211:
        /*03e8*/ 	.word	index@(_Z38_float_to_fused8bitrowwise_cuda_kernelPKfiiPh)
        /*03ec*/ 	.word	0x00000000


	//----- nvinfo : EIATTR_MIN_STACK_SIZE
	.align		4
.L_212:
        /*03f0*/ 	.byte	0x04, 0x12
        /*03f2*/ 	.short	(.L_214 - .L_213)
	.align		4
.L_213:
        /*03f4*/ 	.word	index@(_Z34_compute_8bit_quantize_cuda_kernelPKfS0_iiPh)
        /*03f8*/ 	.word	0x00000000


	//----- nvinfo : EIATTR_MIN_STACK_SIZE
	.align		4
.L_214:
        /*03fc*/ 	.byte	0x04, 0x12
        /*03fe*/ 	.short	(.L_216 - .L_215)
	.align		4
.L_215:
        /*0400*/ 	.word	index@(_Z28_get_8bit_qparam_cuda_kernelPKfiiPhPf)
        /*0404*/ 	.word	0x00000000
.L_216:


//--------------------- .nv.compat                --------------------------
	.section	.nv.compat,"",@"SHT_CUDA_COMPAT_INFO"
	.align	4
        /*0000*/ 	.byte	0x02, 0x09, 0x00, 0x00, 0x02, 0x02, 0x01, 0x00, 0x02, 0x05, 0x05, 0x00, 0x03, 0x07, 0x01, 0x01
        /*0010*/ 	.byte	0x02, 0x03, 0x00, 0x00, 0x02, 0x06, 0x01, 0x00, 0x04, 0x0b, 0x08, 0x00, 0x01, 0x00, 0x00, 0x00
        /*0020*/ 	.byte	0x00, 0x00, 0x00, 0x00


//--------------------- .nv.info._ZN3cub18CUB_300001_SM_10006detail11EmptyKernelIvEEvv --------------------------
	.section	.nv.info._ZN3cub18CUB_300001_SM_10006detail11EmptyKernelIvEEvv,"",@"SHT_CUDA_INFO"
	.sectionflags	@""
	.align	4


	//----- nvinfo : EIATTR_CUDA_API_VERSION
	.align		4
        /*0000*/ 	.byte	0x04, 0x37
        /*0002*/ 	.short	(.L_218 - .L_217)
.L_217:
        /*0004*/ 	.word	0x00000082


	//----- nvinfo : EIATTR_SPARSE_MMA_MASK
	.align		4
.L_218:
        /*0008*/ 	.byte	0x03, 0x50
        /*000a*/ 	.short	0x0000


	//----- nvinfo : EIATTR_MAXREG_COUNT
	.align		4
        /*000c*/ 	.byte	0x03, 0x1b
        /*000e*/ 	.short	0x00ff


	//----- nvinfo : EIATTR_MERCURY_ISA_VERSION
	.align		4
        /*0010*/ 	.byte	0x03, 0x5f
        /*0012*/ 	.short	0x0101


	//----- nvinfo : EIATTR_VRC_CTA_INIT_COUNT
	.align		4
        /*0014*/ 	.byte	0x02, 0x4a
	.zero		1
	.zero		1


	//----- nvinfo : EIATTR_EXIT_INSTR_OFFSETS
	.align		4
        /*0018*/ 	.byte	0x04, 0x1c
        /*001a*/ 	.short	(.L_220 - .L_219)


	//   ....[0]....
.L_219:
        /*001c*/ 	.word	0x00000010


	//----- nvinfo : EIATTR_SW_WAR
	.align		4
.L_220:
        /*0020*/ 	.byte	0x04, 0x36
        /*0022*/ 	.short	(.L_222 - .L_221)
.L_221:
        /*0024*/ 	.word	0x00000008
.L_222:


//--------------------- .nv.info._ZN6thrust24THRUST_300001_SM_1000_NS8cuda_cub4core6detail13_kernel_agentINS1_8__reduce11ReduceAgentIPN4cuda3std3__45tupleIJflEEESC_SB_lNS1_9__extrema9arg_max_fIflNS9_4lessIfEEEEEEJSC_SC_iSH_EEEvDpT0_ --------------------------
	.section	.nv.info._ZN6thrust24THRUST_300001_SM_1000_NS8cuda_cub4core6detail13_kernel_agentINS1_8__reduce11ReduceAgentIPN4cuda3std3__45tupleIJflEEESC_SB_lNS1_9__extrema9arg_max_fIflNS9_4lessIfEEEEEEJSC_SC_iSH_EEEvDpT0_,"",@"SHT_CUDA_INFO"
	.sectionflags	@""
	.align	4


	//----- nvinfo : EIATTR_CUDA_API_VERSION
	.align		4
        /*0000*/ 	.byte	0x04, 0x37
        /*0002*/ 	.short	(.L_224 - .L_223)
.L_223:
        /*0004*/ 	.word	0x00000082


	//----- nvinfo : EIATTR_KPARAM_INFO
	.align		4
.L_224:
        /*0008*/ 	.byte	0x04, 0x17
        /*000a*/ 	.short	(.L_226 - .L_225)
.L_225:
        /*000c*/ 	.word	0x00000000
        /*0010*/ 	.short	0x0003
        /*0012*/ 	.short	0x0014
        /*0014*/ 	.byte	0x00, 0xf0, 0x05, 0x00


	//----- nvinfo : EIATTR_KPARAM_INFO
	.align		4
.L_226:
        /*0018*/ 	.byte	0x04, 0x17
        /*001a*/ 	.short	(.L_228 - .L_227)
.L_227:
        /*001c*/ 	.word	0x00000000
        /*0020*/ 	.short	0x0002
        /*0022*/ 	.short	0x0010
        /*0024*/ 	.byte	0x00, 0xf0, 0x11, 0x00


	//----- nvinfo : EIATTR_KPARAM_INFO
	.align		4
.L_228:
        /*0028*/ 	.byte	0x04, 0x17
        /*002a*/ 	.short	(.L_230 - .L_229)
.L_229:
        /*002c*/ 	.word	0x00000000
        /*0030*/ 	.short	0x0001
        /*0032*/ 	.short	0x0008
        /*0034*/ 	.byte	0x00, 0xf5, 0x21, 0x00


	//----- nvinfo : EIATTR_KPARAM_INFO
	.align		4
.L_230:
        /*0038*/ 	.byte	0x04, 0x17
        /*003a*/ 	.short	(.L_232 - .L_231)
.L_231:
        /*003c*/ 	.word	0x00000000
        /*0040*/ 	.short	0x0000
        /*0042*/ 	.short	0x0000
        /*0044*/ 	.byte	0x00, 0xf5, 0x21, 0x00


	//----- nvinfo : EIATTR_SPARSE_MMA_MASK
	.align		4
.L_232:
        /*0048*/ 	.byte	0x03, 0x50
        /*004a*/ 	.short	0x0000


	//----- nvinfo : EIATTR_MAXREG_COUNT
	.align		4
        /*004c*/ 	.byte	0x03, 0x1b
        /*004e*/ 	.short	0x00ff


	//----- nvinfo : EIATTR_NUM_BARRIERS
	.align		4
        /*0050*/ 	.byte	0x02, 0x4c
        /*0052*/ 	.byte	0x01
	.zero		1


	//----- nvinfo : EIATTR_MERCURY_ISA_VERSION
	.align		4
        /*0054*/ 	.byte	0x03, 0x5f
        /*0056*/ 	.short	0x0101


	//----- nvinfo : EIATTR_COOP_GROUP_MASK_REGIDS
	.align		4
        /*0058*/ 	.byte	0x04, 0x29
        /*005a*/ 	.short	(.L_234 - .L_233)


	//   ....[0]....
.L_233:
        /*005c*/ 	.word	0xffffffff


	//   ....[1]....
        /*0060*/ 	.word	0xffffffff


	//   ....[2]....
        /*0064*/ 	.word	0xffffffff


	//   ....[3]....
        /*0068*/ 	.word	0xffffffff


	//   ....[4]....
        /*006c*/ 	.word	0xffffffff


	//   ....[5]....
        /*0070*/ 	.word	0xffffffff


	//   ....[6]....
        /*0074*/ 	.word	0xffffffff


	//   ....[7]....
        /*0078*/ 	.word	0xffffffff


	//   ....[8]....
        /*007c*/ 	.word	0xffffffff


	//   ....[9]....
        /*0080*/ 	.word	0xffffffff


	//   ....[10]....
        /*0084*/ 	.word	0xffffffff


	//   ....[11]....
        /*0088*/ 	.word	0xffffffff


	//   ....[12]....
        /*008c*/ 	.word	0xffffffff


	//   ....[13]....
        /*0090*/ 	.word	0xffffffff


	//   ....[14]....
        /*0094*/ 	.word	0xffffffff


	//   ....[15]....
        /*0098*/ 	.word	0xffffffff


	//   ....[16]....
        /*009c*/ 	.word	0xffffffff


	//   ....[17]....
        /*00a0*/ 	.word	0xffffffff


	//   ....[18]....
        /*00a4*/ 	.word	0xffffffff


	//   ....[19]....
        /*00a8*/ 	.word	0xffffffff


	//   ....[20]....
        /*00ac*/ 	.word	0xffffffff


	//   ....[21]....
        /*00b0*/ 	.word	0xffffffff


	//   ....[22]....
        /*00b4*/ 	.word	0xffffffff


	//   ....[23]....
        /*00b8*/ 	.word	0xffffffff


	//   ....[24]....
        /*00bc*/ 	.word	0xffffffff


	//   ....[25]....
        /*00c0*/ 	.word	0xffffffff


	//   ....[26]....
        /*00c4*/ 	.word	0xffffffff


	//   ....[27]....
        /*00c8*/ 	.word	0xffffffff


	//   ....[28]....
        /*00cc*/ 	.word	0xffffffff


	//   ....[29]....
        /*00d0*/ 	.word	0xffffffff


	//   ....[30]....
        /*00d4*/ 	.word	0xffffffff


	//   ....[31]....
        /*00d8*/ 	.word	0xffffffff


	//   ....[32]....
        /*00dc*/ 	.word	0xffffffff


	//   ....[33]....
        /*00e0*/ 	.word	0xffffffff


	//   ....[34]....
        /*00e4*/ 	.word	0xffffffff


	//   ....[35]....
        /*00e8*/ 	.word	0xffffffff


	//   ....[36]....
        /*00ec*/ 	.word	0xffffffff


	//   ....[37]....
        /*00f0*/ 	.word	0xffffffff


	//   ....[38]....
        /*00f4*/ 	.word	0xffffffff


	//   ....[39]....
        /*00f8*/ 	.word	0xffffffff


	//   ....[40]....
        /*00fc*/ 	.word	0xffffffff


	//   ....[41]....
        /*0100*/ 	.word	0xffffffff


	//   ....[42]....
        /*0104*/ 	.word	0xffffffff


	//   ....[43]....
        /*0108*/ 	.word	0xffffffff


	//   ....[44]....
        /*010c*/ 	.word	0xffffffff


	//----- nvinfo : EIATTR_COOP_GROUP_INSTR_OFFSETS
	.align		4
.L_234:
        /*0110*/ 	.byte	0x04, 0x28
        /*0112*/ 	.short	(.L_236 - .L_235)


	//   ....[0]....
.L_235:
        /*0114*/ 	.word	0x00000a60


	//   ....[1]....
        /*0118*/ 	.word	0x00000a90


	//   ....[2]....
        /*011c*/ 	.word	0x00000aa0


	//   ....[3]....
        /*0120*/ 	.word	0x00000c00


	//   ....[4]....
        /*0124*/ 	.word	0x00000c40


	//   ....[5]....
        /*0128*/ 	.word	0x00000c80


	//   ....[6]....
        /*012c*/ 	.word	0x00000dc0


	//   ....[7]....
        /*0130*/ 	.word	0x00000df0


	//   ....[8]....
        /*0134*/ 	.word	0x00000e20


	//   ....[9]....
        /*0138*/ 	.word	0x00000f50


	//   ....[10]....
        /*013c*/ 	.word	0x00000f80


	//   ....[11]....
        /*0140*/ 	.word	0x00000fb0


	//   ....[12]....
        /*0144*/ 	.word	0x000010e0


	//   ....[13]....
        /*0148*/ 	.word	0x00001110


	//   ....[14]....
        /*014c*/ 	.word	0x00001140


	//   ....[15]....
        /*0150*/ 	.word	0x00001d00


	//   ....[16]....
        /*0154*/ 	.word	0x00001d10


	//   ....[17]....
        /*0158*/ 	.word	0x00001d20


	//   ....[18]....
        /*015c*/ 	.word	0x00001ef0


	//   ....[19]....
        /*0160*/ 	.word	0x00001f30


	//   ....[20]....
        /*0164*/ 	.word	0x00001f60


	//   ....[21]....
        /*0168*/ 	.word	0x00002090


	//   ....[22]....
        /*016c*/ 	.word	0x000020c0


	//   ....[23]....
        /*0170*/ 	.word	0x000020f0


	//   ....[24]....
        /*0174*/ 	.word	0x00002220


	//   ....[25]....
        /*0178*/ 	.word	0x00002250


	//   ....[26]....
        /*017c*/ 	.word	0x00002280


	//   ....[27]....
        /*0180*/ 	.word	0x000023b0


	//   ....[28]....
        /*0184*/ 	.word	0x000023e0


	//   ....[29]....
        /*0188*/ 	.word	0x00002410


	//   ....[30]....
        /*018c*/ 	.word	0x00004a60


	//   ....[31]....
        /*0190*/ 	.word	0x00004a80


	//   ....[32]....
        /*0194*/ 	.word	0x00004a90


	//   ....[33]....
        /*0198*/ 	.word	0x00004c30


	//   ....[34]....
        /*019c*/ 	.word	0x00004c60


	//   ....[35]....
        /*01a0*/ 	.word	0x00004c90


	//   ....[36]....
        /*01a4*/ 	.word	0x00004dc0


	//   ....[37]....
        /*01a8*/ 	.word	0x00004df0


	//   ....[38]....
        /*01ac*/ 	.word	0x00004e20


	//   ....[39]....
        /*01b0*/ 	.word	0x00004f50


	//   ....[40]....
        /*01b4*/ 	.word	0x00004f80


	//   ....[41]....
        /*01b8*/ 	.word	0x00004fb0


	//   ....[42]....
        /*01bc*/ 	.word	0x000050e0


	//   ....[43]....
        /*01c0*/ 	.word	0x00005110


	//   ....[44]....
        /*01c4*/ 	.word	0x00005140


	//----- nvinfo : EIATTR_VRC_CTA_INIT_COUNT
	.align		4
.L_236:
        /*01c8*/ 	.byte	0x02, 0x4a
	.zero		1
	.zero		1


	//----- nvinfo : EIATTR_EXIT_INSTR_OFFSETS
	.align		4
        /*01cc*/ 	.byte	0x04, 0x1c
        /*01ce*/ 	.short	(.L_238 - .L_237)


	//   ....[0]....
.L_237:
        /*01d0*/ 	.word	0x00000030


	//   ....[1]....
        /*01d4*/ 	.word	0x00005c50


	//   ....[2]....
        /*01d8*/ 	.word	0x00005cc0


	//----- nvinfo : EIATTR_MAX_THREADS
	.align		4
.L_238:
        /*01dc*/ 	.byte	0x04, 0x05
        /*01de*/ 	.short	(.L_240 - .L_239)
.L_239:
        /*01e0*/ 	.word	0x00000100
        /*01e4*/ 	.word	0x00000001
        /*01e8*/ 	.word	0x00000001


	//----- nvinfo : EIATTR_CRS_STACK_SIZE
	.align		4
.L_240:
        /*01ec*/ 	.byte	0x04, 0x1e
        /*01ee*/ 	.short	(.L_242 - .L_241)
.L_241:
        /*01f0*/ 	.word	0x00000000


	//----- nvinfo : EIATTR_CBANK_PARAM_SIZE
	.align		4
.L_242:
        /*01f4*/ 	.byte	0x03, 0x19
        /*01f6*/ 	.short	0x0015


	//----- nvinfo : EIATTR_PARAM_CBANK
	.align		4
        /*01f8*/ 	.byte	0x04, 0x0a
        /*01fa*/ 	.short	(.L_244 - .L_243)
	.align		4
.L_243:
        /*01fc*/ 	.word	index@(.nv.constant0._ZN6thrust24THRUST_300001_SM_1000_NS8cuda_cub4core6detail13_kernel_agentINS1_8__reduce11ReduceAgentIPN4cuda3std3__45tupleIJflEEESC_SB_lNS1_9__extrema9arg_max_fIflNS9_4lessIfEEEEEEJSC_SC_iSH_EEEvDpT0_)
        /*0200*/ 	.short	0x0380
        /*0202*/ 	.short	0x0015


	//----- nvinfo : EIATTR_SW_WAR
	.align		4
.L_244:
        /*0204*/ 	.byte	0x04, 0x36
        /*0206*/ 	.short	(.L_246 - .L_245)
.L_245:
        /*0208*/ 	.word	0x00000008
.L_246:


//--------------------- .nv.info._ZN6thrust24THRUST_300001_SM_1000_NS8cuda_cub4core6detail13_kernel_agentINS1_8__reduce11ReduceAgentINS0_12zip_iteratorIN4cuda3std3__45tupleIJPKfNS0_17counting_iteratorIlNS0_11use_defaultESF_SF_EEEEEEEPNSB_IJflEEESJ_lNS1_9__extrema9arg_max_fIflNSA_4lessIfEEEEEEJSI_SK_lN3cub18CUB_300001_SM_100013GridEvenShareIlEENSS_9GridQueueIyEESP_EEEvDpT0_ --------------------------
	.section	.nv.info._ZN6thrust24THRUST_300001_SM_1000_NS8cuda_cub4core6detail13_kernel_agentINS1_8__reduce11ReduceAgentINS0_12zip_iteratorIN4cuda3std3__45tupleIJPKfNS0_17counting_iteratorIlNS0_11use_defaultESF_SF_EEEEEEEPNSB_IJflEEESJ_lNS1_9__extrema9arg_max_fIflNSA_4lessIfEEEEEEJSI_SK_lN3cub18CUB_300001_SM_100013GridEvenShareIlEENSS_9GridQueueIyEESP_EEEvDpT0_,"",@"SHT_CUDA_INFO"
	.sectionflags	@""
	.align	4


	//----- nvinfo : EIATTR_CUDA_API_VERSION
	.align		4
        /*0000*/ 	.byte	0x04, 0x37
        /*0002*/ 	.short	(.L_248 - .L_247)
.L_247:
        /*0004*/ 	.word	0x00000082


	//----- nvinfo : EIATTR_KPARAM_INFO
	.align		4
.L_248:
        /*0008*/ 	.byte	0x04, 0x17
        /*000a*/ 	.short	(.L_250 - .L_249)
.L_249:
        /*000c*/ 	.word	0x00000000
        /*0010*/ 	.short	0x0005
        /*0012*/ 	.short	0x0070
        /*0014*/ 	.byte	0x00, 0xf0, 0x05, 0x00


	//----- nvinfo : EIATTR_KPARAM_INFO
	.align		4
.L_250:
        /*0018*/ 	.byte	0x04, 0x17
        /*001a*/ 	.short	(.L_252 - .L_251)
.L_251:
        /*001c*/ 	.word	0x00000000
        /*0020*/ 	.short	0x0004
        /*0022*/ 	.short	0x0068
        /*0024*/ 	.byte	0x00, 0xf0, 0x21, 0x00


	//----- nvinfo : EIATTR_KPARAM_INFO
	.align		4
.L_252:
        /*0028*/ 	.byte	0x04, 0x17
        /*002a*/ 	.short	(.L_254 - .L_253)
.L_253:
        /*002c*/ 	.word	0x00000000
        /*0030*/ 	.short	0x0003
        /*0032*/ 	.short	0x0020
        /*0034*/ 	.byte	0x00, 0xf0, 0x21, 0x01


	//----- nvinfo : EIATTR_KPARAM_INFO
	.align		4
.L_254:
        /*0038*/ 	.byte	0x04, 0x17
        /*003a*/ 	.short	(.L_256 - .L_255)
.L_255:
        /*003c*/ 	.word	0x00000000
        /*0040*/ 	.short	0x0002
        /*0042*/ 	.short	0x0018
        /*0044*/ 	.byte	0x00, 0xf0, 0x21, 0x00


	//----- nvinfo : EIATTR_KPARAM_INFO
	.align		4
.L_256:
        /*0048*/ 	.byte	0x04, 0x17
        /*004a*/ 	.short	(.L_258 - .L_257)
.L_257:
        /*004c*/ 	.word	0x00000000
        /*0050*/ 	.short	0x0001
        /*0052*/ 	.short	0x0010
        /*0054*/ 	.byte	0x00, 0xf5, 0x21, 0x00


	//----- nvinfo : EIATTR_KPARAM_INFO
	.align		4
.L_258:
        /*0058*/ 	.byte	0x04, 0x17
        /*005a*/ 	.short	(.L_260 - .L_259)
.L_259:
        /*005c*/ 	.word	0x00000000
        /*0060*/ 	.short	0x0000
        /*0062*/ 	.short	0x0000
        /*0064*/ 	.byte	0x00, 0xf0, 0x41, 0x00


	//----- nvinfo : EIATTR_SPARSE_MMA_MASK
	.align		4
.L_260:
        /*0068*/ 	.byte	0x03, 0x50
        /*006a*/ 	.short	0x0000


	//----- nvinfo : EIATTR_MAXREG_COUNT
	.align		4
        /*006c*/ 	.byte	0x03, 0x1b
        /*006e*/ 	.short	0x00ff


	//----- nvinfo : EIATTR_NUM_BARRIERS
	.align		4
        /*0070*/ 	.byte	0x02, 0x4c
        /*0072*/ 	.byte	0x01
	.zero		1


	//----- nvinfo : EIATTR_MERCURY_ISA_VERSION
	.align		4
        /*0074*/ 	.byte	0x03, 0x5f
        /*0076*/ 	.short	0x0101


	//----- nvinfo : EIATTR_COOP_GROUP_MASK_REGIDS
	.align		4
        /*0078*/ 	.byte	0x04, 0x29
        /*007a*/ 	.short	(.L_262 - .L_261)


	//   ....[0]....
.L_261:
        /*007c*/ 	.word	0xffffffff


	//   ....[1]....
        /*0080*/ 	.word	0xffffffff


	//   ....[2]....
        /*0084*/ 	.word	0xffffffff


	//   ....[3]....
        /*0088*/ 	.word	0xffffffff


	//   ....[4]....
        /*008c*/ 	.word	0xffffffff


	//   ....[5]....
        /*0090*/ 	.word	0xffffffff


	//   ....[6]....
        /*0094*/ 	.word	0xffffffff


	//   ....[7]....
        /*0098*/ 	.word	0xffffffff


	//   ....[8]....
        /*009c*/ 	.word	0xffffffff


	//   ....[9]....
        /*00a0*/ 	.word	0xffffffff


	//   ....[10]....
        /*00a4*/ 	.word	0xffffffff


	//   ....[11]....
        /*00a8*/ 	.word	0xffffffff


	//   ....[12]....
        /*00ac*/ 	.word	0xffffffff


	//   ....[13]....
        /*00b0*/ 	.word	0xffffffff


	//   ....[14]....
        /*00b4*/ 	.word	0xffffffff


	//   ....[15]....
        /*00b8*/ 	.word	0xffffffff


	//   ....[16]....
        /*00bc*/ 	.word	0xffffffff


	//   ....[17]....
        /*00c0*/ 	.word	0xffffffff


	//   ....[18]....
        /*00c4*/ 	.word	0xffffffff


	//   ....[19]....
        /*00c8*/ 	.word	0xffffffff


	//   ....[20]....
        /*00cc*/ 	.word	0xffffffff


	//   ....[21]....
        /*00d0*/ 	.word	0xffffffff


	//   ....[22]....
        /*00d4*/ 	.word	0xffffffff


	//   ....[23]....
        /*00d8*/ 	.word	0xffffffff


	//   ....[24]....
        /*00dc*/ 	.word	0xffffffff


	//   ....[25]....
        /*00e0*/ 	.word	0xffffffff


	//   ....[26]....
        /*00e4*/ 	.word	0xffffffff


	//   ....[27]....
        /*00e8*/ 	.word	0xffffffff


	//   ....[28]....
        /*00ec*/ 	.word	0xffffffff


	//   ....[29]....
        /*00f0*/ 	.word	0xffffffff


	//   ....[30]....
        /*00f4*/ 	.word	0xffffffff


	//   ....[31]....
        /*00f8*/ 	.word	0xffffffff


	//   ....[32]....
        /*00fc*/ 	.word	0xffffffff


	//   ....[33]....
        /*0100*/ 	.word	0xffffffff


	//   ....[34]....
        /*0104*/ 	.word	0xffffffff


	//   ....[35]....
        /*0108*/ 	.word	0xffffffff


	//   ....[36]....
        /*010c*/ 	.word	0xffffffff


	//   ....[37]....
        /*0110*/ 	.word	0xffffffff


	//   ....[38]....
        /*0114*/ 	.word	0xffffffff


	//   ....[39]....
        /*0118*/ 	.word	0xffffffff


	//   ....[40]....
        /*011c*/ 	.word	0xffffffff


	//   ....[41]....
        /*0120*/ 	.word	0xffffffff


	//   ....[42]....
        /*0124*/ 	.word	0xffffffff


	//   ....[43]....
        /*0128*/ 	.word	0xffffffff


	//   ....[44]....
        /*012c*/ 	.word	0xffffffff


	//----- nvinfo : EIATTR_COOP_GROUP_INSTR_OFFSETS
	.align		4
.L_262:
        /*0130*/ 	.byte	0x04, 0x28
        /*0132*/ 	.short	(.L_264 - .L_263)


	//   ....[0]....
.L_263:
        /*0134*/ 	.word	0x00000c20


	//   ....[1]....
        /*0138*/ 	.word	0x00000c50


	//   ....[2]....
        /*013c*/ 	.word	0x00000c60


	//   ....[3]....
        /*0140*/ 	.word	0x00000dc0


	//   ....[4]....
        /*0144*/ 	.word	0x00000e00


	//   ....[5]....
        /*0148*/ 	.word	0x00000e40


	//   ....[6]....
        /*014c*/ 	.word	0x00000f80


	//   ....[7]....
        /*0150*/ 	.word	0x00000fb0


	//   ....[8]....
        /*0154*/ 	.word	0x00000fe0


	//   ....[9]....
        /*0158*/ 	.word	0x00001110


	//   ....[10]....
        /*015c*/ 	.word	0x00001140


	//   ....[11]....
        /*0160*/ 	.word	0x00001170


	//   ....[12]....
        /*0164*/ 	.word	0x000012a0


	//   ....[13]....
        /*0168*/ 	.word	0x000012d0


	//   ....[14]....
        /*016c*/ 	.word	0x00001300


	//   ....[15]....
        /*0170*/ 	.word	0x00001eb0


	//   ....[16]....
        /*0174*/ 	.word	0x00001ec0


	//   ....[17]....
        /*0178*/ 	.word	0x00001f40


	//   ....[18]....
        /*017c*/ 	.word	0x000020c0


	//   ....[19]....
        /*0180*/ 	.word	0x000020f0


	//   ....[20]....
        /*0184*/ 	.word	0x00002120


	//   ....[21]....
        /*0188*/ 	.word	0x00002250


	//   ....[22]....
        /*018c*/ 	.word	0x00002280


	//   ....[23]....
        /*0190*/ 	.word	0x000022b0


	//   ....[24]....
        /*0194*/ 	.word	0x000023e0


	//   ....[25]....
        /*0198*/ 	.word	0x00002410


	//   ....[26]....
        /*019c*/ 	.word	0x00002440


	//   ....[27]....
        /*01a0*/ 	.word	0x00002570


	//   ....[28]....
        /*01a4*/ 	.word	0x000025a0


	//   ....[29]....
        /*01a8*/ 	.word	0x000025d0


	//   ....[30]....
        /*01ac*/ 	.word	0x000048a0


	//   ....[31]....
        /*01b0*/ 	.word	0x000048c0


	//   ....[32]....
        /*01b4*/ 	.word	0x000048d0


	//   ....[33]....
        /*01b8*/ 	.word	0x00004a70


	//   ....[34]....
        /*01bc*/ 	.word	0x00004aa0


	//   ....[35]....
        /*01c0*/ 	.word	0x00004ad0


	//   ....[36]....
        /*01c4*/ 	.word	0x00004c00


	//   ....[37]....
        /*01c8*/ 	.word	0x00004c30


	//   ....[38]....
        /*01cc*/ 	.word	0x00004c60


	//   ....[39]....
        /*01d0*/ 	.word	0x00004d90


	//   ....[40]....
        /*01d4*/ 	.word	0x00004dc0


	//   ....[41]....
        /*01d8*/ 	.word	0x00004df0


	//   ....[42]....
        /*01dc*/ 	.word	0x00004f20


	//   ....[43]....
        /*01e0*/ 	.word	0x00004f50


	//   ....[44]....
        /*01e4*/ 	.word	0x00004f80


	//----- nvinfo : EIATTR_VRC_CTA_INIT_COUNT
	.align		4
.L_264:
        /*01e8*/ 	.byte	0x02, 0x4a
	.zero		1
	.zero		1


	//----- nvinfo : EIATTR_EXIT_INSTR_OFFSETS
	.align		4
        /*01ec*/ 	.byte	0x04, 0x1c
        /*01ee*/ 	.short	(.L_266 - .L_265)


	//   ....[0]....
.L_265:
        /*01f0*/ 	.word	0x00005a90


	//   ....[1]....
        /*01f4*/ 	.word	0x00005b00


	//----- nvinfo : EIATTR_MAX_THREADS
	.align		4
.L_266:
        /*01f8*/ 	.byte	0x04, 0x05
        /*01fa*/ 	.short	(.L_268 - .L_267)
.L_267:
        /*01fc*/ 	.word	0x00000100
        /*0200*/ 	.word	0x00000001
        /*0204*/ 	.word	0x00000001


	//----- nvinfo : EIATTR_CRS_STACK_SIZE
	.align		4
.L_268:
        /*0208*/ 	.byte	0x04, 0x1e
        /*020a*/ 	.short	(.L_270 - .L_269)
.L_269:
        /*020c*/ 	.word	0x00000000


	//----- nvinfo : EIATTR_CBANK_PARAM_SIZE
	.align		4
.L_270:
        /*0210*/ 	.byte	0x03, 0x19
        /*0212*/ 	.short	0x0071


	//----- nvinfo : EIATTR_PARAM_CBANK
	.align		4
        /*0214*/ 	.byte	0x04, 0x0a
        /*0216*/ 	.short	(.L_272 - .L_271)
	.align		4
.L_271:
        /*0218*/ 	.word	index@(.nv.constant0._ZN6thrust24THRUST_300001_SM_1000_NS8cuda_cub4core6detail13_kernel_agentINS1_8__reduce11ReduceAgentINS0_12zip_iteratorIN4cuda3std3__45tupleIJPKfNS0_17counting_iteratorIlNS0_11use_defaultESF_SF_EEEEEEEPNSB_IJflEEESJ_lNS1_9__extrema9arg_max_fIflNSA_4lessIfEEEEEEJSI_SK_lN3cub18CUB_300001_SM_100013GridEvenShareIlEENSS_9GridQueueIyEESP_EEEvDpT0_)
        /*021c*/ 	.short	0x0380
        /*021e*/ 	.short	0x0071


	//----- nvinfo : EIATTR_SW_WAR
	.align		4
.L_272:
        /*0220*/ 	.byte	0x04, 0x36
        /*0222*/ 	.short	(.L_274 - .L_273)
.L_273:
        /*0224*/ 	.word	0x00000008
.L_274:


//--------------------- .nv.info._ZN6thrust24THRUST_300001_SM_1000_NS8cuda_cub4core6detail13_kernel_agentINS1_8__reduce11ReduceAgentINS0_12zip_iteratorIN4cuda3std3__45tupleIJPKfNS0_17counting_iteratorIlNS0_11use_defaultESF_SF_EEEEEEEPNSB_IJflEEESJ_lNS1_9__extrema9arg_max_fIflNSA_4lessIfEEEEEEJSI_SK_lSP_EEEvDpT0_ --------------------------
	.section	.nv.info._ZN6thrust24THRUST_300001_SM_1000_NS8cuda_cub4core6detail13_kernel_agentINS1_8__reduce11ReduceAgentINS0_12zip_iteratorIN4cuda3std3__45tupleIJPKfNS0_17counting_iteratorIlNS0_11use_defaultESF_SF_EEEEEEEPNSB_IJflEEESJ_lNS1_9__extrema9arg_max_fIflNSA_4lessIfEEEEEEJSI_SK_lSP_EEEvDpT0_,"",@"SHT_CUDA_INFO"
	.sectionflags	@""
	.align	4


	//----- nvinfo : EIATTR_CUDA_API_VERSION
	.align		4
        /*0000*/ 	.byte	0x04, 0x37
        /*0002*/ 	.short	(.L_276 - .L_275)
.L_275:
        /*0004*/ 	.word	0x00000082


	//----- nvinfo : EIATTR_KPARAM_INFO
	.align		4
.L_276:
        /*0008*/ 	.byte	0x04, 0x17
        /*000a*/ 	.short	(.L_278 - .L_277)
.L_277:
        /*000c*/ 	.word	0x00000000
        /*0010*/ 	.short	0x0003
        /*0012*/ 	.short	0x0020
        /*0014*/ 	.byte	0x00, 0xf0, 0x05, 0x00


	//----- nvinfo : EIATTR_KPARAM_INFO
	.align		4
.L_278:
        /*0018*/ 	.byte	0x04, 0x17
        /*001a*/ 	.short	(.L_280 - .L_279)
.L_279:
        /*001c*/ 	.word	0x00000000
        /*0020*/ 	.short	0x0002
        /*0022*/ 	.short	0x0018
        /*0024*/ 	.byte	0x00, 0xf0, 0x21, 0x00


	//----- nvinfo : EIATTR_KPARAM_INFO
	.align		4
.L_280:
        /*0028*/ 	.byte	0x04, 0x17
        /*002a*/ 	.short	(.L_282 - .L_281)
.L_281:
        /*002c*/ 	.word	0x00000000
        /*0030*/ 	.short	0x0001
        /*0032*/ 	.short	0x0010
        /*0034*/ 	.byte	0x00, 0xf5, 0x21, 0x00


	//----- nvinfo : EIATTR_KPARAM_INFO
	.align		4
.L_282:
        /*0038*/ 	.byte	0x04, 0x17
        /*003a*/ 	.short	(.L_284 - .L_283)
.L_283:
        /*003c*/ 	.word	0x00000000
        /*0040*/ 	.short	0x0000
        /*0042*/ 	.short	0x0000
        /*0044*/ 	.byte	0x00, 0xf0, 0x41, 0x00


	//----- nvinfo : EIATTR_SPARSE_MMA_MASK
	.align		4
.L_284:
        /*0048*/ 	.byte	0x03, 0x50
        /*004a*/ 	.short	0x0000


	//----- nvinfo : EIATTR_MAXREG_COUNT
	.align		4
        /*004c*/ 	.byte	0x03, 0x1b
        /*004e*/ 	.short	0x00ff


	//----- nvinfo : EIATTR_NUM_BARRIERS
	.align		4
        /*0050*/ 	.byte	0x02, 0x4c
        /*0052*/ 	.byte	0x01
	.zero		1


	//----- nvinfo : EIATTR_MERCURY_ISA_VERSION
	.align		4
        /*0054*/ 	.byte	0x03, 0x5f
        /*0056*/ 	.short	0x0101


	//----- nvinfo : EIATTR_COOP_GROUP_MASK_REGIDS
	.align		4
        /*0058*/ 	.byte	0x04, 0x29
        /*005a*/ 	.short	(.L_286 - .L_285)


	//   ....[0]....
.L_285:
        /*005c*/ 	.word	0xffffffff


	//   ....[1]....
        /*0060*/ 	.word	0xffffffff


	//   ....[2]....
        /*0064*/ 	.word	0xffffffff


	//   ....[3]....
        /*0068*/ 	.word	0xffffffff


	//   ....[4]....
        /*006c*/ 	.word	0xffffffff


	//   ....[5]....
        /*0070*/ 	.word	0xffffffff


	//   ....[6]....
        /*0074*/ 	.word	0xffffffff


	//   ....[7]....
        /*0078*/ 	.word	0xffffffff


	//   ....[8]....
        /*007c*/ 	.word	0xffffffff


	//   ....[9]....
        /*0080*/ 	.word	0xffffffff


	//   ....[10]....
        /*0084*/ 	.word	0xffffffff


	//   ....[11]....
        /*0088*/ 	.word	0xffffffff


	//   ....[12]....
        /*008c*/ 	.word	0xffffffff


	//   ....[13]....
        /*0090*/ 	.word	0xffffffff


	//   ....[14]....
        /*0094*/ 	.word	0xffffffff


	//   ....[15]....
        /*0098*/ 	.word	0xffffffff


	//   ....[16]....
        /*009c*/ 	.word	0xffffffff


	//   ....[17]....
        /*00a0*/ 	.word	0xffffffff


	//   ....[18]....
        /*00a4*/ 	.word	0xffffffff


	//   ....[19]....
        /*00a8*/ 	.word	0xffffffff


	//   ....[20]....
        /*00ac*/ 	.word	0xffffffff


	//   ....[21]....
        /*00b0*/ 	.word	0xffffffff


	//   ....[22]....
        /*00b4*/ 	.word	0xffffffff


	//   ....[23]....
        /*00b8*/ 	.word	0xffffffff


	//   ....[24]....
        /*00bc*/ 	.word	0xffffffff


	//   ....[25]....
        /*00c0*/ 	.word	0xffffffff


	//   ....[26]....
        /*00c4*/ 	.word	0xffffffff


	//   ....[27]....
        /*00c8*/ 	.word	0xffffffff


	//   ....[28]....
        /*00cc*/ 	.word	0xffffffff


	//   ....[29]....
        /*00d0*/ 	.word	0xffffffff


	//   ....[30]....
        /*00d4*/ 	.word	0xffffffff


	//   ....[31]....
        /*00d8*/ 	.word	0xffffffff


	//   ....[32]....
        /*00dc*/ 	.word	0xffffffff


	//   ....[33]....
        /*00e0*/ 	.word	0xffffffff


	//   ....[34]....
        /*00e4*/ 	.word	0xffffffff


	//   ....[35]....
        /*00e8*/ 	.word	0xffffffff


	//   ....[36]....
        /*00ec*/ 	.word	0xffffffff


	//   ....[37]....
        /*00f0*/ 	.word	0xffffffff


	//   ....[38]....
        /*00f4*/ 	.word	0xffffffff


	//   ....[39]....
        /*00f8*/ 	.word	0xffffffff


	//   ....[40]....
        /*00fc*/ 	.word	0xffffffff


	//   ....[41]....
        /*0100*/ 	.word	0xffffffff


	//   ....[42]....
        /*0104*/ 	.word	0xffffffff


	//   ....[43]....
        /*0108*/ 	.word	0xffffffff


	//   ....[44]....
        /*010c*/ 	.word	0xffffffff


	//----- nvinfo : EIATTR_COOP_GROUP_INSTR_OFFSETS
	.align		4
.L_286:
        /*0110*/ 	.byte	0x04, 0x28
        /*0112*/ 	.short	(.L_288 - .L_287)


	//   ....[0]....
.L_287:
        /*0114*/ 	.word	0x00000b20


	//   ....[1]....
        /*0118*/ 	.word	0x00000b50


	//   ....[2]....
        /*011c*/ 	.word	0x00000b60


	//   ....[3]....
        /*0120*/ 	.word	0x00000cd0


	//   ....[4]....
        /*0124*/ 	.word	0x00000d10


	//   ....[5]....
        /*0128*/ 	.word	0x00000d40


	//   ....[6]....
        /*012c*/ 	.word	0x00000e80


	//   ....[7]....
        /*0130*/ 	.word	0x00000eb0


	//   ....[8]....
        /*0134*/ 	.word	0x00000ee0


	//   ....[9]....
        /*0138*/ 	.word	0x00001010


	//   ....[10]....
        /*013c*/ 	.word	0x00001040


	//   ....[11]....
        /*0140*/ 	.word	0x00001070


	//   ....[12]....
        /*0144*/ 	.word	0x000011a0


	//   ....[13]....
        /*0148*/ 	.word	0x000011d0


	//   ....[14]....
        /*014c*/ 	.word	0x00001200


	//   ....[15]....
        /*0150*/ 	.word	0x00001dc0


	//   ....[16]....
        /*0154*/ 	.word	0x00001dd0


	//   ....[17]....
        /*0158*/ 	.word	0x00001e40


	//   ....[18]....
        /*015c*/ 	.word	0x00001fb0


	//   ....[19]....
        /*0160*/ 	.word	0x00001ff0


	//   ....[20]....
        /*0164*/ 	.word	0x00002020


	//   ....[21]....
        /*0168*/ 	.word	0x00002150


	//   ....[22]....
        /*016c*/ 	.word	0x00002180


	//   ....[23]....
        /*0170*/ 	.word	0x000021b0


	//   ....[24]....
        /*0174*/ 	.word	0x000022e0


	//   ....[25]....
        /*0178*/ 	.word	0x00002310


	//   ....[26]....
        /*017c*/ 	.word	0x00002340


	//   ....[27]....
        /*0180*/ 	.word	0x00002470


	//   ....[28]....
        /*0184*/ 	.word	0x000024a0


	//   ....[29]....
        /*0188*/ 	.word	0x000024d0


	//   ....[30]....
        /*018c*/ 	.word	0x00004400


	//   ....[31]....
        /*0190*/ 	.word	0x00004420


	//   ....[32]....
        /*0194*/ 	.word	0x00004430


	//   ....[33]....
        /*0198*/ 	.word	0x000045d0


	//   ....[34]....
        /*019c*/ 	.word	0x00004600


	//   ....[35]....
        /*01a0*/ 	.word	0x00004630


	//   ....[36]....
        /*01a4*/ 	.word	0x00004760


	//   ....[37]....
        /*01a8*/ 	.word	0x00004790


	//   ....[38]....
        /*01ac*/ 	.word	0x000047c0


	//   ....[39]....
        /*01b0*/ 	.word	0x000048f0


	//   ....[40]....
        /*01b4*/ 	.word	0x00004920


	//   ....[41]....
        /*01b8*/ 	.word	0x00004950


	//   ....[42]....
        /*01bc*/ 	.word	0x00004a80


	//   ....[43]....
        /*01c0*/ 	.word	0x00004ab0


	//   ....[44]....
        /*01c4*/ 	.word	0x00004ae0


	//----- nvinfo : EIATTR_VRC_CTA_INIT_COUNT
	.align		4
.L_288:
        /*01c8*/ 	.byte	0x02, 0x4a
	.zero		1
	.zero		1


	//----- nvinfo : EIATTR_EXIT_INSTR_OFFSETS
	.align		4
        /*01cc*/ 	.byte	0x04, 0x1c
        /*01ce*/ 	.short	(.L_290 - .L_289)


	//   ....[0]....
.L_289:
        /*01d0*/ 	.word	0x00000040


	//   ....[1]....
        /*01d4*/ 	.word	0x000055f0


	//   ....[2]....
        /*01d8*/ 	.word	0x00005660


	//----- nvinfo : EIATTR_MAX_THREADS
	.align		4
.L_290:
        /*01dc*/ 	.byte	0x04, 0x05
        /*01de*/ 	.short	(.L_292 - .L_291)
.L_291:
        /*01e0*/ 	.word	0x00000100
        /*01e4*/ 	.word	0x00000001
        /*01e8*/ 	.word	0x00000001


	//----- nvinfo : EIATTR_CRS_STACK_SIZE
	.align		4
.L_292:
        /*01ec*/ 	.byte	0x04, 0x1e
        /*01ee*/ 	.short	(.L_294 - .L_293)
.L_293:
        /*01f0*/ 	.word	0x00000000


	//----- nvinfo : EIATTR_CBANK_PARAM_SIZE
	.align		4
.L_294:
        /*01f4*/ 	.byte	0x03, 0x19
        /*01f6*/ 	.short	0x0021


	//----- nvinfo : EIATTR_PARAM_CBANK
	.align		4
        /*01f8*/ 	.byte	0x04, 0x0a
        /*01fa*/ 	.short	(.L_296 - .L_295)
	.align		4
.L_295:
        /*01fc*/ 	.word	index@(.nv.constant0._ZN6thrust24THRUST_300001_SM_1000_NS8cuda_cub4core6detail13_kernel_agentINS1_8__reduce11ReduceAgentINS0_12zip_iteratorIN4cuda3std3__45tupleIJPKfNS0_17counting_iteratorIlNS0_11use_defaultESF_SF_EEEEEEEPNSB_IJflEEESJ_lNS1_9__extrema9arg_max_fIflNSA_4lessIfEEEEEEJSI_SK_lSP_EEEvDpT0_)
        /*0200*/ 	.short	0x0380
        /*0202*/ 	.short	0x0021


	//----- nvinfo : EIATTR_SW_WAR
	.align		4
.L_296:
        /*0204*/ 	.byte	0x04, 0x36
        /*0206*/ 	.short	(.L_298 - .L_297)
.L_297:
        /*0208*/ 	.word	0x00000008
.L_298:


//--------------------- .nv.info._ZN6thrust24THRUST_300001_SM_1000_NS8cuda_cub4core6detail13_kernel_agentINS1_8__reduce11ReduceAgentIPN4cuda3std3__45tupleIJflEEESC_SB_iNS1_9__extrema9arg_max_fIflNS9_4lessIfEEEEEEJSC_SC_iSH_EEEvDpT0_ --------------------------
	.section	.nv.info._ZN6thrust24THRUST_300001_SM_1000_NS8cuda_cub4core6detail13_kernel_agentINS1_8__reduce11ReduceAgentIPN4cuda3std3__45tupleIJflEEESC_SB_iNS1_9__extrema9arg_max_fIflNS9_4lessIfEEEEEEJSC_SC_iSH_EEEvDpT0_,"",@"SHT_CUDA_INFO"
	.sectionflags	@""
	.align	4


	//----- nvinfo : EIATTR_CUDA_API_VERSION
	.align		4
        /*0000*/ 	.byte	0x04, 0x37
        /*0002*/ 	.short	(.L_300 - .L_299)
.L_299:
        /*0004*/ 	.word	0x00000082


	//----- nvinfo : EIATTR_KPARAM_INFO
	.align		4
.L_300:
        /*0008*/ 	.byte	0x04, 0x17
        /*000a*/ 	.short	(.L_302 - .L_301)
.L_301:
        /*000c*/ 	.word	0x00000000
        /*0010*/ 	.short	0x0003
        /*0012*/ 	.short	0x0014
        /*0014*/ 	.byte	0x00, 0xf0, 0x05, 0x00


	//----- nvinfo : EIATTR_KPARAM_INFO
	.align		4
.L_302:
        /*0018*/ 	.byte	0x04, 0x17
        /*001a*/ 	.short	(.L_304 - .L_303)
.L_303:
        /*001c*/ 	.word	0x00000000
        /*0020*/ 	.short	0x0002
        /*0022*/ 	.short	0x0010
        /*0024*/ 	.byte	0x00, 0xf0, 0x11, 0x00


	//----- nvinfo : EIATTR_KPARAM_INFO
	.align		4
.L_304:
        /*0028*/ 	.byte	0x04, 0x17
        /*002a*/ 	.short	(.L_306 - .L_305)
.L_305:
        /*002c*/ 	.word	0x00000000
        /*0030*/ 	.short	0x0001
        /*0032*/ 	.short	0x0008
        /*0034*/ 	.byte	0x00, 0xf5, 0x21, 0x00


	//----- nvinfo : EIATTR_KPARAM_INFO
	.align		4
.L_306:
        /*0038*/ 	.byte	0x04, 0x17
        /*003a*/ 	.short	(.L_308 - .L_307)
.L_307:
        /*003c*/ 	.word	0x00000000
        /*0040*/ 	.short	0x0000
        /*0042*/ 	.short	0x0000
        /*0044*/ 	.byte	0x00, 0xf5, 0x21, 0x00


	//----- nvinfo : EIATTR_SPARSE_MMA_MASK
	.align		4
.L_308:
        /*0048*/ 	.byte	0x03, 0x50
        /*004a*/ 	.short	0x0000


	//----- nvinfo : EIATTR_MAXREG_COUNT
	.align		4
        /*004c*/ 	.byte	0x03, 0x1b
        /*004e*/ 	.short	0x00ff


	//----- nvinfo : EIATTR_NUM_BARRIERS
	.align		4
        /*0050*/ 	.byte	0x02, 0x4c
        /*0052*/ 	.byte	0x01
	.zero		1


	//----- nvinfo : EIATTR_MERCURY_ISA_VERSION
	.align		4
        /*0054*/ 	.byte	0x03, 0x5f
        /*0056*/ 	.short	0x0101


	//----- nvinfo : EIATTR_COOP_GROUP_MASK_REGIDS
	.align		4
        /*0058*/ 	.byte	0x04, 0x29
        /*005a*/ 	.short	(.L_310 - .L_309)


	//   ....[0]....
.L_309:
        /*005c*/ 	.word	0xffffffff


	//   ....[1]....
        /*0060*/ 	.word	0xffffffff


	//   ....[2]....
        /*0064*/ 	.word	0xffffffff


	//   ....[3]....
        /*0068*/ 	.word	0xffffffff


	//   ....[4]....
        /*006c*/ 	.word	0xffffffff


	//   ....[5]....
        /*0070*/ 	.word	0xffffffff


	//   ....[6]....
        /*0074*/ 	.word	0xffffffff


	//   ....[7]....
        /*0078*/ 	.word	0xffffffff


	//   ....[8]....
        /*007c*/ 	.word	0xffffffff


	//   ....[9]....
        /*0080*/ 	.word	0xffffffff


	//   ....[10]....
        /*0084*/ 	.word	0xffffffff


	//   ....[11]....
        /*0088*/ 	.word	0xffffffff


	//   ....[12]....
        /*008c*/ 	.word	0xffffffff


	//   ....[13]....
        /*0090*/ 	.word	0xffffffff


	//   ....[14]....
        /*0094*/ 	.word	0xffffffff


	//   ....[15]....
        /*0098*/ 	.word	0xffffffff


	//   ....[16]....
        /*009c*/ 	.word	0xffffffff


	//   ....[17]....
        /*00a0*/ 	.word	0xffffffff


	//   ....[18]....
        /*00a4*/ 	.word	0xffffffff


	//   ....[19]....
        /*00a8*/ 	.word	0xffffffff


	//   ....[20]....
        /*00ac*/ 	.word	0xffffffff


	//   ....[21]....
        /*00b0*/ 	.word	0xffffffff


	//   ....[22]....
        /*00b4*/ 	.word	0xffffffff


	//   ....[23]....
        /*00b8*/ 	.word	0xffffffff


	//   ....[24]....
        /*00bc*/ 	.word	0xffffffff


	//   ....[25]....
        /*00c0*/ 	.word	0xffffffff


	//   ....[26]....
        /*00c4*/ 	.word	0xffffffff


	//   ....[27]....
        /*00c8*/ 	.word	0xffffffff


	//   ....[28]....
        /*00cc*/ 	.word	0xffffffff


	//   ....[29]....
        /*00d0*/ 	.word	0xffffffff


	//   ....[30]....
        /*00d4*/ 	.word	0xffffffff


	//   ....[31]....
        /*00d8*/ 	.word	0xffffffff


	//   ....[32]....
        /*00dc*/ 	.word	0xffffffff


	//   ....[33]....
        /*00e0*/ 	.word	0xffffffff


	//   ....[34]....
        /*00e4*/ 	.word	0xffffffff


	//   ....[35]....
        /*00e8*/ 	.word	0xffffffff


	//   ....[36]....
        /*00ec*/ 	.word	0xffffffff


	//   ....[37]....
        /*00f0*/ 	.word	0xffffffff


	//   ....[38]....
        /*00f4*/ 	.word	0xffffffff


	//   ....[39]....
        /*00f8*/ 	.word	0xffffffff


	//   ....[40]....
        /*00fc*/ 	.word	0xffffffff


	//   ....[41]....
        /*0100*/ 	.word	0xffffffff


	//   ....[42]....
        /*0104*/ 	.word	0xffffffff


	//   ....[43]....
        /*0108*/ 	.word	0xffffffff


	//   ....[44]....
        /*010c*/ 	.word	0xffffffff


	//----- nvinfo : EIATTR_COOP_GROUP_INSTR_OFFSETS
	.align		4
.L_310:
        /*0110*/ 	.byte	0x04, 0x28
        /*0112*/ 	.short	(.L_312 - .L_311)


	//   ....[0]....
.L_311:
        /*0114*/ 	.word	0x00000a60


	//   ....[1]....
        /*0118*/ 	.word	0x00000a90


	//   ....[2]....
        /*011c*/ 	.word	0x00000aa0


	//   ....[3]....
        /*0120*/ 	.word	0x00000c00


	//   ....[4]....
        /*0124*/ 	.word	0x00000c40


	//   ....[5]....
        /*0128*/ 	.word	0x00000c80


	//   ....[6]....
        /*012c*/ 	.word	0x00000dc0


	//   ....[7]....
        /*0130*/ 	.word	0x00000df0


	//   ....[8]....
        /*0134*/ 	.word	0x00000e20


	//   ....[9]....
        /*0138*/ 	.word	0x00000f50


	//   ....[10]....
        /*013c*/ 	.word	0x00000f80


	//   ....[11]....
        /*0140*/ 	.word	0x00000fb0


	//   ....[12]....
        /*0144*/ 	.word	0x000010e0


	//   ....[13]....
        /*0148*/ 	.word	0x00001110


	//   ....[14]....
        /*014c*/ 	.word	0x00001140


	//   ....[15]....
        /*0150*/ 	.word	0x00001d00


	//   ....[16]....
        /*0154*/ 	.word	0x00001d10


	//   ....[17]....
        /*0158*/ 	.word	0x00001d20


	//   ....[18]....
        /*015c*/ 	.word	0x00001ef0


	//   ....[19]....
        /*0160*/ 	.word	0x00001f30


	//   ....[20]....
        /*0164*/ 	.word	0x00001f60


	//   ....[21]....
        /*0168*/ 	.word	0x00002090


	//   ....[22]....
        /*016c*/ 	.word	0x000020c0


	//   ....[23]....
        /*0170*/ 	.word	0x000020f0


	//   ....[24]....
        /*0174*/ 	.word	0x00002220


	//   ....[25]....
        /*0178*/ 	.word	0x00002250


	//   ....[26]....
        /*017c*/ 	.word	0x00002280


	//   ....[27]....
        /*0180*/ 	.word	0x000023b0


	//   ....[28]....
        /*0184*/ 	.word	0x000023e0


	//   ....[29]....
        /*0188*/ 	.word	0x00002410


	//   ....[30]....
        /*018c*/ 	.word	0x000042a0


	//   ....[31]....
        /*0190*/ 	.word	0x000042c0


	//   ....[32]....
        /*0194*/ 	.word	0x000042d0


	//   ....[33]....
        /*0198*/ 	.word	0x00004470


	//   ....[34]....
        /*019c*/ 	.word	0x000044a0


	//   ....[35]....
        /*01a0*/ 	.word	0x000044d0


	//   ....[36]....
        /*01a4*/ 	.word	0x00004600


	//   ....[37]....
        /*01a8*/ 	.word	0x00004630


	//   ....[38]....
        /*01ac*/ 	.word	0x00004660


	//   ....[39]....
        /*01b0*/ 	.word	0x00004790


	//   ....[40]....
        /*01b4*/ 	.word	0x000047c0


	//   ....[41]....
        /*01b8*/ 	.word	0x000047f0


	//   ....[42]....
        /*01bc*/ 	.word	0x00004920


	//   ....[43]....
        /*01c0*/ 	.word	0x00004950


	//   ....[44]....
        /*01c4*/ 	.word	0x00004980


	//----- nvinfo : EIATTR_VRC_CTA_INIT_COUNT
	.align		4
.L_312:
        /*01c8*/ 	.byte	0x02, 0x4a
	.zero		1
	.zero		1


	//----- nvinfo : EIATTR_EXIT_INSTR_OFFSETS
	.align		4
        /*01cc*/ 	.byte	0x04, 0x1c
        /*01ce*/ 	.short	(.L_314 - .L_313)


	//   ....[0]....
.L_313:
        /*01d0*/ 	.word	0x00000030


	//   ....[1]....
        /*01d4*/ 	.word	0x00005490


	//   ....[2]....
        /*01d8*/ 	.word	0x00005500


	//----- nvinfo : EIATTR_MAX_THREADS
	.align		4
.L_314:
        /*01dc*/ 	.byte	0x04, 0x05
        /*01de*/ 	.short	(.L_316 - .L_315)
.L_315:
        /*01e0*/ 	.word	0x00000100
        /*01e4*/ 	.word	0x00000001
        /*01e8*/ 	.word	0x00000001


	//----- nvinfo : EIATTR_CRS_STACK_SIZE
	.align		4
.L_316:
        /*01ec*/ 	.byte	0x04, 0x1e
        /*01ee*/ 	.short	(.L_318 - .L_317)
.L_317:
        /*01f0*/ 	.word	0x00000000


	//----- nvinfo : EIATTR_CBANK_PARAM_SIZE
	.align		4
.L_318:
        /*01f4*/ 	.byte	0x03, 0x19
        /*01f6*/ 	.short	0x0015


	//----- nvinfo : EIATTR_PARAM_CBANK
	.align		4
        /*01f8*/ 	.byte	0x04, 0x0a
        /*01fa*/ 	.short	(.L_320 - .L_319)
	.align		4
.L_319:
        /*01fc*/ 	.word	index@(.nv.constant0._ZN6thrust24THRUST_300001_SM_1000_NS8cuda_cub4core6detail13_kernel_agentINS1_8__reduce11ReduceAgentIPN4cuda3std3__45tupleIJflEEESC_SB_iNS1_9__extrema9arg_max_fIflNS9_4lessIfEEEEEEJSC_SC_iSH_EEEvDpT0_)
        /*0200*/ 	.short	0x0380
        /*0202*/ 	.short	0x0015


	//----- nvinfo : EIATTR_SW_WAR
	.align		4
.L_320:
        /*0204*/ 	.byte	0x04, 0x36
        /*0206*/ 	.short	(.L_322 - .L_321)
.L_321:
        /*0208*/ 	.word	0x00000008
.L_322:


//--------------------- .nv.info._ZN6thrust24THRUST_300001_SM_1000_NS8cuda_cub4core6detail13_kernel_agentINS1_8__reduce11ReduceAgentINS0_12zip_iteratorIN4cuda3std3__45tupleIJPKfNS0_17counting_iteratorIlNS0_11use_defaultESF_SF_EEEEEEEPNSB_IJflEEESJ_iNS1_9__extrema9arg_max_fIflNSA_4lessIfEEEEEEJSI_SK_iN3cub18CUB_300001_SM_100013GridEvenShareIiEENSS_9GridQueueIjEESP_EEEvDpT0_ --------------------------
	.section	.nv.info._ZN6thrust24THRUST_300001_SM_1000_NS8cuda_cub4core6detail13_kernel_agentINS1_8__reduce11ReduceAgentINS0_12zip_iteratorIN4cuda3std3__45tupleIJPKfNS0_17counting_iteratorIlNS0_11use_defaultESF_SF_EEEEEEEPNSB_IJflEEESJ_iNS1_9__extrema9arg_max_fIflNSA_4lessIfEEEEEEJSI_SK_iN3cub18CUB_300001_SM_100013GridEvenShareIiEENSS_9GridQueueIjEESP_EEEvDpT0_,"",@"SHT_CUDA_INFO"
	.sectionflags	@""
	.align	4


	//----- nvinfo : EIATTR_CUDA_API_VERSION
	.align		4
        /*0000*/ 	.byte	0x04, 0x37
        /*0002*/ 	.short	(.L_324 - .L_323)
.L_323:
        /*0004*/ 	.word	0x00000082


	//----- nvinfo : EIATTR_KPARAM_INFO
	.align		4
.L_324:
        /*0008*/ 	.byte	0x04, 0x17
        /*000a*/ 	.short	(.L_326 - .L_325)
.L_325:
        /*000c*/ 	.word	0x00000000
        /*0010*/ 	.short	0x0005
        /*0012*/ 	.short	0x0050
        /*0014*/ 	.byte	0x00, 0xf0, 0x05, 0x00


	//----- nvinfo : EIATTR_KPARAM_INFO
	.align		4
.L_326:
        /*0018*/ 	.byte	0x04, 0x17
        /*001a*/ 	.short	(.L_328 - .L_327)
.L_327:
        /*001c*/ 	.word	0x00000000
        /*0020*/ 	.short	0x0004
        /*0022*/ 	.short	0x0048
        /*0024*/ 	.byte	0x00, 0xf0, 0x21, 0x00


	//----- nvinfo : EIATTR_KPARAM_INFO
	.align		4
.L_328:
        /*0028*/ 	.byte	0x04, 0x17
        /*002a*/ 	.short	(.L_330 - .L_329)
.L_329:
        /*002c*/ 	.word	0x00000000
        /*0030*/ 	.short	0x0003
        /*0032*/ 	.short	0x001c
        /*0034*/ 	.byte	0x00, 0xf0, 0xa1, 0x00


	//----- nvinfo : EIATTR_KPARAM_INFO
	.align		4
.L_330:
        /*0038*/ 	.byte	0x04, 0x17
        /*003a*/ 	.short	(.L_332 - .L_331)
.L_331:
        /*003c*/ 	.word	0x00000000
        /*0040*/ 	.short	0x0002
        /*0042*/ 	.short	0x0018
        /*0044*/ 	.byte	0x00, 0xf0, 0x11, 0x00


	//----- nvinfo : EIATTR_KPARAM_INFO
	.align		4
.L_332:
        /*0048*/ 	.byte	0x04, 0x17
        /*004a*/ 	.short	(.L_334 - .L_333)
.L_333:
        /*004c*/ 	.word	0x00000000
        /*0050*/ 	.short	0x0001
        /*0052*/ 	.short	0x0010
        /*0054*/ 	.byte	0x00, 0xf5, 0x21, 0x00


	//----- nvinfo : EIATTR_KPARAM_INFO
	.align		4
.L_334:
        /*0058*/ 	.byte	0x04, 0x17
        /*005a*/ 	.short	(.L_336 - .L_335)
.L_335:
        /*005c*/ 	.word	0x00000000
        /*0060*/ 	.short	0x0000
        /*0062*/ 	.short	0x0000
        /*0064*/ 	.byte	0x00, 0xf0, 0x41, 0x00


	//----- nvinfo : EIATTR_SPARSE_MMA_MASK
	.align		4
.L_336:
        /*0068*/ 	.byte	0x03, 0x50
        /*006a*/ 	.short	0x0000


	//----- nvinfo : EIATTR_MAXREG_COUNT
	.align		4
        /*006c*/ 	.byte	0x03, 0x1b
        /*006e*/ 	.short	0x00ff


	//----- nvinfo : EIATTR_NUM_BARRIERS
	.align		4
        /*0070*/ 	.byte	0x02, 0x4c
        /*0072*/ 	.byte	0x01
	.zero		1


	//----- nvinfo : EIATTR_MERCURY_ISA_VERSION
	.align		4
        /*0074*/ 	.byte	0x03, 0x5f
        /*0076*/ 	.short	0x0101


	//----- nvinfo : EIATTR_COOP_GROUP_MASK_REGIDS
	.align		4
        /*0078*/ 	.byte	0x04, 0x29
        /*007a*/ 	.short	(.L_338 - .L_337)


	//   ....[0]....
.L_337:
        /*007c*/ 	.word	0xffffffff


	//   ....[1]....
        /*0080*/ 	.word	0xffffffff


	//   ....[2]....
        /*0084*/ 	.word	0xffffffff


	//   ....[3]....
        /*0088*/ 	.word	0xffffffff


	//   ....[4]....
        /*008c*/ 	.word	0xffffffff


	//   ....[5]....
        /*0090*/ 	.word	0xffffffff


	//   ....[6]....
        /*0094*/ 	.word	0xffffffff


	//   ....[7]....
        /*0098*/ 	.word	0xffffffff


	//   ....[8]....
        /*009c*/ 	.word	0xffffffff


	//   ....[9]....
        /*00a0*/ 	.word	0xffffffff


	//   ....[10]....
        /*00a4*/ 	.word	0xffffffff


	//   ....[11]....
        /*00a8*/ 	.word	0xffffffff


	//   ....[12]....
        /*00ac*/ 	.word	0xffffffff


	//   ....[13]....
        /*00b0*/ 	.word	0xffffffff


	//   ....[14]....
        /*00b4*/ 	.word	0xffffffff


	//   ....[15]....
        /*00b8*/ 	.word	0xffffffff


	//   ....[16]....
        /*00bc*/ 	.word	0xffffffff


	//   ....[17]....
        /*00c0*/ 	.word	0xffffffff


	//   ....[18]....
        /*00c4*/ 	.word	0xffffffff


	//   ....[19]....
        /*00c8*/ 	.word	0xffffffff


	//   ....[20]....
        /*00cc*/ 	.word	0xffffffff


	//   ....[21]....
        /*00d0*/ 	.word	0xffffffff


	//   ....[22]....
        /*00d4*/ 	.word	0xffffffff


	//   ....[23]....
        /*00d8*/ 	.word	0xffffffff


	//   ....[24]....
        /*00dc*/ 	.word	0xffffffff


	//   ....[25]....
        /*00e0*/ 	.word	0xffffffff


	//   ....[26]....
        /*00e4*/ 	.word	0xffffffff


	//   ....[27]....
        /*00e8*/ 	.word	0xffffffff


	//   ....[28]....
        /*00ec*/ 	.word	0xffffffff


	//   ....[29]....
        /*00f0*/ 	.word	0xffffffff


	//   ....[30]....
        /*00f4*/ 	.word	0xffffffff


	//   ....[31]....
        /*00f8*/ 	.word	0xffffffff


	//   ....[32]....
        /*00fc*/ 	.word	0xffffffff


	//   ....[33]....
        /*0100*/ 	.word	0xffffffff


	//   ....[34]....
        /*0104*/ 	.word	0xffffffff


	//   ....[35]....
        /*0108*/ 	.word	0xffffffff


	//   ....[36]....
        /*010c*/ 	.word	0xffffffff


	//   ....[37]....
        /*0110*/ 	.word	0xffffffff


	//   ....[38]....
        /*0114*/ 	.word	0xffffffff


	//   ....[39]....
        /*0118*/ 	.word	0xffffffff


	//   ....[40]....
        /*011c*/ 	.word	0xffffffff


	//   ....[41]....
        /*0120*/ 	.word	0xffffffff


	//   ....[42]....
        /*0124*/ 	.word	0xffffffff


	//   ....[43]....
        /*0128*/ 	.word	0xffffffff


	//   ....[44]....
        /*012c*/ 	.word	0xffffffff


	//----- nvinfo : EIATTR_COOP_GROUP_INSTR_OFFSETS
	.align		4
.L_338:
        /*0130*/ 	.byte	0x04, 0x28
        /*0132*/ 	.short	(.L_340 - .L_339)


	//   ....[0]....
.L_339:
        /*0134*/ 	.word	0x00000b70


	//   ....[1]....
        /*0138*/ 	.word	0x00000ba0


	//   ....[2]....
        /*013c*/ 	.word	0x00000bb0


	//   ....[3]....
        /*0140*/ 	.word	0x00000d20


	//   ....[4]....
        /*0144*/ 	.word	0x00000d60


	//   ....[5]....
        /*0148*/ 	.word	0x00000d90


	//   ....[6]....
        /*014c*/ 	.word	0x00000ed0


	//   ....[7]....
        /*0150*/ 	.word	0x00000f00


	//   ....[8]....
        /*0154*/ 	.word	0x00000f30


	//   ....[9]....
        /*0158*/ 	.word	0x00001060


	//   ....[10]....
        /*015c*/ 	.word	0x00001090


	//   ....[11]....
        /*0160*/ 	.word	0x000010c0


	//   ....[12]....
        /*0164*/ 	.word	0x000011f0


	//   ....[13]....
        /*0168*/ 	.word	0x00001220


	//   ....[14]....
        /*016c*/ 	.word	0x00001250


	//   ....[15]....
        /*0170*/ 	.word	0x00001e00


	//   ....[16]....
        /*0174*/ 	.word	0x00001e10


	//   ....[17]....
        /*0178*/ 	.word	0x00001e90


	//   ....[18]....
        /*017c*/ 	.word	0x00002010


	//   ....[19]....
        /*0180*/ 	.word	0x00002040


	//   ....[20]....
        /*0184*/ 	.word	0x00002070


	//   ....[21]....
        /*0188*/ 	.word	0x000021a0


	//   ....[22]....
        /*018c*/ 	.word	0x000021d0


	//   ....[23]....
        /*0190*/ 	.word	0x00002200


	//   ....[24]....
        /*0194*/ 	.word	0x00002330


	//   ....[25]....
        /*0198*/ 	.word	0x00002360


	//   ....[26]....
        /*019c*/ 	.word	0x00002390


	//   ....[27]....
        /*01a0*/ 	.word	0x000024c0


	//   ....[28]....
        /*01a4*/ 	.word	0x000024f0


	//   ....[29]....
        /*01a8*/ 	.word	0x00002520


	//   ....[30]....
        /*01ac*/ 	.word	0x000046b0


	//   ....[31]....
        /*01b0*/ 	.word	0x000046d0


	//   ....[32]....
        /*01b4*/ 	.word	0x000046e0


	//   ....[33]....
        /*01b8*/ 	.word	0x00004880


	//   ....[34]....
        /*01bc*/ 	.word	0x000048b0


	//   ....[35]....
        /*01c0*/ 	.word	0x000048e0


	//   ....[36]....
        /*01c4*/ 	.word	0x00004a10


	//   ....[37]....
        /*01c8*/ 	.word	0x00004a40


	//   ....[38]....
        /*01cc*/ 	.word	0x00004a70


	//   ....[39]....
        /*01d0*/ 	.word	0x00004ba0


	//   ....[40]....
        /*01d4*/ 	.word	0x00004bd0


	//   ....[41]....
        /*01d8*/ 	.word	0x00004c00


	//   ....[42]....
        /*01dc*/ 	.word	0x00004d30


	//   ....[43]....
        /*01e0*/ 	.word	0x00004d60


	//   ....[44]....
        /*01e4*/ 	.word	0x00004d90


	//----- nvinfo : EIATTR_VRC_CTA_INIT_COUNT
	.align		4
.L_340:
        /*01e8*/ 	.byte	0x02, 0x4a
	.zero		1
	.zero		1


	//----- nvinfo : EIATTR_EXIT_INSTR_OFFSETS
	.align		4
        /*01ec*/ 	.byte	0x04, 0x1c
        /*01ee*/ 	.short	(.L_342 - .L_341)


	//   ....[0]....
.L_341:
        /*01f0*/ 	.word	0x000058a0


	//   ....[1]....
        /*01f4*/ 	.word	0x00005910


	//----- nvinfo : EIATTR_MAX_THREADS
	.align		4
.L_342:
        /*01f8*/ 	.byte	0x04, 0x05
        /*01fa*/ 	.short	(.L_344 - .L_343)
.L_343:
        /*01fc*/ 	.word	0x00000100
        /*0200*/ 	.word	0x00000001
        /*0204*/ 	.word	0x00000001


	//----- nvinfo : EIATTR_CRS_STACK_SIZE
	.align		4
.L_344:
        /*0208*/ 	.byte	0x04, 0x1e
        /*020a*/ 	.short	(.L_346 - .L_345)
.L_345:
        /*020c*/ 	.word	0x00000000


	//----- nvinfo : EIATTR_CBANK_PARAM_SIZE
	.align		4
.L_346:
        /*0210*/ 	.byte	0x03, 0x19
        /*0212*/ 	.short	0x0051


	//----- nvinfo : EIATTR_PARAM_CBANK
	.align		4
        /*0214*/ 	.byte	0x04, 0x0a
        /*0216*/ 	.short	(.L_348 - .L_347)
	.align		4
.L_347:
        /*0218*/ 	.word	index@(.nv.constant0._ZN6thrust24THRUST_300001_SM_1000_NS8cuda_cub4core6detail13_kernel_agentINS1_8__reduce11ReduceAgentINS0_12zip_iteratorIN4cuda3std3__45tupleIJPKfNS0_17counting_iteratorIlNS0_11use_defaultESF_SF_EEEEEEEPNSB_IJflEEESJ_iNS1_9__extrema9arg_max_fIflNSA_4lessIfEEEEEEJSI_SK_iN3cub18CUB_300001_SM_100013GridEvenShareIiEENSS_9GridQueueIjEESP_EEEvDpT0_)
        /*021c*/ 	.short	0x0380
        /*021e*/ 	.short	0x0051


	//----- nvinfo : EIATTR_SW_WAR
	.align		4
.L_348:
        /*0220*/ 	.byte	0x04, 0x36
        /*0222*/ 	.short	(.L_350 - .L_349)
.L_349:
        /*0224*/ 	.word	0x00000008
.L_350:


//--------------------- .nv.info._ZN6thrust24THRUST_300001_SM_1000_NS8cuda_cub4core6detail13_kernel_agentINS1_8__reduce11ReduceAgentINS0_12zip_iteratorIN4cuda3std3__45tupleIJPKfNS0_17counting_iteratorIlNS0_11use_defaultESF_SF_EEEEEEEPNSB_IJflEEESJ_iNS1_9__extrema9arg_max_fIflNSA_4lessIfEEEEEEJSI_SK_iSP_EEEvDpT0_ --------------------------
	.section	.nv.info._ZN6thrust24THRUST_300001_SM_1000_NS8cuda_cub4core6detail13_kernel_agentINS1_8__reduce11ReduceAgentINS0_12zip_iteratorIN4cuda3std3__45tupleIJPKfNS0_17counting_iteratorIlNS0_11use_defaultESF_SF_EEEEEEEPNSB_IJflEEESJ_iNS1_9__extrema9arg_max_fIflNSA_4lessIfEEEEEEJSI_SK_iSP_EEEvDpT0_,"",@"SHT_CUDA_INFO"
	.sectionflags	@""
	.align	4


	//----- nvinfo : EIATTR_CUDA_API_VERSION
	.align		4
        /*0000*/ 	.byte	0x04, 0x37
        /*0002*/ 	.short	(.L_352 - .L_351)
.L_351:
        /*0004*/ 	.word	0x00000082


	//----- nvinfo : EIATTR_KPARAM_INFO
	.align		4
.L_352:
        /*0008*/ 	.byte	0x04, 0x17
        /*000a*/ 	.short	(.L_354 - .L_353)
.L_353:
        /*000c*/ 	.word	0x00000000
        /*0010*/ 	.short	0x0003
        /*0012*/ 	.short	0x001c
        /*0014*/ 	.byte	0x00, 0xf0, 0x05, 0x00


	//----- nvinfo : EIATTR_KPARAM_INFO
	.align		4
.L_354:
        /*0018*/ 	.byte	0x04, 0x17
        /*001a*/ 	.short	(.L_356 - .L_355)
.L_355:
        /*001c*/ 	.word	0x00000000
        /*0020*/ 	.short	0x0002
        /*0022*/ 	.short	0x0018
        /*0024*/ 	.byte	0x00, 0xf0, 0x11, 0x00


	//----- nvinfo : EIATTR_KPARAM_INFO
	.align		4
.L_356:
        /*0028*/ 	.byte	0x04, 0x17
        /*002a*/ 	.short	(.L_358 - .L_357)
.L_357:
        /*002c*/ 	.word	0x00000000
        /*0030*/ 	.short	0x0001
        /*0032*/ 	.short	0x0010
        /*0034*/ 	.byte	0x00, 0xf5, 0x21, 0x00


	//----- nvinfo : EIATTR_KPARAM_INFO
	.align		4
.L_358:
        /*0038*/ 	.byte	0x04, 0x17
        /*003a*/ 	.short	(.L_360 - .L_359)
.L_359:
        /*003c*/ 	.word	0x00000000
        /*0040*/ 	.short	0x0000
        /*0042*/ 	.short	0x0000
        /*0044*/ 	.byte	0x00, 0xf0, 0x41, 0x00


	//----- nvinfo : EIATTR_SPARSE_MMA_MASK
	.align		4
.L_360:
        /*0048*/ 	.byte	0x03, 0x50
        /*004a*/ 	.short	0x0000


	//----- nvinfo : EIATTR_MAXREG_COUNT
	.align		4
        /*004c*/ 	.byte	0x03, 0x1b
        /*004e*/ 	.short	0x00ff


	//----- nvinfo : EIATTR_NUM_BARRIERS
	.align		4
        /*0050*/ 	.byte	0x02, 0x4c
        /*0052*/ 	.byte	0x01
	.zero		1


	//----- nvinfo : EIATTR_MERCURY_ISA_VERSION
	.align		4
        /*0054*/ 	.byte	0x03, 0x5f
        /*0056*/ 	.short	0x0101


	//----- nvinfo : EIATTR_COOP_GROUP_MASK_REGIDS
	.align		4
        /*0058*/ 	.byte	0x04, 0x29
        /*005a*/ 	.short	(.L_362 - .L_361)


	//   ....[0]....
.L_361:
        /*005c*/ 	.word	0xffffffff


	//   ....[1]....
        /*0060*/ 	.word	0xffffffff


	//   ....[2]....
        /*0064*/ 	.word	0xffffffff


	//   ....[3]....
        /*0068*/ 	.word	0xffffffff


	//   ....[4]....
        /*006c*/ 	.word	0xffffffff


	//   ....[5]....
        /*0070*/ 	.word	0xffffffff


	//   ....[6]....
        /*0074*/ 	.word	0xffffffff


	//   ....[7]....
        /*0078*/ 	.word	0xffffffff


	//   ....[8]....
        /*007c*/ 	.word	0xffffffff


	//   ....[9]....
        /*0080*/ 	.word	0xffffffff


	//   ....[10]....
        /*0084*/ 	.word	0xffffffff


	//   ....[11]....
        /*0088*/ 	.word	0xffffffff


	//   ....[12]....
        /*008c*/ 	.word	0xffffffff


	//   ....[13]....
        /*0090*/ 	.word	0xffffffff


	//   ....[14]....
        /*0094*/ 	.word	0xffffffff


	//   ....[15]....
        /*0098*/ 	.word	0xffffffff


	//   ....[16]....
        /*009c*/ 	.word	0xffffffff


	//   ....[17]....
        /*00a0*/ 	.word	0xffffffff


	//   ....[18]....
        /*00a4*/ 	.word	0xffffffff


	//   ....[19]....
        /*00a8*/ 	.word	0xffffffff


	//   ....[20]....
        /*00ac*/ 	.word	0xffffffff


	//   ....[21]....
        /*00b0*/ 	.word	0xffffffff


	//   ....[22]....
        /*00b4*/ 	.word	0xffffffff


	//   ....[23]....
        /*00b8*/ 	.word	0xffffffff


	//   ....[24]....
        /*00bc*/ 	.word	0xffffffff


	//   ....[25]....
        /*00c0*/ 	.word	0xffffffff


	//   ....[26]....
        /*00c4*/ 	.word	0xffffffff


	//   ....[27]....
        /*00c8*/ 	.word	0xffffffff


	//   ....[28]....
        /*00cc*/ 	.word	0xffffffff


	//   ....[29]....
        /*00d0*/ 	.word	0xffffffff


	//   ....[30]....
        /*00d4*/ 	.word	0xffffffff


	//   ....[31]....
        /*00d8*/ 	.word	0xffffffff


	//   ....[32]....
        /*00dc*/ 	.word	0xffffffff


	//   ....[33]....
        /*00e0*/ 	.word	0xffffffff


	//   ....[34]....
        /*00e4*/ 	.word	0xffffffff


	//   ....[35]....
        /*00e8*/ 	.word	0xffffffff


	//   ....[36]....
        /*00ec*/ 	.word	0xffffffff


	//   ....[37]....
        /*00f0*/ 	.word	0xffffffff


	//   ....[38]....
        /*00f4*/ 	.word	0xffffffff


	//   ....[39]....
        /*00f8*/ 	.word	0xffffffff


	//   ....[40]....
        /*00fc*/ 	.word	0xffffffff


	//   ....[41]....
        /*0100*/ 	.word	0xffffffff


	//   ....[42]....
        /*0104*/ 	.word	0xffffffff


	//   ....[43]....
        /*0108*/ 	.word	0xffffffff


	//   ....[44]....
        /*010c*/ 	.word	0xffffffff


	//----- nvinfo : EIATTR_COOP_GROUP_INSTR_OFFSETS
	.align		4
.L_362:
        /*0110*/ 	.byte	0x04, 0x28
        /*0112*/ 	.short	(.L_364 - .L_363)


	//   ....[0]....
.L_363:
        /*0114*/ 	.word	0x00000b00


	//   ....[1]....
        /*0118*/ 	.word	0x00000b30


	//   ....[2]....
        /*011c*/ 	.word	0x00000b40


	//   ....[3]....
        /*0120*/ 	.word	0x00000cb0


	//   ....[4]....
        /*0124*/ 	.word	0x00000cf0


	//   ....[5]....
        /*0128*/ 	.word	0x00000d20


	//   ....[6]....
        /*012c*/ 	.word	0x00000e60


	//   ....[7]....
        /*0130*/ 	.word	0x00000e90


	//   ....[8]....
        /*0134*/ 	.word	0x00000ec0


	//   ....[9]....
        /*0138*/ 	.word	0x00000ff0


	//   ....[10]....
        /*013c*/ 	.word	0x00001020


	//   ....[11]....
        /*0140*/ 	.word	0x00001050


	//   ....[12]....
        /*0144*/ 	.word	0x00001180


	//   ....[13]....
        /*0148*/ 	.word	0x000011b0


	//   ....[14]....
        /*014c*/ 	.word	0x000011e0


	//   ....[15]....
        /*0150*/ 	.word	0x00001da0


	//   ....[16]....
        /*0154*/ 	.word	0x00001db0


	//   ....[17]....
        /*0158*/ 	.word	0x00001e20


	//   ....[18]....
        /*015c*/ 	.word	0x00001f90


	//   ....[19]....
        /*0160*/ 	.word	0x00001fd0


	//   ....[20]....
        /*0164*/ 	.word	0x00002000


	//   ....[21]....
        /*0168*/ 	.word	0x00002130


	//   ....[22]....
        /*016c*/ 	.word	0x00002160


	//   ....[23]....
        /*0170*/ 	.word	0x00002190


	//   ....[24]....
        /*0174*/ 	.word	0x000022c0


	//   ....[25]....
        /*0178*/ 	.word	0x000022f0


	//   ....[26]....
        /*017c*/ 	.word	0x00002320


	//   ....[27]....
        /*0180*/ 	.word	0x00002450


	//   ....[28]....
        /*0184*/ 	.word	0x00002480


	//   ....[29]....
        /*0188*/ 	.word	0x000024b0


	//   ....[30]....
        /*018c*/ 	.word	0x000043f0


	//   ....[31]....
        /*0190*/ 	.word	0x00004410


	//   ....[32]....
        /*0194*/ 	.word	0x00004420


	//   ....[33]....
        /*0198*/ 	.word	0x000045c0


	//   ....[34]....
        /*019c*/ 	.word	0x000045f0


	//   ....[35]....
        /*01a0*/ 	.word	0x00004620


	//   ....[36]....
        /*01a4*/ 	.word	0x00004750


	//   ....[37]....
        /*01a8*/ 	.word	0x00004780


	//   ....[38]....
        /*01ac*/ 	.word	0x000047b0


	//   ....[39]....
        /*01b0*/ 	.word	0x000048e0


	//   ....[40]....
        /*01b4*/ 	.word	0x00004910


	//   ....[41]....
        /*01b8*/ 	.word	0x00004940


	//   ....[42]....
        /*01bc*/ 	.word	0x00004a70


	//   ....[43]....
        /*01c0*/ 	.word	0x00004aa0


	//   ....[44]....
        /*01c4*/ 	.word	0x00004ad0


	//----- nvinfo : EIATTR_VRC_CTA_INIT_COUNT
	.align		4
.L_364:
        /*01c8*/ 	.byte	0x02, 0x4a
	.zero		1
	.zero		1


	//----- nvinfo : EIATTR_EXIT_INSTR_OFFSETS
	.align		4
        /*01cc*/ 	.byte	0x04, 0x1c
        /*01ce*/ 	.short	(.L_366 - .L_365)


	//   ....[0]....
.L_365:
        /*01d0*/ 	.word	0x00000030


	//   ....[1]....
        /*01d4*/ 	.word	0x000055e0


	//   ....[2]....
        /*01d8*/ 	.word	0x00005650


	//----- nvinfo : EIATTR_MAX_THREADS
	.align		4
.L_366:
        /*01dc*/ 	.byte	0x04, 0x05
        /*01de*/ 	.short	(.L_368 - .L_367)
.L_367:
        /*01e0*/ 	.word	0x00000100
        /*01e4*/ 	.word	0x00000001
        /*01e8*/ 	.word	0x00000001


	//----- nvinfo : EIATTR_CRS_STACK_SIZE
	.align		4
.L_368:
        /*01ec*/ 	.byte	0x04, 0x1e
        /*01ee*/ 	.short	(.L_370 - .L_369)
.L_369:
        /*01f0*/ 	.word	0x00000000


	//----- nvinfo : EIATTR_CBANK_PARAM_SIZE
	.align		4
.L_370:
        /*01f4*/ 	.byte	0x03, 0x19
        /*01f6*/ 	.short	0x001d


	//----- nvinfo : EIATTR_PARAM_CBANK
	.align		4
        /*01f8*/ 	.byte	0x04, 0x0a
        /*01fa*/ 	.short	(.L_372 - .L_371)
	.align		4
.L_371:
        /*01fc*/ 	.word	index@(.nv.constant0._ZN6thrust24THRUST_300001_SM_1000_NS8cuda_cub4core6detail13_kernel_agentINS1_8__reduce11ReduceAgentINS0_12zip_iteratorIN4cuda3std3__45tupleIJPKfNS0_17counting_iteratorIlNS0_11use_defaultESF_SF_EEEEEEEPNSB_IJflEEESJ_iNS1_9__extrema9arg_max_fIflNSA_4lessIfEEEEEEJSI_SK_iSP_EEEvDpT0_)
        /*0200*/ 	.short	0x0380
        /*0202*/ 	.short	0x001d


	//----- nvinfo : EIATTR_SW_WAR
	.align		4
.L_372:
        /*0204*/ 	.byte	0x04, 0x36
        /*0206*/ 	.short	(.L_374 - .L_373)
.L_373:
        /*0208*/ 	.word	0x00000008
.L_374:


//--------------------- .nv.info._ZN6thrust24THRUST_300001_SM_1000_NS8cuda_cub4core6detail13_kernel_agentINS1_8__reduce11ReduceAgentIPN4cuda3std3__45tupleIJflEEESC_SB_lNS1_9__extrema9arg_min_fIflNS9_4lessIfEEEEEEJSC_SC_iSH_EEEvDpT0_ --------------------------
	.section	.nv.info._ZN6thrust24THRUST_300001_SM_1000_NS8cuda_cub4core6detail13_kernel_agentINS1_8__reduce11ReduceAgentIPN4cuda3std3__45tupleIJflEEESC_SB_lNS1_9__extrema9arg_min_fIflNS9_4lessIfEEEEEEJSC_SC_iSH_EEEvDpT0_,"",@"SHT_CUDA_INFO"
	.sectionflags	@""
	.align	4


	//----- nvinfo : EIATTR_CUDA_API_VERSION
	.align		4
        /*0000*/ 	.byte	0x04, 0x37
        /*0002*/ 	.short	(.L_376 - .L_375)
.L_375:
        /*0004*/ 	.word	0x00000082


	//----- nvinfo : EIATTR_KPARAM_INFO
	.align		4
.L_376:
        /*0008*/ 	.byte	0x04, 0x17
        /*000a*/ 	.short	(.L_378 - .L_377)
.L_377:
        /*000c*/ 	.word	0x00000000
        /*0010*/ 	.short	0x0003
        /*0012*/ 	.short	0x0014
        /*0014*/ 	.byte	0x00, 0xf0, 0x05, 0x00


	//----- nvinfo : EIATTR_KPARAM_INFO
	.align		4
.L_378:
        /*0018*/ 	.byte	0x04, 0x17
        /*001a*/ 	.short	(.L_380 - .L_379)
.L_379:
        /*001c*/ 	.word	0x00000000
        /*0020*/ 	.short	0x0002
        /*0022*/ 	.short	0x0010
        /*0024*/ 	.byte	0x00, 0xf0, 0x11, 0x00


	//----- nvinfo : EIATTR_KPARAM_INFO
	.align		4
.L_380:
        /*0028*/ 	.byte	0x04, 0x17
        /*002a*/ 	.short	(.L_382 - .L_381)
.L_381:
        /*002c*/ 	.word	0x00000000
        /*0030*/ 	.short	0x0001
        /*0032*/ 	.short	0x0008
        /*0034*/ 	.byte	0x00, 0xf5, 0x21, 0x00


	//----- nvinfo : EIATTR_KPARAM_INFO
	.align		4
.L_382:
        /*0038*/ 	.byte	0x04, 0x17
        /*003a*/ 	.short	(.L_384 - .L_383)
.L_383:
        /*003c*/ 	.word	0x00000000
        /*0040*/ 	.short	0x0000
        /*0042*/ 	.short	0x0000
        /*0044*/ 	.byte	0x00, 0xf5, 0x21, 0x00


	//----- nvinfo : EIATTR_SPARSE_MMA_MASK
	.align		4
.L_384:
        /*0048*/ 	.byte	0x03, 0x50
        /*004a*/ 	.short	0x0000


	//----- nvinfo : EIATTR_MAXREG_COUNT
	.align		4
        /*004c*/ 	.byte	0x03, 0x1b
        /*004e*/ 	.short	0x00ff


	//----- nvinfo : EIATTR_NUM_BARRIERS
	.align		4
        /*0050*/ 	.byte	0x02, 0x4c
        /*0052*/ 	.byte	0x01
	.zero		1


	//----- nvinfo : EIATTR_MERCURY_ISA_VERSION
	.align		4
        /*0054*/ 	.byte	0x03, 0x5f
        /*0056*/ 	.short	0x0101


	//----- nvinfo : EIATTR_COOP_GROUP_MASK_REGIDS
	.align		4
        /*0058*/ 	.byte	0x04, 0x29
        /*005a*/ 	.short	(.L_386 - .L_385)


	//   ....[0]....
.L_385:
        /*005c*/ 	.word	0xffffffff


	//   ....[1]....
        /*0060*/ 	.word	0xffffffff


	//   ....[2]....
        /*0064*/ 	.word	0xffffffff


	//   ....[3]....
        /*0068*/ 	.word	0xffffffff


	//   ....[4]....
        /*006c*/ 	.word	0xffffffff


	//   ....[5]....
        /*0070*/ 	.word	0xffffffff


	//   ....[6]....
        /*0074*/ 	.word	0xffffffff


	//   ....[7]....
        /*0078*/ 	.word	0xffffffff


	//   ....[8]....
        /*007c*/ 	.word	0xffffffff


	//   ....[9]....
        /*0080*/ 	.word	0xffffffff


	//   ....[10]....
        /*0084*/ 	.word	0xffffffff


	//   ....[11]....
        /*0088*/ 	.word	0xffffffff


	//   ....[12]....
        /*008c*/ 	.word	0xffffffff


	//   ....[13]....
        /*0090*/ 	.word	0xffffffff


	//   ....[14]....
        /*0094*/ 	.word	0xffffffff


	//   ....[15]....
        /*0098*/ 	.word	0xffffffff


	//   ....[16]....
        /*009c*/ 	.word	0xffffffff


	//   ....[17]....
        /*00a0*/ 	.word	0xffffffff


	//   ....[18]....
        /*00a4*/ 	.word	0xffffffff


	//   ....[19]....
        /*00a8*/ 	.word	0xffffffff


	//   ....[20]....
        /*00ac*/ 	.word	0xffffffff


	//   ....[21]....
        /*00b0*/ 	.word	0xffffffff


	//   ....[22]....
        /*00b4*/ 	.word	0xffffffff


	//   ....[23]....
        /*00b8*/ 	.word	0xffffffff


	//   ....[24]....
        /*00bc*/ 	.word	0xffffffff


	//   ....[25]....
        /*00c0*/ 	.word	0xffffffff


	//   ....[26]....
        /*00c4*/ 	.word	0xffffffff


	//   ....[27]....
        /*00c8*/ 	.word	0xffffffff


	//   ....[28]....
        /*00cc*/ 	.word	0xffffffff


	//   ....[29]....
        /*00d0*/ 	.word	0xffffffff


	//   ....[30]....
        /*00d4*/ 	.word	0xffffffff


	//   ....[31]....
        /*00d8*/ 	.word	0xffffffff


	//   ....[32]....
        /*00dc*/ 	.word	0xffffffff


	//   ....[33]....
        /*00e0*/ 	.word	0xffffffff


	//   ....[34]....
        /*00e4*/ 	.word	0xffffffff


	//   ....[35]....
        /*00e8*/ 	.word	0xffffffff


	//   ....[36]....
        /*00ec*/ 	.word	0xffffffff


	//   ....[37]....
        /*00f0*/ 	.word	0xffffffff


	//   ....[38]....
        /*00f4*/ 	.word	0xffffffff


	//   ....[39]....
        /*00f8*/ 	.word	0xffffffff


	//   ....[40]....
        /*00fc*/ 	.word	0xffffffff


	//   ....[41]....
        /*0100*/ 	.word	0xffffffff


	//   ....[42]....
        /*0104*/ 	.word	0xffffffff


	//   ....[43]....
        /*0108*/ 	.word	0xffffffff


	//   ....[44]....
        /*010c*/ 	.word	0xffffffff


	//----- nvinfo : EIATTR_COOP_GROUP_INSTR_OFFSETS
	.align		4
.L_386:
        /*0110*/ 	.byte	0x04, 0x28
        /*0112*/ 	.short	(.L_388 - .L_387)


	//   ....[0]....
.L_387:
        /*0114*/ 	.word	0x00000a00


	//   ....[1]....
        /*0118*/ 	.word	0x00000a30


	//   ....[2]....
        /*011c*/ 	.word	0x00000a40


	//   ....[3]....
        /*0120*/ 	.word	0x00000b40


	//   ....[4]....
        /*0124*/ 	.word	0x00000b70


	//   ....[5]....
        /*0128*/ 	.word	0x00000ba0


	//   ....[6]....
        /*012c*/ 	.word	0x00000ca0


	//   ....[7]....
        /*0130*/ 	.word	0x00000cd0


	//   ....[8]....
        /*0134*/ 	.word	0x00000d00


	//   ....[9]....
        /*0138*/ 	.word	0x00000e00


	//   ....[10]....
        /*013c*/ 	.word	0x00000e30


	//   ....[11]....
        /*0140*/ 	.word	0x00000e60


	//   ....[12]....
        /*0144*/ 	.word	0x00000f60


	//   ....[13]....
        /*0148*/ 	.word	0x00000fa0


	//   ....[14]....
        /*014c*/ 	.word	0x00000fd0


	//   ....[15]....
        /*0150*/ 	.word	0x00001b70


	//   ....[16]....
        /*0154*/ 	.word	0x00001b80


	//   ....[17]....
        /*0158*/ 	.word	0x00001b90


	//   ....[18]....
        /*015c*/ 	.word	0x00001c90


	//   ....[19]....
        /*0160*/ 	.word	0x00001cd0


	//   ....[20]....
        /*0164*/ 	.word	0x00001cf0


	//   ....[21]....
        /*0168*/ 	.word	0x00001e00


	//   ....[22]....
        /*016c*/ 	.word	0x00001e40


	//   ....[23]....
        /*0170*/ 	.word	0x00001e60


	//   ....[24]....
        /*0174*/ 	.word	0x00001f70


	//   ....[25]....
        /*0178*/ 	.word	0x00001fb0


	//   ....[26]....
        /*017c*/ 	.word	0x00001fe0


	//   ....[27]....
        /*0180*/ 	.word	0x000020e0


	//   ....[28]....
        /*0184*/ 	.word	0x00002120


	//   ....[29]....
        /*0188*/ 	.word	0x00002150


	//   ....[30]....
        /*018c*/ 	.word	0x00005430


	//   ....[31]....
        /*0190*/ 	.word	0x00005460


	//   ....[32]....
        /*0194*/ 	.word	0x00005470


	//   ....[33]....
        /*0198*/ 	.word	0x00005570


	//   ....[34]....
        /*019c*/ 	.word	0x000055a0


	//   ....[35]....
        /*01a0*/ 	.word	0x000055d0


	//   ....[36]....
        /*01a4*/ 	.word	0x000056d0


	//   ....[37]....
        /*01a8*/ 	.word	0x00005700


	//   ....[38]....
        /*01ac*/ 	.word	0x00005730


	//   ....[39]....
        /*01b0*/ 	.word	0x00005830


	//   ....[40]....
        /*01b4*/ 	.word	0x00005860


	//   ....[41]....
        /*01b8*/ 	.word	0x00005890


	//   ....[42]....
        /*01bc*/ 	.word	0x00005990


	//   ....[43]....
        /*01c0*/ 	.word	0x000059d0


	//   ....[44]....
        /*01c4*/ 	.word	0x00005a00


	//----- nvinfo : EIATTR_VRC_CTA_INIT_COUNT
	.align		4
.L_388:
        /*01c8*/ 	.byte	0x02, 0x4a
	.zero		1
	.zero		1


	//----- nvinfo : EIATTR_EXIT_INSTR_OFFSETS
	.align		4
        /*01cc*/ 	.byte	0x04, 0x1c
        /*01ce*/ 	.short	(.L_390 - .L_389)


	//   ....[0]....
.L_389:
        /*01d0*/ 	.word	0x00000030


	//   ....[1]....
        /*01d4*/ 	.word	0x000064e0


	//   ....[2]....
        /*01d8*/ 	.word	0x00006540


	//----- nvinfo : EIATTR_MAX_THREADS
	.align		4
.L_390:
        /*01dc*/ 	.byte	0x04, 0x05
        /*01de*/ 	.short	(.L_392 - .L_391)
.L_391:
        /*01e0*/ 	.word	0x00000100
        /*01e4*/ 	.word	0x00000001
        /*01e8*/ 	.word	0x00000001


	//----- nvinfo : EIATTR_CRS_STACK_SIZE
	.align		4
.L_392:
        /*01ec*/ 	.byte	0x04, 0x1e
        /*01ee*/ 	.short	(.L_394 - .L_393)
.L_393:
        /*01f0*/ 	.word	0x00000000


	//----- nvinfo : EIATTR_CBANK_PARAM_SIZE
	.align		4
.L_394:
        /*01f4*/ 	.byte	0x03, 0x19
        /*01f6*/ 	.short	0x0015


	//----- nvinfo : EIATTR_PARAM_CBANK
	.align		4
        /*01f8*/ 	.byte	0x04, 0x0a
        /*01fa*/ 	.short	(.L_396 - .L_395)
	.align		4
.L_395:
        /*01fc*/ 	.word	index@(.nv.constant0._ZN6thrust24THRUST_300001_SM_1000_NS8cuda_cub4core6detail13_kernel_agentINS1_8__reduce11ReduceAgentIPN4cuda3std3__45tupleIJflEEESC_SB_lNS1_9__extrema9arg_min_fIflNS9_4lessIfEEEEEEJSC_SC_iSH_EEEvDpT0_)
        /*0200*/ 	.short	0x0380
        /*0202*/ 	.short	0x0015


	//----- nvinfo : EIATTR_SW_WAR
	.align		4
.L_396:
        /*0204*/ 	.byte	0x04, 0x36
        /*0206*/ 	.short	(.L_398 - .L_397)
.L_397:
        /*0208*/ 	.word	0x00000008
.L_398:


//--------------------- .nv.info._ZN6thrust24THRUST_300001_SM_1000_NS8cuda_cub4core6detail13_kernel_agentINS1_8__reduce10DrainAgentIlEEJN3cub18CUB_300001_SM_10009GridQueueIyEElEEEvDpT0_ --------------------------
	.section	.nv.info._ZN6thrust24THRUST_300001_SM_1000_NS8cuda_cub4core6detail13_kernel_agentINS1_8__reduce10DrainAgentIlEEJN3cub18CUB_300001_SM_10009GridQueueIyEElEEEvDpT0_,"",@"SHT_CUDA_INFO"
	.sectionflags	@""
	.align	4


	//----- nvinfo : EIATTR_CUDA_API_VERSION
	.align		4
        /*0000*/ 	.byte	0x04, 0x37
        /*0002*/ 	.short	(.L_400 - .L_399)
.L_399:
        /*0004*/ 	.word	0x00000082


	//----- nvinfo : EIATTR_KPARAM_INFO
	.align		4
.L_400:
        /*0008*/ 	.byte	0x04, 0x17
        /*000a*/ 	.short	(.L_402 - .L_401)
.L_401:
        /*000c*/ 	.word	0x00000000
        /*0010*/ 	.short	0x0001
        /*0012*/ 	.short	0x0008
        /*0014*/ 	.byte	0x00, 0xf0, 0x21, 0x00


	//----- nvinfo : EIATTR_KPARAM_INFO
	.align		4
.L_402:
        /*0018*/ 	.byte	0x04, 0x17
        /*001a*/ 	.short	(.L_404 - .L_403)
.L_403:
        /*001c*/ 	.word	0x00000000
        /*0020*/ 	.short	0x0000
        /*0022*/ 	.short	0x0000
        /*0024*/ 	.byte	0x00, 0xf0, 0x21, 0x00


	//----- nvinfo : EIATTR_SPARSE_MMA_MASK
	.align		4
.L_404:
        /*0028*/ 	.byte	0x03, 0x50
        /*002a*/ 	.short	0x0000


	//----- nvinfo : EIATTR_MAXREG_COUNT
	.align		4
        /*002c*/ 	.byte	0x03, 0x1b
        /*002e*/ 	.short	0x00ff


	//----- nvinfo : EIATTR_MERCURY_ISA_VERSION
	.align		4
        /*0030*/ 	.byte	0x03, 0x5f
        /*0032*/ 	.short	0x0101


	//----- nvinfo : EIATTR_VRC_CTA_INIT_COUNT
	.align		4
        /*0034*/ 	.byte	0x02, 0x4a
	.zero		1
	.zero		1


	//----- nvinfo : EIATTR_EXIT_INSTR_OFFSETS
	.align		4
        /*0038*/ 	.byte	0x04, 0x1c
        /*003a*/ 	.short	(.L_406 - .L_405)


	//   ....[0]....
.L_405:
        /*003c*/ 	.word	0x00000060


	//----- nvinfo : EIATTR_MAX_THREADS
	.align		4
.L_406:
        /*0040*/ 	.byte	0x04, 0x05
        /*0042*/ 	.short	(.L_408 - .L_407)
.L_407:
        /*0044*/ 	.word	0x00000001
        /*0048*/ 	.word	0x00000001
        /*004c*/ 	.word	0x00000001


	//----- nvinfo : EIATTR_CBANK_PARAM_SIZE
	.align		4
.L_408:
        /*0050*/ 	.byte	0x03, 0x19
        /*0052*/ 	.short	0x0010


	//----- nvinfo : EIATTR_PARAM_CBANK
	.align		4
        /*0054*/ 	.byte	0x04, 0x0a
        /*0056*/ 	.short	(.L_410 - .L_409)
	.align		4
.L_409:
        /*0058*/ 	.word	index@(.nv.constant0._ZN6thrust24THRUST_300001_SM_1000_NS8cuda_cub4core6detail13_kernel_agentINS1_8__reduce10DrainAgentIlEEJN3cub18CUB_300001_SM_10009GridQueueIyEElEEEvDpT0_)
        /*005c*/ 	.short	0x0380
        /*005e*/ 	.short	0x0010


	//----- nvinfo : EIATTR_SW_WAR
	.align		4
.L_410:
        /*0060*/ 	.byte	0x04, 0x36
        /*0062*/ 	.short	(.L_412 - .L_411)
.L_411:
        /*0064*/ 	.word	0x00000008
.L_412:


//--------------------- .nv.info._ZN6thrust24THRUST_300001_SM_1000_NS8cuda_cub4core6detail13_kernel_agentINS1_8__reduce11ReduceAgentINS0_12zip_iteratorIN4cuda3std3__45tupleIJPKfNS0_17counting_iteratorIlNS0_11use_defaultESF_SF_EEEEEEEPNSB_IJflEEESJ_lNS1_9__extrema9arg_min_fIflNSA_4lessIfEEEEEEJSI_SK_lN3cub18CUB_300001_SM_100013GridEvenShareIlEENSS_9GridQueueIyEESP_EEEvDpT0_ --------------------------
	.section	.nv.info._ZN6thrust24THRUST_300001_SM_1000_NS8cuda_cub4core6detail13_kernel_agentINS1_8__reduce11ReduceAgentINS0_12zip_iteratorIN4cuda3std3__45tupleIJPKfNS0_17counting_iteratorIlNS0_11use_defaultESF_SF_EEEEEEEPNSB_IJflEEESJ_lNS1_9__extrema9arg_min_fIflNSA_4lessIfEEEEEEJSI_SK_lN3cub18CUB_300001_SM_100013GridEvenShareIlEENSS_9GridQueueIyEESP_EEEvDpT0_,"",@"SHT_CUDA_INFO"
	.sectionflags	@""
	.align	4


	//----- nvinfo : EIATTR_CUDA_API_VERSION
	.align		4
        /*0000*/ 	.byte	0x04, 0x37
        /*0002*/ 	.short	(.L_414 - .L_413)
.L_413:
        /*0004*/ 	.word	0x00000082


	//----- nvinfo : EIATTR_KPARAM_INFO
	.align		4
.L_414:
        /*0008*/ 	.byte	0x04, 0x17
        /*000a*/ 	.short	(.L_416 - .L_415)
.L_415:
        /*000c*/ 	.word	0x00000000
        /*0010*/ 	.short	0x0005
        /*0012*/ 	.short	0x0070
        /*0014*/ 	.byte	0x00, 0xf0, 0x05, 0x00


	//----- nvinfo : EIATTR_KPARAM_INFO
	.align		4
.L_416:
        /*0018*/ 	.byte	0x04, 0x17
        /*001a*/ 	.short	(.L_418 - .L_417)
.L_417:
        /*001c*/ 	.word	0x00000000
        /*0020*/ 	.short	0x0004
        /*0022*/ 	.short	0x0068
        /*0024*/ 	.byte	0x00, 0xf0, 0x21, 0x00


	//----- nvinfo : EIATTR_KPARAM_INFO
	.align		4
.L_418:
        /*0028*/ 	.byte	0x04, 0x17
        /*002a*/ 	.short	(.L_420 - .L_419)
.L_419:
        /*002c*/ 	.word	0x00000000
        /*0030*/ 	.short	0x0003
        /*0032*/ 	.short	0x0020
        /*0034*/ 	.byte	0x00, 0xf0, 0x21, 0x01


	//----- nvinfo : EIATTR_KPARAM_INFO
	.align		4
.L_420:
        /*0038*/ 	.byte	0x04, 0x17
        /*003a*/ 	.short	(.L_422 - .L_421)
.L_421:
        /*003c*/ 	.word	0x00000000
        /*0040*/ 	.short	0x0002
        /*0042*/ 	.short	0x0018
        /*0044*/ 	.byte	0x00, 0xf0, 0x21, 0x00


	//----- nvinfo : EIATTR_KPARAM_INFO
	.align		4
.L_422:
        /*0048*/ 	.byte	0x04, 0x17
        /*004a*/ 	.short	(.L_424 - .L_423)
.L_423:
        /*004c*/ 	.word	0x00000000
        /*0050*/ 	.short	0x0001
        /*0052*/ 	.short	0x0010
        /*0054*/ 	.byte	0x00, 0xf5, 0x21, 0x00


	//----- nvinfo : EIATTR_KPARAM_INFO
	.align		4
.L_424:
        /*0058*/ 	.byte	0x04, 0x17
        /*005a*/ 	.short	(.L_426 - .L_425)
.L_425:
        /*005c*/ 	.word	0x00000000
        /*0060*/ 	.short	0x0000
        /*0062*/ 	.short	0x0000
        /*0064*/ 	.byte	0x00, 0xf0, 0x41, 0x00


	//----- nvinfo : EIATTR_SPARSE_MMA_MASK
	.align		4
.L_426:
        /*0068*/ 	.byte	0x03, 0x50
        /*006a*/ 	.short	0x0000


	//----- nvinfo : EIATTR_MAXREG_COUNT
	.align		4
        /*006c*/ 	.byte	0x03, 0x1b
        /*006e*/ 	.short	0x00ff


	//----- nvinfo : EIATTR_NUM_BARRIERS
	.align		4
        /*0070*/ 	.byte	0x02, 0x4c
        /*0072*/ 	.byte	0x01
	.zero		1


	//----- nvinfo : EIATTR_MERCURY_ISA_VERSION
	.align		4
        /*0074*/ 	.byte	0x03, 0x5f
        /*0076*/ 	.short	0x0101


	//----- nvinfo : EIATTR_COOP_GROUP_MASK_REGIDS
	.align		4
        /*0078*/ 	.byte	0x04, 0x29
        /*007a*/ 	.short	(.L_428 - .L_427)


	//   ....[0]....
.L_427:
        /*007c*/ 	.word	0xffffffff


	//   ....[1]....
        /*0080*/ 	.word	0xffffffff


	//   ....[2]....
        /*0084*/ 	.word	0xffffffff


	//   ....[3]....
        /*0088*/ 	.word	0xffffffff


	//   ....[4]....
        /*008c*/ 	.word	0xffffffff


	//   ....[5]....
        /*0090*/ 	.word	0xffffffff


	//   ....[6]....
        /*0094*/ 	.word	0xffffffff


	//   ....[7]....
        /*0098*/ 	.word	0xffffffff


	//   ....[8]....
        /*009c*/ 	.word	0xffffffff


	//   ....[9]....
        /*00a0*/ 	.word	0xffffffff


	//   ....[10]....
        /*00a4*/ 	.word	0xffffffff


	//   ....[11]....
        /*00a8*/ 	.word	0xffffffff


	//   ....[12]....
        /*00ac*/ 	.word	0xffffffff


	//   ....[13]....
        /*00b0*/ 	.word	0xffffffff


	//   ....[14]....
        /*00b4*/ 	.word	0xffffffff


	//   ....[15]....
        /*00b8*/ 	.word	0xffffffff


	//   ....[16]....
        /*00bc*/ 	.word	0xffffffff


	//   ....[17]....
        /*00c0*/ 	.word	0xffffffff


	//   ....[18]....
        /*00c4*/ 	.word	0xffffffff


	//   ....[19]....
        /*00c8*/ 	.word	0xffffffff


	//   ....[20]....
        /*00cc*/ 	.word	0xffffffff


	//   ....[21]....
        /*00d0*/ 	.word	0xffffffff


	//   ....[22]....
        /*00d4*/ 	.word	0xffffffff


	//   ....[23]....
        /*00d8*/ 	.word	0xffffffff


	//   ....[24]....
        /*00dc*/ 	.word	0xffffffff


	//   ....[25]....
        /*00e0*/ 	.word	0xffffffff


	//   ....[26]....
        /*00e4*/ 	.word	0xffffffff


	//   ....[27]....
        /*00e8*/ 	.word	0xffffffff


	//   ....[28]....
        /*00ec*/ 	.word	0xffffffff


	//   ....[29]....
        /*00f0*/ 	.word	0xffffffff


	//   ....[30]....
        /*00f4*/ 	.word	0xffffffff


	//   ....[31]....
        /*00f8*/ 	.word	0xffffffff


	//   ....[32]....
        /*00fc*/ 	.word	0xffffffff


	//   ....[33]....
        /*0100*/ 	.word	0xffffffff


	//   ....[34]....
        /*0104*/ 	.word	0xffffffff


	//   ....[35]....
        /*0108*/ 	.word	0xffffffff


	//   ....[36]....
        /*010c*/ 	.word	0xffffffff


	//   ....[37]....
        /*0110*/ 	.word	0xffffffff


	//   ....[38]....
        /*0114*/ 	.word	0xffffffff


	//   ....[39]....
        /*0118*/ 	.word	0xffffffff


	//   ....[40]....
        /*011c*/ 	.word	0xffffffff


	//   ....[41]....
        /*0120*/ 	.word	0xffffffff


	//   ....[42]....
        /*0124*/ 	.word	0xffffffff


	//   ....[43]....
        /*0128*/ 	.word	0xffffffff


	//   ....[44]....
        /*012c*/ 	.word	0xffffffff


	//----- nvinfo : EIATTR_COOP_GROUP_INSTR_OFFSETS
	.align		4
.L_428:
        /*0130*/ 	.byte	0x04, 0x28
        /*0132*/ 	.short	(.L_430 - .L_429)


	//   ....[0]....
.L_429:
        /*0134*/ 	.word	0x00000bf0


	//   ....[1]....
        /*0138*/ 	.word	0x00000c20


	//   ....[2]....
        /*013c*/ 	.word	0x00000c30


	//   ....[3]....
        /*0140*/ 	.word	0x00000d30


	//   ....[4]....
        /*0144*/ 	.word	0x00000d60


	//   ....[5]....
        /*0148*/ 	.word	0x00000d90


	//   ....[6]....
        /*014c*/ 	.word	0x00000e90


	//   ....[7]....
        /*0150*/ 	.word	0x00000ec0


	//   ....[8]....
        /*0154*/ 	.word	0x00000ef0


	//   ....[9]....
        /*0158*/ 	.word	0x00000ff0


	//   ....[10]....
        /*015c*/ 	.word	0x00001020


	//   ....[11]....
        /*0160*/ 	.word	0x00001050


	//   ....[12]....
        /*0164*/ 	.word	0x00001150


	//   ....[13]....
        /*0168*/ 	.word	0x00001190


	//   ....[14]....
        /*016c*/ 	.word	0x000011c0


	//   ....[15]....
        /*0170*/ 	.word	0x00001d60


	//   ....[16]....
        /*0174*/ 	.word	0x00001d70


	//   ....[17]....
        /*0178*/ 	.word	0x00001d80


	//   ....[18]....
        /*017c*/ 	.word	0x00001e80


	//   ....[19]....
        /*0180*/ 	.word	0x00001ec0


	//   ....[20]....
        /*0184*/ 	.word	0x00001ee0


	//   ....[21]....
        /*0188*/ 	.word	0x00001ff0


	//   ....[22]....
        /*018c*/ 	.word	0x00002030


	//   ....[23]....
        /*0190*/ 	.word	0x00002050


	//   ....[24]....
        /*0194*/ 	.word	0x00002160


	//   ....[25]....
        /*0198*/ 	.word	0x000021a0


	//   ....[26]....
        /*019c*/ 	.word	0x000021c0


	//   ....[27]....
        /*01a0*/ 	.word	0x000022d0


	//   ....[28]....
        /*01a4*/ 	.word	0x00002310


	//   ....[29]....
        /*01a8*/ 	.word	0x00002340


	//   ....[30]....
        /*01ac*/ 	.word	0x00004a10


	//   ....[31]....
        /*01b0*/ 	.word	0x00004a40


	//   ....[32]....
        /*01b4*/ 	.word	0x00004a50


	//   ....[33]....
        /*01b8*/ 	.word	0x00004b50


	//   ....[34]....
        /*01bc*/ 	.word	0x00004b80


	//   ....[35]....
        /*01c0*/ 	.word	0x00004bb0


	//   ....[36]....
        /*01c4*/ 	.word	0x00004cb0


	//   ....[37]....
        /*01c8*/ 	.word	0x00004ce0


	//   ....[38]....
        /*01cc*/ 	.word	0x00004d10


	//   ....[39]....
        /*01d0*/ 	.word	0x00004e10


	//   ....[40]....
        /*01d4*/ 	.word	0x00004e40


	//   ....[41]....
        /*01d8*/ 	.word	0x00004e70


	//   ....[42]....
        /*01dc*/ 	.word	0x00004f70


	//   ....[43]....
        /*01e0*/ 	.word	0x00004fb0


	//   ....[44]....
        /*01e4*/ 	.word	0x00004fe0


	//----- nvinfo : EIATTR_VRC_CTA_INIT_COUNT
	.align		4
.L_430:
        /*01e8*/ 	.byte	0x02, 0x4a
	.zero		1
	.zero		1


	//----- nvinfo : EIATTR_EXIT_INSTR_OFFSETS
	.align		4
        /*01ec*/ 	.byte	0x04, 0x1c
        /*01ee*/ 	.short	(.L_432 - .L_431)


	//   ....[0]....
.L_431:
        /*01f0*/ 	.word	0x00005aa0


	//   ....[1]....
        /*01f4*/ 	.word	0x00005b20


	//----- nvinfo : EIATTR_MAX_THREADS
	.align		4
.L_432:
        /*01f8*/ 	.byte	0x04, 0x05
        /*01fa*/ 	.short	(.L_434 - .L_433)
.L_433:
        /*01fc*/ 	.word	0x00000100
        /*0200*/ 	.word	0x00000001
        /*0204*/ 	.word	0x00000001


	//----- nvinfo : EIATTR_CRS_STACK_SIZE
	.align		4
.L_434:
        /*0208*/ 	.byte	0x04, 0x1e
        /*020a*/ 	.short	(.L_436 - .L_435)
.L_435:
        /*020c*/ 	.word	0x00000000


	//----- nvinfo : EIATTR_CBANK_PARAM_SIZE
	.align		4
.L_436:
        /*0210*/ 	.byte	0x03, 0x19
        /*0212*/ 	.short	0x0071


	//----- nvinfo : EIATTR_PARAM_CBANK
	.align		4
        /*0214*/ 	.byte	0x04, 0x0a
        /*0216*/ 	.short	(.L_438 - .L_437)
	.align		4
.L_437:
        /*0218*/ 	.word	index@(.nv.constant0._ZN6thrust24THRUST_300001_SM_1000_NS8cuda_cub4core6detail13_kernel_agentINS1_8__reduce11ReduceAgentINS0_12zip_iteratorIN4cuda3std3__45tupleIJPKfNS0_17counting_iteratorIlNS0_11use_defaultESF_SF_EEEEEEEPNSB_IJflEEESJ_lNS1_9__extrema9arg_min_fIflNSA_4lessIfEEEEEEJSI_SK_lN3cub18CUB_300001_SM_100013GridEvenShareIlEENSS_9GridQueueIyEESP_EEEvDpT0_)
        /*021c*/ 	.short	0x0380
        /*021e*/ 	.short	0x0071


	//----- nvinfo : EIATTR_SW_WAR
	.align		4
.L_438:
        /*0220*/ 	.byte	0x04, 0x36
        /*0222*/ 	.short	(.L_440 - .L_439)
.L_439:
        /*0224*/ 	.word	0x00000008
.L_440:


//--------------------- .nv.info._ZN6thrust24THRUST_300001_SM_1000_NS8cuda_cub4core6detail13_kernel_agentINS1_8__reduce11ReduceAgentINS0_12zip_iteratorIN4cuda3std3__45tupleIJPKfNS0_17counting_iteratorIlNS0_11use_defaultESF_SF_EEEEEEEPNSB_IJflEEESJ_lNS1_9__extrema9arg_min_fIflNSA_4lessIfEEEEEEJSI_SK_lSP_EEEvDpT0_ --------------------------
	.section	.nv.info._ZN6thrust24THRUST_300001_SM_1000_NS8cuda_cub4core6detail13_kernel_agentINS1_8__reduce11ReduceAgentINS0_12zip_iteratorIN4cuda3std3__45tupleIJPKfNS0_17counting_iteratorIlNS0_11use_defaultESF_SF_EEEEEEEPNSB_IJflEEESJ_lNS1_9__extrema9arg_min_fIflNSA_4lessIfEEEEEEJSI_SK_lSP_EEEvDpT0_,"",@"SHT_CUDA_INFO"
	.sectionflags	@""
	.align	4


	//----- nvinfo : EIATTR_CUDA_API_VERSION
	.align		4
        /*0000*/ 	.byte	0x04, 0x37
        /*0002*/ 	.short	(.L_442 - .L_441)
.L_441:
        /*0004*/ 	.word	0x00000082


	//----- nvinfo : EIATTR_KPARAM_INFO
	.align		4
.L_442:
        /*0008*/ 	.byte	0x04, 0x17
        /*000a*/ 	.short	(.L_444 - .L_443)
.L_443:
        /*000c*/ 	.word	0x00000000
        /*0010*/ 	.short	0x0003
        /*0012*/ 	.short	0x0020
        /*0014*/ 	.byte	0x00, 0xf0, 0x05, 0x00


	//----- nvinfo : EIATTR_KPARAM_INFO
	.align		4
.L_444:
        /*0018*/ 	.byte	0x04, 0x17
        /*001a*/ 	.short	(.L_446 - .L_445)
.L_445:
        /*001c*/ 	.word	0x00000000
        /*0020*/ 	.short	0x0002
        /*0022*/ 	.short	0x0018
        /*0024*/ 	.byte	0x00, 0xf0, 0x21, 0x00


	//----- nvinfo : EIATTR_KPARAM_INFO
	.align		4
.L_446:
        /*0028*/ 	.byte	0x04, 0x17
        /*002a*/ 	.short	(.L_448 - .L_447)
.L_447:
        /*002c*/ 	.word	0x00000000
        /*0030*/ 	.short	0x0001
        /*0032*/ 	.short	0x0010
        /*0034*/ 	.byte	0x00, 0xf5, 0x21, 0x00


	//----- nvinfo : EIATTR_KPARAM_INFO
	.align		4
.L_448:
        /*0038*/ 	.byte	0x04, 0x17
        /*003a*/ 	.short	(.L_450 - .L_449)
.L_449:
        /*003c*/ 	.word	0x00000000
        /*0040*/ 	.short	0x0000
        /*0042*/ 	.short	0x0000
        /*0044*/ 	.byte	0x00, 0xf0, 0x41, 0x00


	//----- nvinfo : EIATTR_SPARSE_MMA_MASK
	.align		4
.L_450:
        /*0048*/ 	.byte	0x03, 0x50
        /*004a*/ 	.short	0x0000


	//----- nvinfo : EIATTR_MAXREG_COUNT
	.align		4
        /*004c*/ 	.byte	0x03, 0x1b
        /*004e*/ 	.short	0x00ff


	//----- nvinfo : EIATTR_NUM_BARRIERS
	.align		4
        /*0050*/ 	.byte	0x02, 0x4c
        /*0052*/ 	.byte	0x01
	.zero		1


	//----- nvinfo : EIATTR_MERCURY_ISA_VERSION
	.align		4
        /*0054*/ 	.byte	0x03, 0x5f
        /*0056*/ 	.short	0x0101


	//----- nvinfo : EIATTR_COOP_GROUP_MASK_REGIDS
	.align		4
        /*0058*/ 	.byte	0x04, 0x29
        /*005a*/ 	.short	(.L_452 - .L_451)


	//   ....[0]....
.L_451:
        /*005c*/ 	.word	0xffffffff


	//   ....[1]....
        /*0060*/ 	.word	0xffffffff


	//   ....[2]....
        /*0064*/ 	.word	0xffffffff


	//   ....[3]....
        /*0068*/ 	.word	0xffffffff


	//   ....[4]....
        /*006c*/ 	.word	0xffffffff


	//   ....[5]....
        /*0070*/ 	.word	0xffffffff


	//   ....[6]....
        /*0074*/ 	.word	0xffffffff


	//   ....[7]....
        /*0078*/ 	.word	0xffffffff


	//   ....[8]....
        /*007c*/ 	.word	0xffffffff


	//   ....[9]....
        /*0080*/ 	.word	0xffffffff


	//   ....[10]....
        /*0084*/ 	.word	0xffffffff


	//   ....[11]....
        /*0088*/ 	.word	0xffffffff


	//   ....[12]....
        /*008c*/ 	.word	0xffffffff


	//   ....[13]....
        /*0090*/ 	.word	0xffffffff


	//   ....[14]....
        /*0094*/ 	.word	0xffffffff


	//   ....[15]....
        /*0098*/ 	.word	0xffffffff


	//   ....[16]....
        /*009c*/ 	.word	0xffffffff


	//   ....[17]....
        /*00a0*/ 	.word	0xffffffff


	//   ....[18]....
        /*00a4*/ 	.word	0xffffffff


	//   ....[19]....
        /*00a8*/ 	.word	0xffffffff


	//   ....[20]....
        /*00ac*/ 	.word	0xffffffff


	//   ....[21]....
        /*00b0*/ 	.word	0xffffffff


	//   ....[22]....
        /*00b4*/ 	.word	0xffffffff


	//   ....[23]....
        /*00b8*/ 	.word	0xffffffff


	//   ....[24]....
        /*00bc*/ 	.word	0xffffffff


	//   ....[25]....
        /*00c0*/ 	.word	0xffffffff


	//   ....[26]....
        /*00c4*/ 	.word	0xffffffff


	//   ....[27]....
        /*00c8*/ 	.word	0xffffffff


	//   ....[28]....
        /*00cc*/ 	.word	0xffffffff


	//   ....[29]....
        /*00d0*/ 	.word	0xffffffff


	//   ....[30]....
        /*00d4*/ 	.word	0xffffffff


	//   ....[31]....
        /*00d8*/ 	.word	0xffffffff


	//   ....[32]....
        /*00dc*/ 	.word	0xffffffff


	//   ....[33]....
        /*00e0*/ 	.word	0xffffffff


	//   ....[34]....
        /*00e4*/ 	.word	0xffffffff


	//   ....[35]....
        /*00e8*/ 	.word	0xffffffff


	//   ....[36]....
        /*00ec*/ 	.word	0xffffffff


	//   ....[37]....
        /*00f0*/ 	.word	0xffffffff


	//   ....[38]....
        /*00f4*/ 	.word	0xffffffff


	//   ....[39]....
        /*00f8*/ 	.word	0xffffffff


	//   ....[40]....
        /*00fc*/ 	.word	0xffffffff


	//   ....[41]....
        /*0100*/ 	.word	0xffffffff


	//   ....[42]....
        /*0104*/ 	.word	0xffffffff


	//   ....[43]....
        /*0108*/ 	.word	0xffffffff


	//   ....[44]....
        /*010c*/ 	.word	0xffffffff


	//----- nvinfo : EIATTR_COOP_GROUP_INSTR_OFFSETS
	.align		4
.L_452:
        /*0110*/ 	.byte	0x04, 0x28
        /*0112*/ 	.short	(.L_454 - .L_453)


	//   ....[0]....
.L_453:
        /*0114*/ 	.word	0x00000b30


	//   ....[1]....
        /*0118*/ 	.word	0x00000b60


	//   ....[2]....
        /*011c*/ 	.word	0x00000b70


	//   ....[3]....
        /*0120*/ 	.word	0x00000c70


	//   ....[4]....
        /*0124*/ 	.word	0x00000ca0


	//   ....[5]....
        /*0128*/ 	.word	0x00000cd0


	//   ....[6]....
        /*012c*/ 	.word	0x00000dd0


	//   ....[7]....
        /*0130*/ 	.word	0x00000e00


	//   ....[8]....
        /*0134*/ 	.word	0x00000e30


	//   ....[9]....
        /*0138*/ 	.word	0x00000f30


	//   ....[10]....
        /*013c*/ 	.word	0x00000f60


	//   ....[11]....
        /*0140*/ 	.word	0x00000f90


	//   ....[12]....
        /*0144*/ 	.word	0x00001090


	//   ....[13]....
        /*0148*/ 	.word	0x000010d0


	//   ....[14]....
        /*014c*/ 	.word	0x00001100


	//   ....[15]....
        /*0150*/ 	.word	0x00001ca0


	//   ....[16]....
        /*0154*/ 	.word	0x00001cb0


	//   ....[17]....
        /*0158*/ 	.word	0x00001cc0


	//   ....[18]....
        /*015c*/ 	.word	0x00001dc0


	//   ....[19]....
        /*0160*/ 	.word	0x00001e00


	//   ....[20]....
        /*0164*/ 	.word	0x00001e20


	//   ....[21]....
        /*0168*/ 	.word	0x00001f30


	//   ....[22]....
        /*016c*/ 	.word	0x00001f70


	//   ....[23]....
        /*0170*/ 	.word	0x00001f90


	//   ....[24]....
        /*0174*/ 	.word	0x000020a0


	//   ....[25]....
        /*0178*/ 	.word	0x000020e0


	//   ....[26]....
        /*017c*/ 	.word	0x00002110


	//   ....[27]....
        /*0180*/ 	.word	0x00002210


	//   ....[28]....
        /*0184*/ 	.word	0x00002250


	//   ....[29]....
        /*0188*/ 	.word	0x00002280


	//   ....[30]....
        /*018c*/ 	.word	0x00004540


	//   ....[31]....
        /*0190*/ 	.word	0x00004570


	//   ....[32]....
        /*0194*/ 	.word	0x00004580


	//   ....[33]....
        /*0198*/ 	.word	0x00004680


	//   ....[34]....
        /*019c*/ 	.word	0x000046b0


	//   ....[35]....
        /*01a0*/ 	.word	0x000046e0


	//   ....[36]....
        /*01a4*/ 	.word	0x000047e0


	//   ....[37]....
        /*01a8*/ 	.word	0x00004810


	//   ....[38]....
        /*01ac*/ 	.word	0x00004840


	//   ....[39]....
        /*01b0*/ 	.word	0x00004940


	//   ....[40]....
        /*01b4*/ 	.word	0x00004970


	//   ....[41]....
        /*01b8*/ 	.word	0x000049a0


	//   ....[42]....
        /*01bc*/ 	.word	0x00004aa0


	//   ....[43]....
        /*01c0*/ 	.word	0x00004ae0


	//   ....[44]....
        /*01c4*/ 	.word	0x00004b10


	//----- nvinfo : EIATTR_VRC_CTA_INIT_COUNT
	.align		4
.L_454:
        /*01c8*/ 	.byte	0x02, 0x4a
	.zero		1
	.zero		1


	//----- nvinfo : EIATTR_EXIT_INSTR_OFFSETS
	.align		4
        /*01cc*/ 	.byte	0x04, 0x1c
        /*01ce*/ 	.short	(.L_456 - .L_455)


	//   ....[0]....
.L_455:
        /*01d0*/ 	.word	0x00000040


	//   ....[1]....
        /*01d4*/ 	.word	0x000055f0


	//   ....[2]....
        /*01d8*/ 	.word	0x00005650


	//----- nvinfo : EIATTR_MAX_THREADS
	.align		4
.L_456:
        /*01dc*/ 	.byte	0x04, 0x05
        /*01de*/ 	.short	(.L_458 - .L_457)
.L_457:
        /*01e0*/ 	.word	0x00000100
        /*01e4*/ 	.word	0x00000001
        /*01e8*/ 	.word	0x00000001


	//----- nvinfo : EIATTR_CRS_STACK_SIZE
	.align		4
.L_458:
        /*01ec*/ 	.byte	0x04, 0x1e
        /*01ee*/ 	.short	(.L_460 - .L_459)
.L_459:
        /*01f0*/ 	.word	0x00000000


	//----- nvinfo : EIATTR_CBANK_PARAM_SIZE
	.align		4
.L_460:
        /*01f4*/ 	.byte	0x03, 0x19
        /*01f6*/ 	.short	0x0021


	//----- nvinfo : EIATTR_PARAM_CBANK
	.align		4
        /*01f8*/ 	.byte	0x04, 0x0a
        /*01fa*/ 	.short	(.L_462 - .L_461)
	.align		4
.L_461:
        /*01fc*/ 	.word	index@(.nv.constant0._ZN6thrust24THRUST_300001_SM_1000_NS8cuda_cub4core6detail13_kernel_agentINS1_8__reduce11ReduceAgentINS0_12zip_iteratorIN4cuda3std3__45tupleIJPKfNS0_17counting_iteratorIlNS0_11use_defaultESF_SF_EEEEEEEPNSB_IJflEEESJ_lNS1_9__extrema9arg_min_fIflNSA_4lessIfEEEEEEJSI_SK_lSP_EEEvDpT0_)
        /*0200*/ 	.short	0x0380
        /*0202*/ 	.short	0x0021


	//----- nvinfo : EIATTR_SW_WAR
	.align		4
.L_462:
        /*0204*/ 	.byte	0x04, 0x36
        /*0206*/ 	.short	(.L_464 - .L_463)
.L_463:
        /*0208*/ 	.word	0x00000008
.L_464:


//--------------------- .nv.info._ZN6thrust24THRUST_300001_SM_1000_NS8cuda_cub4core6detail13_kernel_agentINS1_8__reduce11ReduceAgentIPN4cuda3std3__45tupleIJflEEESC_SB_iNS1_9__extrema9arg_min_fIflNS9_4lessIfEEEEEEJSC_SC_iSH_EEEvDpT0_ --------------------------
	.section	.nv.info._ZN6thrust24THRUST_300001_SM_1000_NS8cuda_cub4core6detail13_kernel_agentINS1_8__reduce11ReduceAgentIPN4cuda3std3__45tupleIJflEEESC_SB_iNS1_9__extrema9arg_min_fIflNS9_4lessIfEEEEEEJSC_SC_iSH_EEEvDpT0_,"",@"SHT_CUDA_INFO"
	.sectionflags	@""
	.align	4


	//----- nvinfo : EIATTR_CUDA_API_VERSION
	.align		4
        /*0000*/ 	.byte	0x04, 0x37
        /*0002*/ 	.short	(.L_466 - .L_465)
.L_465:
        /*0004*/ 	.word	0x00000082


	//----- nvinfo : EIATTR_KPARAM_INFO
	.align		4
.L_466:
        /*0008*/ 	.byte	0x04, 0x17
        /*000a*/ 	.short	(.L_468 - .L_467)
.L_467:
        /*000c*/ 	.word	0x00000000
        /*0010*/ 	.short	0x0003
        /*0012*/ 	.short	0x0014
        /*0014*/ 	.byte	0x00, 0xf0, 0x05, 0x00


	//----- nvinfo : EIATTR_KPARAM_INFO
	.align		4
.L_468:
        /*0018*/ 	.byte	0x04, 0x17
        /*001a*/ 	.short	(.L_470 - .L_469)
.L_469:
        /*001c*/ 	.word	0x00000000
        /*0020*/ 	.short	0x0002
        /*0022*/ 	.short	0x0010
        /*0024*/ 	.byte	0x00, 0xf0, 0x11, 0x00


	//----- nvinfo : EIATTR_KPARAM_INFO
	.align		4
.L_470:
        /*0028*/ 	.byte	0x04, 0x17
        /*002a*/ 	.short	(.L_472 - .L_471)
.L_471:
        /*002c*/ 	.word	0x00000000
        /*0030*/ 	.short	0x0001
        /*0032*/ 	.short	0x0008
        /*0034*/ 	.byte	0x00, 0xf5, 0x21, 0x00


	//----- nvinfo : EIATTR_KPARAM_INFO
	.align		4
.L_472:
        /*0038*/ 	.byte	0x04, 0x17
        /*003a*/ 	.short	(.L_474 - .L_473)
.L_473:
        /*003c*/ 	.word	0x00000000
        /*0040*/ 	.short	0x0000
        /*0042*/ 	.short	0x0000
        /*0044*/ 	.byte	0x00, 0xf5, 0x21, 0x00


	//----- nvinfo : EIATTR_SPARSE_MMA_MASK
	.align		4
.L_474:
        /*0048*/ 	.byte	0x03, 0x50
        /*004a*/ 	.short	0x0000


	//----- nvinfo : EIATTR_MAXREG_COUNT
	.align		4
        /*004c*/ 	.byte	0x03, 0x1b
        /*004e*/ 	.short	0x00ff


	//----- nvinfo : EIATTR_NUM_BARRIERS
	.align		4
        /*0050*/ 	.byte	0x02, 0x4c
        /*0052*/ 	.byte	0x01
	.zero		1


	//----- nvinfo : EIATTR_MERCURY_ISA_VERSION
	.align		4
        /*0054*/ 	.byte	0x03, 0x5f
        /*0056*/ 	.short	0x0101


	//----- nvinfo : EIATTR_COOP_GROUP_MASK_REGIDS
	.align		4
        /*0058*/ 	.byte	0x04, 0x29
        /*005a*/ 	.short	(.L_476 - .L_475)


	//   ....[0]....
.L_475:
        /*005c*/ 	.word	0xffffffff


	//   ....[1]....
        /*0060*/ 	.word	0xffffffff


	//   ....[2]....
        /*0064*/ 	.word	0xffffffff


	//   ....[3]....
        /*0068*/ 	.word	0xffffffff


	//   ....[4]....
        /*006c*/ 	.word	0xffffffff


	//   ....[5]....
        /*0070*/ 	.word	0xffffffff


	//   ....[6]....
        /*0074*/ 	.word	0xffffffff


	//   ....[7]....
        /*0078*/ 	.word	0xffffffff


	//   ....[8]....
        /*007c*/ 	.word	0xffffffff


	//   ....[9]....
        /*0080*/ 	.word	0xffffffff


	//   ....[10]....
        /*0084*/ 	.word	0xffffffff


	//   ....[11]....
        /*0088*/ 	.word	0xffffffff


	//   ....[12]....
        /*008c*/ 	.word	0xffffffff


	//   ....[13]....
        /*0090*/ 	.word	0xffffffff


	//   ....[14]....
        /*0094*/ 	.word	0xffffffff


	//   ....[15]....
        /*0098*/ 	.word	0xffffffff


	//   ....[16]....
        /*009c*/ 	.word	0xffffffff


	//   ....[17]....
        /*00a0*/ 	.word	0xffffffff


	//   ....[18]....
        /*00a4*/ 	.word	0xffffffff


	//   ....[19]....
        /*00a8*/ 	.word	0xffffffff


	//   ....[20]....
        /*00ac*/ 	.word	0xffffffff


	//   ....[21]....
        /*00b0*/ 	.word	0xffffffff


	//   ....[22]....
        /*00b4*/ 	.word	0xffffffff


	//   ....[23]....
        /*00b8*/ 	.word	0xffffffff


	//   ....[24]....
        /*00bc*/ 	.word	0xffffffff


	//   ....[25]....
        /*00c0*/ 	.word	0xffffffff


	//   ....[26]....
        /*00c4*/ 	.word	0xffffffff


	//   ....[27]....
        /*00c8*/ 	.word	0xffffffff


	//   ....[28]....
        /*00cc*/ 	.word	0xffffffff


	//   ....[29]....
        /*00d0*/ 	.word	0xffffffff


	//   ....[30]....
        /*00d4*/ 	.word	0xffffffff


	//   ....[31]....
        /*00d8*/ 	.word	0xffffffff


	//   ....[32]....
        /*00dc*/ 	.word	0xffffffff


	//   ....[33]....
        /*00e0*/ 	.word	0xffffffff


	//   ....[34]....
        /*00e4*/ 	.word	0xffffffff


	//   ....[35]....
        /*00e8*/ 	.word	0xffffffff


	//   ....[36]....
        /*00ec*/ 	.word	0xffffffff


	//   ....[37]....
        /*00f0*/ 	.word	0xffffffff


	//   ....[38]....
        /*00f4*/ 	.word	0xffffffff


	//   ....[39]....
        /*00f8*/ 	.word	0xffffffff


	//   ....[40]....
        /*00fc*/ 	.word	0xffffffff


	//   ....[41]....
        /*0100*/ 	.word	0xffffffff


	//   ....[42]....
        /*0104*/ 	.word	0xffffffff


	//   ....[43]....
        /*0108*/ 	.word	0xffffffff


	//   ....[44]....
        /*010c*/ 	.word	0xffffffff


	//----- nvinfo : EIATTR_COOP_GROUP_INSTR_OFFSETS
	.align		4
.L_476:
        /*0110*/ 	.byte	0x04, 0x28
        /*0112*/ 	.short	(.L_478 - .L_477)


	//   ....[0]....
.L_477:
        /*0114*/ 	.word	0x00000a00


	//   ....[1]....
        /*0118*/ 	.word	0x00000a30


	//   ....[2]....
        /*011c*/ 	.word	0x00000a40


	//   ....[3]....
        /*0120*/ 	.word	0x00000b40


	//   ....[4]....
        /*0124*/ 	.word	0x00000b70


	//   ....[5]....
        /*0128*/ 	.word	0x00000ba0


	//   ....[6]....
        /*012c*/ 	.word	0x00000ca0


	//   ....[7]....
        /*0130*/ 	.word	0x00000cd0


	//   ....[8]....
        /*0134*/ 	.word	0x00000d00


	//   ....[9]....
        /*0138*/ 	.word	0x00000e00


	//   ....[10]....
        /*013c*/ 	.word	0x00000e30


	//   ....[11]....
        /*0140*/ 	.word	0x00000e60


	//   ....[12]....
        /*0144*/ 	.word	0x00000f60


	//   ....[13]....
        /*0148*/ 	.word	0x00000fa0


	//   ....[14]....
        /*014c*/ 	.word	0x00000fd0


	//   ....[15]....
        /*0150*/ 	.word	0x00001b70


	//   ....[16]....
        /*0154*/ 	.word	0x00001b80


	//   ....[17]....
        /*0158*/ 	.word	0x00001b90


	//   ....[18]....
        /*015c*/ 	.word	0x00001c90


	//   ....[19]....
        /*0160*/ 	.word	0x00001cd0


	//   ....[20]....
        /*0164*/ 	.word	0x00001cf0


	//   ....[21]....
        /*0168*/ 	.word	0x00001e00


	//   ....[22]....
        /*016c*/ 	.word	0x00001e40


	//   ....[23]....
        /*0170*/ 	.word	0x00001e60


	//   ....[24]....
        /*0174*/ 	.word	0x00001f70


	//   ....[25]....
        /*0178*/ 	.word	0x00001fb0


	//   ....[26]....
        /*017c*/ 	.word	0x00001fe0


	//   ....[27]....
        /*0180*/ 	.word	0x000020e0


	//   ....[28]....
        /*0184*/ 	.word	0x00002120


	//   ....[29]....
        /*0188*/ 	.word	0x00002150


	//   ....[30]....
        /*018c*/ 	.word	0x00004530


	//   ....[31]....
        /*0190*/ 	.word	0x00004560


	//   ....[32]....
        /*0194*/ 	.word	0x00004570


	//   ....[33]....
        /*0198*/ 	.word	0x00004670


	//   ....[34]....
        /*019c*/ 	.word	0x000046a0


	//   ....[35]....
        /*01a0*/ 	.word	0x000046d0


	//   ....[36]....
        /*01a4*/ 	.word	0x000047d0


	//   ....[37]....
        /*01a8*/ 	.word	0x00004800


	//   ....[38]....
        /*01ac*/ 	.word	0x00004830


	//   ....[39]....
        /*01b0*/ 	.word	0x00004930


	//   ....[40]....
        /*01b4*/ 	.word	0x00004960


	//   ....[41]....
        /*01b8*/ 	.word	0x00004990


	//   ....[42]....
        /*01bc*/ 	.word	0x00004a90


	//   ....[43]....
        /*01c0*/ 	.word	0x00004ad0


	//   ....[44]....
        /*01c4*/ 	.word	0x00004b00


	//----- nvinfo : EIATTR_VRC_CTA_INIT_COUNT
	.align		4
.L_478:
        /*01c8*/ 	.byte	0x02, 0x4a
	.zero		1
	.zero		1


	//----- nvinfo : EIATTR_EXIT_INSTR_OFFSETS
	.align		4
        /*01cc*/ 	.byte	0x04, 0x1c
        /*01ce*/ 	.short	(.L_480 - .L_479)


	//   ....[0]....
.L_479:
        /*01d0*/ 	.word	0x00000030


	//   ....[1]....
        /*01d4*/ 	.word	0x000055e0


	//   ....[2]....
        /*01d8*/ 	.word	0x00005640


	//----- nvinfo : EIATTR_MAX_THREADS
	.align		4
.L_480:
        /*01dc*/ 	.byte	0x04, 0x05
        /*01de*/ 	.short	(.L_482 - .L_481)
.L_481:
        /*01e0*/ 	.word	0x00000100
        /*01e4*/ 	.word	0x00000001
        /*01e8*/ 	.word	0x00000001


	//----- nvinfo : EIATTR_CRS_STACK_SIZE
	.align		4
.L_482:
        /*01ec*/ 	.byte	0x04, 0x1e
        /*01ee*/ 	.short	(.L_484 - .L_483)
.L_483:
        /*01f0*/ 	.word	0x00000000


	//----- nvinfo : EIATTR_CBANK_PARAM_SIZE
	.align		4
.L_484:
        /*01f4*/ 	.byte	0x03, 0x19
        /*01f6*/ 	.short	0x0015


	//----- nvinfo : EIATTR_PARAM_CBANK
	.align		4
        /*01f8*/ 	.byte	0x04, 0x0a
        /*01fa*/ 	.short	(.L_486 - .L_485)
	.align		4
.L_485:
        /*01fc*/ 	.word	index@(.nv.constant0._ZN6thrust24THRUST_300001_SM_1000_NS8cuda_cub4core6detail13_kernel_agentINS1_8__reduce11ReduceAgentIPN4cuda3std3__45tupleIJflEEESC_SB_iNS1_9__extrema9arg_min_fIflNS9_4lessIfEEEEEEJSC_SC_iSH_EEEvDpT0_)
        /*0200*/ 	.short	0x0380
        /*0202*/ 	.short	0x0015


	//----- nvinfo : EIATTR_SW_WAR
	.align		4
.L_486:
        /*0204*/ 	.byte	0x04, 0x36
        /*0206*/ 	.short	(.L_488 - .L_487)
.L_487:
        /*0208*/ 	.word	0x00000008
.L_488:


//--------------------- .nv.info._ZN6thrust24THRUST_300001_SM_1000_NS8cuda_cub4core6detail13_kernel_agentINS1_8__reduce10DrainAgentIiEEJN3cub18CUB_300001_SM_10009GridQueueIjEEiEEEvDpT0_ --------------------------
	.section	.nv.info._ZN6thrust24THRUST_300001_SM_1000_NS8cuda_cub4core6detail13_kernel_agentINS1_8__reduce10DrainAgentIiEEJN3cub18CUB_300001_SM_10009GridQueueIjEEiEEEvDpT0_,"",@"SHT_CUDA_INFO"
	.sectionflags	@""
	.align	4


	//----- nvinfo : EIATTR_CUDA_API_VERSION
	.align		4
        /*0000*/ 	.byte	0x04, 0x37
        /*0002*/ 	.short	(.L_490 - .L_489)
.L_489:
        /*0004*/ 	.word	0x00000082


	//----- nvinfo : EIATTR_KPARAM_INFO
	.align		4
.L_490:
        /*0008*/ 	.byte	0x04, 0x17
        /*000a*/ 	.short	(.L_492 - .L_491)
.L_491:
        /*000c*/ 	.word	0x00000000
        /*0010*/ 	.short	0x0001
        /*0012*/ 	.short	0x0008
        /*0014*/ 	.byte	0x00, 0xf0, 0x11, 0x00


	//----- nvinfo : EIATTR_KPARAM_INFO
	.align		4
.L_492:
        /*0018*/ 	.byte	0x04, 0x17
        /*001a*/ 	.short	(.L_494 - .L_493)
.L_493:
        /*001c*/ 	.word	0x00000000
        /*0020*/ 	.short	0x0000
        /*0022*/ 	.short	0x0000
        /*0024*/ 	.byte	0x00, 0xf0, 0x21, 0x00


	//----- nvinfo : EIATTR_SPARSE_MMA_MASK
	.align		4
.L_494:
        /*0028*/ 	.byte	0x03, 0x50
        /*002a*/ 	.short	0x0000


	//----- nvinfo : EIATTR_MAXREG_COUNT
	.align		4
        /*002c*/ 	.byte	0x03, 0x1b
        /*002e*/ 	.short	0x00ff


	//----- nvinfo : EIATTR_MERCURY_ISA_VERSION
	.align		4
        /*0030*/ 	.byte	0x03, 0x5f
        /*0032*/ 	.short	0x0101


	//----- nvinfo : EIATTR_VRC_CTA_INIT_COUNT
	.align		4
        /*0034*/ 	.byte	0x02, 0x4a
	.zero		1
	.zero		1


	//----- nvinfo : EIATTR_EXIT_INSTR_OFFSETS
	.align		4
        /*0038*/ 	.byte	0x04, 0x1c
        /*003a*/ 	.short	(.L_496 - .L_495)


	//   ....[0]....
.L_495:
        /*003c*/ 	.word	0x00000060


	//----- nvinfo : EIATTR_MAX_THREADS
	.align		4
.L_496:
        /*0040*/ 	.byte	0x04, 0x05
        /*0042*/ 	.short	(.L_498 - .L_497)
.L_497:
        /*0044*/ 	.word	0x00000001
        /*0048*/ 	.word	0x00000001
        /*004c*/ 	.word	0x00000001


	//----- nvinfo : EIATTR_CBANK_PARAM_SIZE
	.align		4
.L_498:
        /*0050*/ 	.byte	0x03, 0x19
        /*0052*/ 	.short	0x000c


	//----- nvinfo : EIATTR_PARAM_CBANK
	.align		4
        /*0054*/ 	.byte	0x04, 0x0a
        /*0056*/ 	.short	(.L_500 - .L_499)
	.align		4
.L_499:
        /*0058*/ 	.word	index@(.nv.constant0._ZN6thrust24THRUST_300001_SM_1000_NS8cuda_cub4core6detail13_kernel_agentINS1_8__reduce10DrainAgentIiEEJN3cub18CUB_300001_SM_10009GridQueueIjEEiEEEvDpT0_)
        /*005c*/ 	.short	0x0380
        /*005e*/ 	.short	0x000c


	//----- nvinfo : EIATTR_SW_WAR
	.align		4
.L_500:
        /*0060*/ 	.byte	0x04, 0x36
        /*0062*/ 	.short	(.L_502 - .L_501)
.L_501:
        /*0064*/ 	.word	0x00000008
.L_502:


//--------------------- .nv.info._ZN6thrust24THRUST_300001_SM_1000_NS8cuda_cub4core6detail13_kernel_agentINS1_8__reduce11ReduceAgentINS0_12zip_iteratorIN4cuda3std3__45tupleIJPKfNS0_17counting_iteratorIlNS0_11use_defaultESF_SF_EEEEEEEPNSB_IJflEEESJ_iNS1_9__extrema9arg_min_fIflNSA_4lessIfEEEEEEJSI_SK_iN3cub18CUB_300001_SM_100013GridEvenShareIiEENSS_9GridQueueIjEESP_EEEvDpT0_ --------------------------
	.section	.nv.info._ZN6thrust24THRUST_300001_SM_1000_NS8cuda_cub4core6detail13_kernel_agentINS1_8__reduce11ReduceAgentINS0_12zip_iteratorIN4cuda3std3__45tupleIJPKfNS0_17counting_iteratorIlNS0_11use_defaultESF_SF_EEEEEEEPNSB_IJflEEESJ_iNS1_9__extrema9arg_min_fIflNSA_4lessIfEEEEEEJSI_SK_iN3cub18CUB_300001_SM_100013GridEvenShareIiEENSS_9GridQueueIjEESP_EEEvDpT0_,"",@"SHT_CUDA_INFO"
	.sectionflags	@""
	.align	4


	//----- nvinfo : EIATTR_CUDA_API_VERSION
	.align		4
        /*0000*/ 	.byte	0x04, 0x37
        /*0002*/ 	.short	(.L_504 - .L_503)
.L_503:
        /*0004*/ 	.word	0x00000082


	//----- nvinfo : EIATTR_KPARAM_INFO
	.align		4
.L_504:
        /*0008*/ 	.byte	0x04, 0x17
        /*000a*/ 	.short	(.L_506 - .L_505)
.L_505:
        /*000c*/ 	.word	0x00000000
        /*0010*/ 	.short	0x0005
        /*0012*/ 	.short	0x0050
        /*0014*/ 	.byte	0x00, 0xf0, 0x05, 0x00


	//----- nvinfo : EIATTR_KPARAM_INFO
	.align		4
.L_506:
        /*0018*/ 	.byte	0x04, 0x17
        /*001a*/ 	.short	(.L_508 - .L_507)
.L_507:
        /*001c*/ 	.word	0x00000000
        /*0020*/ 	.short	0x0004
        /*0022*/ 	.short	0x0048
        /*0024*/ 	.byte	0x00, 0xf0, 0x21, 0x00


	//----- nvinfo : EIATTR_KPARAM_INFO
	.align		4
.L_508:
        /*0028*/ 	.byte	0x04, 0x17
        /*002a*/ 	.short	(.L_510 - .L_509)
.L_509:
        /*002c*/ 	.word	0x00000000
        /*0030*/ 	.short	0x0003
        /*0032*/ 	.short	0x001c
        /*0034*/ 	.byte	0x00, 0xf0, 0xa1, 0x00


	//----- nvinfo : EIATTR_KPARAM_INFO
	.align		4
.L_510:
        /*0038*/ 	.byte	0x04, 0x17
        /*003a*/ 	.short	(.L_512 - .L_511)
.L_511:
        /*003c*/ 	.word	0x00000000
        /*0040*/ 	.short	0x0002
        /*0042*/ 	.short	0x0018
        /*0044*/ 	.byte	0x00, 0xf0, 0x11, 0x00


	//----- nvinfo : EIATTR_KPARAM_INFO
	.align		4
.L_512:
        /*0048*/ 	.byte	0x04, 0x17
        /*004a*/ 	.short	(.L_514 - .L_513)
.L_513:
        /*004c*/ 	.word	0x00000000
        /*0050*/ 	.short	0x0001
        /*0052*/ 	.short	0x0010
        /*0054*/ 	.byte	0x00, 0xf5, 0x21, 0x00


	//----- nvinfo : EIATTR_KPARAM_INFO
	.align		4
.L_514:
        /*0058*/ 	.byte	0x04, 0x17
        /*005a*/ 	.short	(.L_516 - .L_515)
.L_515:
        /*005c*/ 	.word	0x00000000
        /*0060*/ 	.short	0x0000
        /*0062*/ 	.short	0x0000
        /*0064*/ 	.byte	0x00, 0xf0, 0x41, 0x00


	//----- nvinfo : EIATTR_SPARSE_MMA_MASK
	.align		4
.L_516:
        /*0068*/ 	.byte	0x03, 0x50
        /*006a*/ 	.short	0x0000


	//----- nvinfo : EIATTR_MAXREG_COUNT
	.align		4
        /*006c*/ 	.byte	0x03, 0x1b
        /*006e*/ 	.short	0x00ff


	//----- nvinfo : EIATTR_NUM_BARRIERS
	.align		4
        /*0070*/ 	.byte	0x02, 0x4c
        /*0072*/ 	.byte	0x01
	.zero		1


	//----- nvinfo : EIATTR_MERCURY_ISA_VERSION
	.align		4
        /*0074*/ 	.byte	0x03, 0x5f
        /*0076*/ 	.short	0x0101


	//----- nvinfo : EIATTR_COOP_GROUP_MASK_REGIDS
	.align		4
        /*0078*/ 	.byte	0x04, 0x29
        /*007a*/ 	.short	(.L_518 - .L_517)


	//   ....[0]....
.L_517:
        /*007c*/ 	.word	0xffffffff


	//   ....[1]....
        /*0080*/ 	.word	0xffffffff


	//   ....[2]....
        /*0084*/ 	.word	0xffffffff


	//   ....[3]....
        /*0088*/ 	.word	0xffffffff


	//   ....[4]....
        /*008c*/ 	.word	0xffffffff


	//   ....[5]....
        /*0090*/ 	.word	0xffffffff


	//   ....[6]....
        /*0094*/ 	.word	0xffffffff


	//   ....[7]....
        /*0098*/ 	.word	0xffffffff


	//   ....[8]....
        /*009c*/ 	.word	0xffffffff


	//   ....[9]....
        /*00a0*/ 	.word	0xffffffff


	//   ....[10]....
        /*00a4*/ 	.word	0xffffffff


	//   ....[11]....
        /*00a8*/ 	.word	0xffffffff


	//   ....[12]....
        /*00ac*/ 	.word	0xffffffff


	//   ....[13]....
        /*00b0*/ 	.word	0xffffffff


	//   ....[14]....
        /*00b4*/ 	.word	0xffffffff


	//   ....[15]....
        /*00b8*/ 	.word	0xffffffff


	//   ....[16]....
        /*00bc*/ 	.word	0xffffffff


	//   ....[17]....
        /*00c0*/ 	.word	0xffffffff


	//   ....[18]....
        /*00c4*/ 	.word	0xffffffff


	//   ....[19]....
        /*00c8*/ 	.word	0xffffffff


	//   ....[20]....
        /*00cc*/ 	.word	0xffffffff


	//   ....[21]....
        /*00d0*/ 	.word	0xffffffff


	//   ....[22]....
        /*00d4*/ 	.word	0xffffffff


	//   ....[23]....
        /*00d8*/ 	.word	0xffffffff


	//   ....[24]....
        /*00dc*/ 	.word	0xffffffff


	//   ....[25]....
        /*00e0*/ 	.word	0xffffffff


	//   ....[26]....
        /*00e4*/ 	.word	0xffffffff


	//   ....[27]....
        /*00e8*/ 	.word	0xffffffff


	//   ....[28]....
        /*00ec*/ 	.word	0xffffffff


	//   ....[29]....
        /*00f0*/ 	.word	0xffffffff


	//   ....[30]....
        /*00f4*/ 	.word	0xffffffff


	//   ....[31]....
        /*00f8*/ 	.word	0xffffffff


	//   ....[32]....
        /*00fc*/ 	.word	0xffffffff


	//   ....[33]....
        /*0100*/ 	.word	0xffffffff


	//   ....[34]....
        /*0104*/ 	.word	0xffffffff


	//   ....[35]....
        /*0108*/ 	.word	0xffffffff


	//   ....[36]....
        /*010c*/ 	.word	0xffffffff


	//   ....[37]....
        /*0110*/ 	.word	0xffffffff


	//   ....[38]....
        /*0114*/ 	.word	0xffffffff


	//   ....[39]....
        /*0118*/ 	.word	0xffffffff


	//   ....[40]....
        /*011c*/ 	.word	0xffffffff


	//   ....[41]....
        /*0120*/ 	.word	0xffffffff


	//   ....[42]....
        /*0124*/ 	.word	0xffffffff


	//   ....[43]....
        /*0128*/ 	.word	0xffffffff


	//   ....[44]....
        /*012c*/ 	.word	0xffffffff


	//----- nvinfo : EIATTR_COOP_GROUP_INSTR_OFFSETS
	.align		4
.L_518:
        /*0130*/ 	.byte	0x04, 0x28
        /*0132*/ 	.short	(.L_520 - .L_519)


	//   ....[0]....
.L_519:
        /*0134*/ 	.word	0x00000b40


	//   ....[1]....
        /*0138*/ 	.word	0x00000b70


	//   ....[2]....
        /*013c*/ 	.word	0x00000b80


	//   ....[3]....
        /*0140*/ 	.word	0x00000c80


	//   ....[4]....
        /*0144*/ 	.word	0x00000cb0


	//   ....[5]....
        /*0148*/ 	.word	0x00000ce0


	//   ....[6]....
        /*014c*/ 	.word	0x00000de0


	//   ....[7]....
        /*0150*/ 	.word	0x00000e10


	//   ....[8]....
        /*0154*/ 	.word	0x00000e40


	//   ....[9]....
        /*0158*/ 	.word	0x00000f40


	//   ....[10]....
        /*015c*/ 	.word	0x00000f70


	//   ....[11]....
        /*0160*/ 	.word	0x00000fa0


	//   ....[12]....
        /*0164*/ 	.word	0x000010a0


	//   ....[13]....
        /*0168*/ 	.word	0x000010e0


	//   ....[14]....
        /*016c*/ 	.word	0x00001110


	//   ....[15]....
        /*0170*/ 	.word	0x00001cb0


	//   ....[16]....
        /*0174*/ 	.word	0x00001cc0


	//   ....[17]....
        /*0178*/ 	.word	0x00001cd0


	//   ....[18]....
        /*017c*/ 	.word	0x00001dd0


	//   ....[19]....
        /*0180*/ 	.word	0x00001e10


	//   ....[20]....
        /*0184*/ 	.word	0x00001e30


	//   ....[21]....
        /*0188*/ 	.word	0x00001f40


	//   ....[22]....
        /*018c*/ 	.word	0x00001f80


	//   ....[23]....
        /*0190*/ 	.word	0x00001fa0


	//   ....[24]....
        /*0194*/ 	.word	0x000020b0


	//   ....[25]....
        /*0198*/ 	.word	0x000020f0


	//   ....[26]....
        /*019c*/ 	.word	0x00002110


	//   ....[27]....
        /*01a0*/ 	.word	0x00002220


	//   ....[28]....
        /*01a4*/ 	.word	0x00002260


	//   ....[29]....
        /*01a8*/ 	.word	0x00002290


	//   ....[30]....
        /*01ac*/ 	.word	0x00004810


	//   ....[31]....
        /*01b0*/ 	.word	0x00004840


	//   ....[32]....
        /*01b4*/ 	.word	0x00004850


	//   ....[33]....
        /*01b8*/ 	.word	0x00004950


	//   ....[34]....
        /*01bc*/ 	.word	0x00004980


	//   ....[35]....
        /*01c0*/ 	.word	0x000049b0


	//   ....[36]....
        /*01c4*/ 	.word	0x00004ab0


	//   ....[37]....
        /*01c8*/ 	.word	0x00004ae0


	//   ....[38]....
        /*01cc*/ 	.word	0x00004b10


	//   ....[39]....
        /*01d0*/ 	.word	0x00004c10


	//   ....[40]....
        /*01d4*/ 	.word	0x00004c40


	//   ....[41]....
        /*01d8*/ 	.word	0x00004c70


	//   ....[42]....
        /*01dc*/ 	.word	0x00004d70


	//   ....[43]....
        /*01e0*/ 	.word	0x00004db0


	//   ....[44]....
        /*01e4*/ 	.word	0x00004de0


	//----- nvinfo : EIATTR_VRC_CTA_INIT_COUNT
	.align		4
.L_520:
        /*01e8*/ 	.byte	0x02, 0x4a
	.zero		1
	.zero		1


	//----- nvinfo : EIATTR_EXIT_INSTR_OFFSETS
	.align		4
        /*01ec*/ 	.byte	0x04, 0x1c
        /*01ee*/ 	.short	(.L_522 - .L_521)


	//   ....[0]....
.L_521:
        /*01f0*/ 	.word	0x000058a0


	//   ....[1]....
        /*01f4*/ 	.word	0x00005920


	//----- nvinfo : EIATTR_MAX_THREADS
	.align		4
.L_522:
        /*01f8*/ 	.byte	0x04, 0x05
        /*01fa*/ 	.short	(.L_524 - .L_523)
.L_523:
        /*01fc*/ 	.word	0x00000100
        /*0200*/ 	.word	0x00000001
        /*0204*/ 	.word	0x00000001


	//----- nvinfo : EIATTR_CRS_STACK_SIZE
	.align		4
.L_524:
        /*0208*/ 	.byte	0x04, 0x1e
        /*020a*/ 	.short	(.L_526 - .L_525)
.L_525:
        /*020c*/ 	.word	0x00000000


	//----- nvinfo : EIATTR_CBANK_PARAM_SIZE
	.align		4
.L_526:
        /*0210*/ 	.byte	0x03, 0x19
        /*0212*/ 	.short	0x0051


	//----- nvinfo : EIATTR_PARAM_CBANK
	.align		4
        /*0214*/ 	.byte	0x04, 0x0a
        /*0216*/ 	.short	(.L_528 - .L_527)
	.align		4
.L_527:
        /*0218*/ 	.word	index@(.nv.constant0._ZN6thrust24THRUST_300001_SM_1000_NS8cuda_cub4core6detail13_kernel_agentINS1_8__reduce11ReduceAgentINS0_12zip_iteratorIN4cuda3std3__45tupleIJPKfNS0_17counting_iteratorIlNS0_11use_defaultESF_SF_EEEEEEEPNSB_IJflEEESJ_iNS1_9__extrema9arg_min_fIflNSA_4lessIfEEEEEEJSI_SK_iN3cub18CUB_300001_SM_100013GridEvenShareIiEENSS_9GridQueueIjEESP_EEEvDpT0_)
        /*021c*/ 	.short	0x0380
        /*021e*/ 	.short	0x0051


	//----- nvinfo : EIATTR_SW_WAR
	.align		4
.L_528:
        /*0220*/ 	.byte	0x04, 0x36
        /*0222*/ 	.short	(.L_530 - .L_529)
.L_529:
        /*0224*/ 	.word	0x00000008
.L_530:


//--------------------- .nv.info._ZN6thrust24THRUST_300001_SM_1000_NS8cuda_cub4core6detail13_kernel_agentINS1_8__reduce11ReduceAgentINS0_12zip_iteratorIN4cuda3std3__45tupleIJPKfNS0_17counting_iteratorIlNS0_11use_defaultESF_SF_EEEEEEEPNSB_IJflEEESJ_iNS1_9__extrema9arg_min_fIflNSA_4lessIfEEEEEEJSI_SK_iSP_EEEvDpT0_ --------------------------
	.section	.nv.info._ZN6thrust24THRUST_300001_SM_1000_NS8cuda_cub4core6detail13_kernel_agentINS1_8__reduce11ReduceAgentINS0_12zip_iteratorIN4cuda3std3__45tupleIJPKfNS0_17counting_iteratorIlNS0_11use_defaultESF_SF_EEEEEEEPNSB_IJflEEESJ_iNS1_9__extrema9arg_min_fIflNSA_4lessIfEEEEEEJSI_SK_iSP_EEEvDpT0_,"",@"SHT_CUDA_INFO"
	.sectionflags	@""
	.align	4


	//----- nvinfo : EIATTR_CUDA_API_VERSION
	.align		4
        /*0000*/ 	.byte	0x04, 0x37
        /*0002*/ 	.short	(.L_532 - .L_531)
.L_531:
        /*0004*/ 	.word	0x00000082


	//----- nvinfo : EIATTR_KPARAM_INFO
	.align		4
.L_532:
        /*0008*/ 	.byte	0x04, 0x17
        /*000a*/ 	.short	(.L_534 - .L_533)
.L_533:
        /*000c*/ 	.word	0x00000000
        /*0010*/ 	.short	0x0003
        /*0012*/ 	.short	0x001c
        /*0014*/ 	.byte	0x00, 0xf0, 0x05, 0x00


	//----- nvinfo : EIATTR_KPARAM_INFO
	.align		4
.L_534:
        /*0018*/ 	.byte	0x04, 0x17
        /*001a*/ 	.short	(.L_536 - .L_535)
.L_535:
        /*001c*/ 	.word	0x00000000
        /*0020*/ 	.short	0x0002
        /*0022*/ 	.short	0x0018
        /*0024*/ 	.byte	0x00, 0xf0, 0x11, 0x00


	//----- nvinfo : EIATTR_KPARAM_INFO
	.align		4
.L_536:
        /*0028*/ 	.byte	0x04, 0x17
        /*002a*/ 	.short	(.L_538 - .L_537)
.L_537:
        /*002c*/ 	.word	0x00000000
        /*0030*/ 	.short	0x0001
        /*0032*/ 	.short	0x0010
        /*0034*/ 	.byte	0x00, 0xf5, 0x21, 0x00


	//----- nvinfo : EIATTR_KPARAM_INFO
	.align		4
.L_538:
        /*0038*/ 	.byte	0x04, 0x17
        /*003a*/ 	.short	(.L_540 - .L_539)
.L_539:
        /*003c*/ 	.word	0x00000000
        /*0040*/ 	.short	0x0000
        /*0042*/ 	.short	0x0000
        /*0044*/ 	.byte	0x00, 0xf0, 0x41, 0x00


	//----- nvinfo : EIATTR_SPARSE_MMA_MASK
	.align		4
.L_540:
        /*0048*/ 	.byte	0x03, 0x50
        /*004a*/ 	.short	0x0000


	//----- nvinfo : EIATTR_MAXREG_COUNT
	.align		4
        /*004c*/ 	.byte	0x03, 0x1b
        /*004e*/ 	.short	0x00ff


	//----- nvinfo : EIATTR_NUM_BARRIERS
	.align		4
        /*0050*/ 	.byte	0x02, 0x4c
        /*0052*/ 	.byte	0x01
	.zero		1


	//----- nvinfo : EIATTR_MERCURY_ISA_VERSION
	.align		4
        /*0054*/ 	.byte	0x03, 0x5f
        /*0056*/ 	.short	0x0101


	//----- nvinfo : EIATTR_COOP_GROUP_MASK_REGIDS
	.align		4
        /*0058*/ 	.byte	0x04, 0x29
        /*005a*/ 	.short	(.L_542 - .L_541)


	//   ....[0]....
.L_541:
        /*005c*/ 	.word	0xffffffff


	//   ....[1]....
        /*0060*/ 	.word	0xffffffff


	//   ....[2]....
        /*0064*/ 	.word	0xffffffff


	//   ....[3]....
        /*0068*/ 	.word	0xffffffff


	//   ....[4]....
        /*006c*/ 	.word	0xffffffff


	//   ....[5]....
        /*0070*/ 	.word	0xffffffff


	//   ....[6]....
        /*0074*/ 	.word	0xffffffff


	//   ....[7]....
        /*0078*/ 	.word	0xffffffff


	//   ....[8]....
        /*007c*/ 	.word	0xffffffff


	//   ....[9]....
        /*0080*/ 	.word	0xffffffff


	//   ....[10]....
        /*0084*/ 	.word	0xffffffff


	//   ....[11]....
        /*0088*/ 	.word	0xffffffff


	//   ....[12]....
        /*008c*/ 	.word	0xffffffff


	//   ....[13]....
        /*0090*/ 	.word	0xffffffff


	//   ....[14]....
        /*0094*/ 	.word	0xffffffff


	//   ....[15]....
        /*0098*/ 	.word	0xffffffff


	//   ....[16]....
        /*009c*/ 	.word	0xffffffff


	//   ....[17]....
        /*00a0*/ 	.word	0xffffffff


	//   ....[18]....
        /*00a4*/ 	.word	0xffffffff


	//   ....[19]....
        /*00a8*/ 	.word	0xffffffff


	//   ....[20]....
        /*00ac*/ 	.word	0xffffffff


	//   ....[21]....
        /*00b0*/ 	.word	0xffffffff


	//   ....[22]....
        /*00b4*/ 	.word	0xffffffff


	//   ....[23]....
        /*00b8*/ 	.word	0xffffffff


	//   ....[24]....
        /*00bc*/ 	.word	0xffffffff


	//   ....[25]....
        /*00c0*/ 	.word	0xffffffff


	//   ....[26]....
        /*00c4*/ 	.word	0xffffffff


	//   ....[27]....
        /*00c8*/ 	.word	0xffffffff


	//   ....[28]....
        /*00cc*/ 	.word	0xffffffff


	//   ....[29]....
        /*00d0*/ 	.word	0xffffffff


	//   ....[30]....
        /*00d4*/ 	.word	0xffffffff


	//   ....[31]....
        /*00d8*/ 	.word	0xffffffff


	//   ....[32]....
        /*00dc*/ 	.word	0xffffffff


	//   ....[33]....
        /*00e0*/ 	.word	0xffffffff


	//   ....[34]....
        /*00e4*/ 	.word	0xffffffff


	//   ....[35]....
        /*00e8*/ 	.word	0xffffffff


	//   ....[36]....
        /*00ec*/ 	.word	0xffffffff


	//   ....[37]....
        /*00f0*/ 	.word	0xffffffff


	//   ....[38]....
        /*00f4*/ 	.word	0xffffffff


	//   ....[39]....
        /*00f8*/ 	.word	0xffffffff


	//   ....[40]....
        /*00fc*/ 	.word	0xffffffff


	//   ....[41]....
        /*0100*/ 	.word	0xffffffff


	//   ....[42]....
        /*0104*/ 	.word	0xffffffff


	//   ....[43]....
        /*0108*/ 	.word	0xffffffff


	//   ....[44]....
        /*010c*/ 	.word	0xffffffff


	//----- nvinfo : EIATTR_COOP_GROUP_INSTR_OFFSETS
	.align		4
.L_542:
        /*0110*/ 	.byte	0x04, 0x28
        /*0112*/ 	.short	(.L_544 - .L_543)


	//   ....[0]....
.L_543:
        /*0114*/ 	.word	0x00000b10


	//   ....[1]....
        /*0118*/ 	.word	0x00000b40


	//   ....[2]....
        /*011c*/ 	.word	0x00000b50


	//   ....[3]....
        /*0120*/ 	.word	0x00000c50


	//   ....[4]....
        /*0124*/ 	.word	0x00000c80


	//   ....[5]....
        /*0128*/ 	.word	0x00000cb0


	//   ....[6]....
        /*012c*/ 	.word	0x00000db0


	//   ....[7]....
        /*0130*/ 	.word	0x00000de0


	//   ....[8]....
        /*0134*/ 	.word	0x00000e10


	//   ....[9]....
        /*0138*/ 	.word	0x00000f10


	//   ....[10]....
        /*013c*/ 	.word	0x00000f40


	//   ....[11]....
        /*0140*/ 	.word	0x00000f70


	//   ....[12]....
        /*0144*/ 	.word	0x00001070


	//   ....[13]....
        /*0148*/ 	.word	0x000010b0


	//   ....[14]....
        /*014c*/ 	.word	0x000010e0


	//   ....[15]....
        /*0150*/ 	.word	0x00001c80


	//   ....[16]....
        /*0154*/ 	.word	0x00001c90


	//   ....[17]....
        /*0158*/ 	.word	0x00001ca0


	//   ....[18]....
        /*015c*/ 	.word	0x00001da0


	//   ....[19]....
        /*0160*/ 	.word	0x00001de0


	//   ....[20]....
        /*0164*/ 	.word	0x00001e00


	//   ....[21]....
        /*0168*/ 	.word	0x00001f10


	//   ....[22]....
        /*016c*/ 	.word	0x00001f50


	//   ....[23]....
        /*0170*/ 	.word	0x00001f70


	//   ....[24]....
        /*0174*/ 	.word	0x00002080


	//   ....[25]....
        /*0178*/ 	.word	0x000020c0


	//   ....[26]....
        /*017c*/ 	.word	0x000020f0


	//   ....[27]....
        /*0180*/ 	.word	0x000021f0


	//   ....[28]....
        /*0184*/ 	.word	0x00002230


	//   ....[29]....
        /*0188*/ 	.word	0x00002260


	//   ....[30]....
        /*018c*/ 	.word	0x000045f0


	//   ....[31]....
        /*0190*/ 	.word	0x00004620


	//   ....[32]....
        /*0194*/ 	.word	0x00004630


	//   ....[33]....
        /*0198*/ 	.word	0x00004730


	//   ....[34]....
        /*019c*/ 	.word	0x00004760


	//   ....[35]....
        /*01a0*/ 	.word	0x00004790


	//   ....[36]....
        /*01a4*/ 	.word	0x00004890


	//   ....[37]....
        /*01a8*/ 	.word	0x000048c0


	//   ....[38]....
        /*01ac*/ 	.word	0x000048f0


	//   ....[39]....
        /*01b0*/ 	.word	0x000049f0


	//   ....[40]....
        /*01b4*/ 	.word	0x00004a20


	//   ....[41]....
        /*01b8*/ 	.word	0x00004a50


	//   ....[42]....
        /*01bc*/ 	.word	0x00004b50


	//   ....[43]....
        /*01c0*/ 	.word	0x00004b90


	//   ....[44]....
        /*01c4*/ 	.word	0x00004bc0


	//----- nvinfo : EIATTR_VRC_CTA_INIT_COUNT
	.align		4
.L_544:
        /*01c8*/ 	.byte	0x02, 0x4a
	.zero		1
	.zero		1


	//----- nvinfo : EIATTR_EXIT_INSTR_OFFSETS
	.align		4
        /*01cc*/ 	.byte	0x04, 0x1c
        /*01ce*/ 	.short	(.L_546 - .L_545)


	//   ....[0]....
.L_545:
        /*01d0*/ 	.word	0x00000030


	//   ....[1]....
        /*01d4*/ 	.word	0x000056a0


	//   ....[2]....
        /*01d8*/ 	.word	0x00005700


	//----- nvinfo : EIATTR_MAX_THREADS
	.align		4
.L_546:
        /*01dc*/ 	.byte	0x04, 0x05
        /*01de*/ 	.short	(.L_548 - .L_547)
.L_547:
        /*01e0*/ 	.word	0x00000100
        /*01e4*/ 	.word	0x00000001
        /*01e8*/ 	.word	0x00000001


	//----- nvinfo : EIATTR_CRS_STACK_SIZE
	.align		4
.L_548:
        /*01ec*/ 	.byte	0x04, 0x1e
        /*01ee*/ 	.short	(.L_550 - .L_549)
.L_549:
        /*01f0*/ 	.word	0x00000000


	//----- nvinfo : EIATTR_CBANK_PARAM_SIZE
	.align		4
.L_550:
        /*01f4*/ 	.byte	0x03, 0x19
        /*01f6*/ 	.short	0x001d


	//----- nvinfo : EIATTR_PARAM_CBANK
	.align		4
        /*01f8*/ 	.byte	0x04, 0x0a
        /*01fa*/ 	.short	(.L_552 - .L_551)
	.align		4
.L_551:
        /*01fc*/ 	.word	index@(.nv.constant0._ZN6thrust24THRUST_300001_SM_1000_NS8cuda_cub4core6detail13_kernel_agentINS1_8__reduce11ReduceAgentINS0_12zip_iteratorIN4cuda3std3__45tupleIJPKfNS0_17counting_iteratorIlNS0_11use_defaultESF_SF_EEEEEEEPNSB_IJflEEESJ_iNS1_9__extrema9arg_min_fIflNSA_4lessIfEEEEEEJSI_SK_iSP_EEEvDpT0_)
        /*0200*/ 	.short	0x0380
        /*0202*/ 	.short	0x001d


	//----- nvinfo : EIATTR_SW_WAR
	.align		4
.L_552:
        /*0204*/ 	.byte	0x04, 0x36
        /*0206*/ 	.short	(.L_554 - .L_553)
.L_553:
        /*0208*/ 	.word	0x00000008
.L_554:


//--------------------- .nv.info._Z26_hfp8_to_float_cuda_kernelPKhiiPfiii --------------------------
	.section	.nv.info._Z26_hfp8_to_float_cuda_kernelPKhiiPfiii,"",@"SHT_CUDA_INFO"
	.sectionflags	@""
	.align	4


	//----- nvinfo : EIATTR_CUDA_API_VERSION
	.align		4
        /*0000*/ 	.byte	0x04, 0x37
        /*0002*/ 	.short	(.L_556 - .L_555)
.L_555:
        /*0004*/ 	.word	0x00000082


	//----- nvinfo : EIATTR_KPARAM_INFO
	.align		4
.L_556:
        /*0008*/ 	.byte	0x04, 0x17
        /*000a*/ 	.short	(.L_558 - .L_557)
.L_557:
        /*000c*/ 	.word	0x00000000
        /*0010*/ 	.short	0x0006
        /*0012*/ 	.short	0x0020
        /*0014*/ 	.byte	0x00, 0xf0, 0x11, 0x00


	//----- nvinfo : EIATTR_KPARAM_INFO
	.align		4
.L_558:
        /*0018*/ 	.byte	0x04, 0x17
        /*001a*/ 	.short	(.L_560 - .L_559)
.L_559:
        /*001c*/ 	.word	0x00000000
        /*0020*/ 	.short	0x0005
        /*0022*/ 	.short	0x001c
        /*0024*/ 	.byte	0x00, 0xf0, 0x11, 0x00


	//----- nvinfo : EIATTR_KPARAM_INFO
	.align		4
.L_560:
        /*0028*/ 	.byte	0x04, 0x17
        /*002a*/ 	.short	(.L_562 - .L_561)
.L_561:
        /*002c*/ 	.word	0x00000000
        /*0030*/ 	.short	0x0004
        /*0032*/ 	.short	0x0018
        /*0034*/ 	.byte	0x00, 0xf0, 0x11, 0x00


	//----- nvinfo : EIATTR_KPARAM_INFO
	.align		4
.L_562:
        /*0038*/ 	.byte	0x04, 0x17
        /*003a*/ 	.short	(.L_564 - .L_563)
.L_563:
        /*003c*/ 	.word	0x00000000
        /*0040*/ 	.short	0x0003
        /*0042*/ 	.short	0x0010
        /*0044*/ 	.byte	0x00, 0xf5, 0x21, 0x00


	//----- nvinfo : EIATTR_KPARAM_INFO
	.align		4
.L_564:
        /*0048*/ 	.byte	0x04, 0x17
        /*004a*/ 	.short	(.L_566 - .L_565)
.L_565:
        /*004c*/ 	.word	0x00000000
        /*0050*/ 	.short	0x0002
        /*0052*/ 	.short	0x000c
        /*0054*/ 	.byte	0x00, 0xf0, 0x11, 0x00


	//----- nvinfo : EIATTR_KPARAM_INFO
	.align		4
.L_566:
        /*0058*/ 	.byte	0x04, 0x17
        /*005a*/ 	.short	(.L_568 - .L_567)
.L_567:
        /*005c*/ 	.word	0x00000000
        /*0060*/ 	.short	0x0001
        /*0062*/ 	.short	0x0008
        /*0064*/ 	.byte	0x00, 0xf0, 0x11, 0x00


	//----- nvinfo : EIATTR_KPARAM_INFO
	.align		4
.L_568:
        /*0068*/ 	.byte	0x04, 0x17
        /*006a*/ 	.short	(.L_570 - .L_569)
.L_569:
        /*006c*/ 	.word	0x00000000
        /*0070*/ 	.short	0x0000
        /*0072*/ 	.short	0x0000
        /*0074*/ 	.byte	0x00, 0xf5, 0x21, 0x00


	//----- nvinfo : EIATTR_SPARSE_MMA_MASK
	.align		4
.L_570:
        /*0078*/ 	.byte	0x03, 0x50
        /*007a*/ 	.short	0x0000


	//----- nvinfo : EIATTR_MAXREG_COUNT
	.align		4
        /*007c*/ 	.byte	0x03, 0x1b
        /*007e*/ 	.short	0x00ff


	//----- nvinfo : EIATTR_MERCURY_ISA_VERSION
	.align		4
        /*0080*/ 	.byte	0x03, 0x5f
        /*0082*/ 	.short	0x0101


	//----- nvinfo : EIATTR_VRC_CTA_INIT_COUNT
	.align		4
        /*0084*/ 	.byte	0x02, 0x4a
	.zero		1
	.zero		1


	//----- nvinfo : EIATTR_EXIT_INSTR_OFFSETS
	.align		4
        /*0088*/ 	.byte	0x04, 0x1c
        /*008a*/ 	.short	(.L_572 - .L_571)


	//   ....[0]....
.L_571:
        /*008c*/ 	.word	0x000000c0


	//   ....[1]....
        /*0090*/ 	.word	0x00000330


	//----- nvinfo : EIATTR_CRS_STACK_SIZE
	.align		4
.L_572:
        /*0094*/ 	.byte	0x04, 0x1e
        /*0096*/ 	.short	(.L_574 - .L_573)
.L_573:
        /*0098*/ 	.word	0x00000000


	//----- nvinfo : EIATTR_CBANK_PARAM_SIZE
	.align		4
.L_574:
        /*009c*/ 	.byte	0x03, 0x19
        /*009e*/ 	.short	0x0024


	//----- nvinfo : EIATTR_PARAM_CBANK
	.align		4
        /*00a0*/ 	.byte	0x04, 0x0a
        /*00a2*/ 	.short	(.L_576 - .L_575)
	.align		4
.L_575:
        /*00a4*/ 	.word	index@(.nv.constant0._Z26_hfp8_to_float_cuda_kernelPKhiiPfiii)
        /*00a8*/ 	.short	0x0380
        /*00aa*/ 	.short	0x0024


	//----- nvinfo : EIATTR_SW_WAR
	.align		4
.L_576:
        /*00ac*/ 	.byte	0x04, 0x36
        /*00ae*/ 	.short	(.L_578 - .L_577)
.L_577:
        /*00b0*/ 	.word	0x00000008
.L_578:


//--------------------- .nv.info._Z26_float_to_hfp8_cuda_kernelPKfiiPhiiiff --------------------------
	.section	.nv.info._Z26_float_to_hfp8_cuda_kernelPKfiiPhiiiff,"",@"SHT_CUDA_INFO"
	.sectionflags	@""
	.align	4


	//----- nvinfo : EIATTR_CUDA_API_VERSION
	.align		4
        /*0000*/ 	.byte	0x04, 0x37
        /*0002*/ 	.short	(.L_580 - .L_579)
.L_579:
        /*0004*/ 	.word	0x00000082


	//----- nvinfo : EIATTR_KPARAM_INFO
	.align		4
.L_580:
        /*0008*/ 	.byte	0x04, 0x17
        /*000a*/ 	.short	(.L_582 - .L_581)
.L_581:
        /*000c*/ 	.word	0x00000000
        /*0010*/ 	.short	0x0008
        /*0012*/ 	.short	0x0028
        /*0014*/ 	.byte	0x00, 0xf0, 0x11, 0x00


	//----- nvinfo : EIATTR_KPARAM_INFO
	.align		4
.L_582:
        /*0018*/ 	.byte	0x04, 0x17
        /*001a*/ 	.short	(.L_584 - .L_583)
.L_583:
        /*001c*/ 	.word	0x00000000
        /*0020*/ 	.short	0x0007
        /*0022*/ 	.short	0x0024
        /*0024*/ 	.byte	0x00, 0xf0, 0x11, 0x00


	//----- nvinfo : EIATTR_KPARAM_INFO
	.align		4
.L_584:
        /*0028*/ 	.byte	0x04, 0x17
        /*002a*/ 	.short	(.L_586 - .L_585)
.L_585:
        /*002c*/ 	.word	0x00000000
        /*0030*/ 	.short	0x0006
        /*0032*/ 	.short	0x0020
        /*0034*/ 	.byte	0x00, 0xf0, 0x11, 0x00


	//----- nvinfo : EIATTR_KPARAM_INFO
	.align		4
.L_586:
        /*0038*/ 	.byte	0x04, 0x17
        /*003a*/ 	.short	(.L_588 - .L_587)
.L_587:
        /*003c*/ 	.word	0x00000000
        /*0040*/ 	.short	0x0005
        /*0042*/ 	.short	0x001c
        /*0044*/ 	.byte	0x00, 0xf0, 0x11, 0x00


	//----- nvinfo : EIATTR_KPARAM_INFO
	.align		4
.L_588:
        /*0048*/ 	.byte	0x04, 0x17
        /*004a*/ 	.short	(.L_590 - .L_589)
.L_589:
        /*004c*/ 	.word	0x00000000
        /*0050*/ 	.short	0x0004
        /*0052*/ 	.short	0x0018
        /*0054*/ 	.byte	0x00, 0xf0, 0x11, 0x00


	//----- nvinfo : EIATTR_KPARAM_INFO
	.align		4
.L_590:
        /*0058*/ 	.byte	0x04, 0x17
        /*005a*/ 	.short	(.L_592 - .L_591)
.L_591:
        /*005c*/ 	.word	0x00000000
        /*0060*/ 	.short	0x0003
        /*0062*/ 	.short	0x0010
        /*0064*/ 	.byte	0x00, 0xf5, 0x21, 0x00


	//----- nvinfo : EIATTR_KPARAM_INFO
	.align		4
.L_592:
        /*0068*/ 	.byte	0x04, 0x17
        /*006a*/ 	.short	(.L_594 - .L_593)
.L_593:
        /*006c*/ 	.word	0x00000000
        /*0070*/ 	.short	0x0002
        /*0072*/ 	.short	0x000c
        /*0074*/ 	.byte	0x00, 0xf0, 0x11, 0x00


	//----- nvinfo : EIATTR_KPARAM_INFO
	.align		4
.L_594:
        /*0078*/ 	.byte	0x04, 0x17
        /*007a*/ 	.short	(.L_596 - .L_595)
.L_595:
        /*007c*/ 	.word	0x00000000
        /*0080*/ 	.short	0x0001
        /*0082*/ 	.short	0x0008
        /*0084*/ 	.byte	0x00, 0xf0, 0x11, 0x00


	//----- nvinfo : EIATTR_KPARAM_INFO
	.align		4
.L_596:
        /*0088*/ 	.byte	0x04, 0x17
        /*008a*/ 	.short	(.L_598 - .L_597)
.L_597:
        /*008c*/ 	.word	0x00000000
        /*0090*/ 	.short	0x0000
        /*0092*/ 	.short	0x0000
        /*0094*/ 	.byte	0x00, 0xf5, 0x21, 0x00


	//----- nvinfo : EIATTR_SPARSE_MMA_MASK
	.align		4
.L_598:
        /*0098*/ 	.byte	0x03, 0x50
        /*009a*/ 	.short	0x0000


	//----- nvinfo : EIATTR_MAXREG_COUNT
	.align		4
        /*009c*/ 	.byte	0x03, 0x1b
        /*009e*/ 	.short	0x00ff


	//----- nvinfo : EIATTR_MERCURY_ISA_VERSION
	.align		4
        /*00a0*/ 	.byte	0x03, 0x5f
        /*00a2*/ 	.short	0x0101


	//----- nvinfo : EIATTR_VRC_CTA_INIT_COUNT
	.align		4
        /*00a4*/ 	.byte	0x02, 0x4a
	.zero		1
	.zero		1


	//----- nvinfo : EIATTR_EXIT_INSTR_OFFSETS
	.align		4
        /*00a8*/ 	.byte	0x04, 0x1c
        /*00aa*/ 	.short	(.L_600 - .L_599)


	//   ....[0]....
.L_599:
        /*00ac*/ 	.word	0x000000c0


	//   ....[1]....
        /*00b0*/ 	.word	0x00000390


	//----- nvinfo : EIATTR_CRS_STACK_SIZE
	.align		4
.L_600:
        /*00b4*/ 	.byte	0x04, 0x1e
        /*00b6*/ 	.short	(.L_602 - .L_601)
.L_601:
        /*00b8*/ 	.word	0x00000000


	//----- nvinfo : EIATTR_CBANK_PARAM_SIZE
	.align		4
.L_602:
        /*00bc*/ 	.byte	0x03, 0x19
        /*00be*/ 	.short	0x002c


	//----- nvinfo : EIATTR_PARAM_CBANK
	.align		4
        /*00c0*/ 	.byte	0x04, 0x0a
        /*00c2*/ 	.short	(.L_604 - .L_603)
	.align		4
.L_603:
        /*00c4*/ 	.word	index@(.nv.constant0._Z26_float_to_hfp8_cuda_kernelPKfiiPhiiiff)
        /*00c8*/ 	.short	0x0380
        /*00ca*/ 	.short	0x002c


	//----- nvinfo : EIATTR_SW_WAR
	.align		4
.L_604:
        /*00cc*/ 	.byte	0x04, 0x36
        /*00ce*/ 	.short	(.L_606 - .L_605)
.L_605:
        /*00d0*/ 	.word	0x00000008
.L_606:


//--------------------- .nv.info._Z30_bfloat16_to_float_cuda_kernelPKtiiPf --------------------------
	.section	.nv.info._Z30_bfloat16_to_float_cuda_kernelPKtiiPf,"",@"SHT_CUDA_INFO"
	.sectionflags	@""
	.align	4


	//----- nvinfo : EIATTR_CUDA_API_VERSION
	.align		4
        /*0000*/ 	.byte	0x04, 0x37
        /*0002*/ 	.short	(.L_608 - .L_607)
.L_607:
        /*0004*/ 	.word	0x00000082


	//----- nvinfo : EIATTR_KPARAM_INFO
	.align		4
.L_608:
        /*0008*/ 	.byte	0x04, 0x17
        /*000a*/ 	.short	(.L_610 - .L_609)
.L_609:
        /*000c*/ 	.word	0x00000000
        /*0010*/ 	.short	0x0003
        /*0012*/ 	.short	0x0010
        /*0014*/ 	.byte	0x00, 0xf5, 0x21, 0x00


	//----- nvinfo : EIATTR_KPARAM_INFO
	.align		4
.L_610:
        /*0018*/ 	.byte	0x04, 0x17
        /*001a*/ 	.short	(.L_612 - .L_611)
.L_611:
        /*001c*/ 	.word	0x00000000
        /*0020*/ 	.short	0x0002
        /*0022*/ 	.short	0x000c
        /*0024*/ 	.byte	0x00, 0xf0, 0x11, 0x00


	//----- nvinfo : EIATTR_KPARAM_INFO
	.align		4
.L_612:
        /*0028*/ 	.byte	0x04, 0x17
        /*002a*/ 	.short	(.L_614 - .L_613)
.L_613:
        /*002c*/ 	.word	0x00000000
        /*0030*/ 	.short	0x0001
        /*0032*/ 	.short	0x0008
        /*0034*/ 	.byte	0x00, 0xf0, 0x11, 0x00


	//----- nvinfo : EIATTR_KPARAM_INFO
	.align		4
.L_614:
        /*0038*/ 	.byte	0x04, 0x17
        /*003a*/ 	.short	(.L_616 - .L_615)
.L_615:
        /*003c*/ 	.word	0x00000000
        /*0040*/ 	.short	0x0000
        /*0042*/ 	.short	0x0000
        /*0044*/ 	.byte	0x00, 0xf5, 0x21, 0x00


	//----- nvinfo : EIATTR_SPARSE_MMA_MASK
	.align		4
.L_616:
        /*0048*/ 	.byte	0x03, 0x50
        /*004a*/ 	.short	0x0000


	//----- nvinfo : EIATTR_MAXREG_COUNT
	.align		4
        /*004c*/ 	.byte	0x03, 0x1b
        /*004e*/ 	.short	0x00ff


	//----- nvinfo : EIATTR_MERCURY_ISA_VERSION
	.align		4
        /*0050*/ 	.byte	0x03, 0x5f
        /*0052*/ 	.short	0x0101


	//----- nvinfo : EIATTR_VRC_CTA_INIT_COUNT
	.align		4
        /*0054*/ 	.byte	0x02, 0x4a
	.zero		1
	.zero		1


	//----- nvinfo : EIATTR_EXIT_INSTR_OFFSETS
	.align		4
        /*0058*/ 	.byte	0x04, 0x1c
        /*005a*/ 	.short	(.L_618 - .L_617)


	//   ....[0]....
.L_617:
        /*005c*/ 	.word	0x000000c0


	//   ....[1]....
        /*0060*/ 	.word	0x00000460


	//   ....[2]....
        /*0064*/ 	.word	0x000007c0


	//----- nvinfo : EIATTR_CRS_STACK_SIZE
	.align		4
.L_618:
        /*0068*/ 	.byte	0x04, 0x1e
        /*006a*/ 	.short	(.L_620 - .L_619)
.L_619:
        /*006c*/ 	.word	0x00000000


	//----- nvinfo : EIATTR_CBANK_PARAM_SIZE
	.align		4
.L_620:
        /*0070*/ 	.byte	0x03, 0x19
        /*0072*/ 	.short	0x0018


	//----- nvinfo : EIATTR_PARAM_CBANK
	.align		4
        /*0074*/ 	.byte	0x04, 0x0a
        /*0076*/ 	.short	(.L_622 - .L_621)
	.align		4
.L_621:
        /*0078*/ 	.word	index@(.nv.constant0._Z30_bfloat16_to_float_cuda_kernelPKtiiPf)
        /*007c*/ 	.short	0x0380
        /*007e*/ 	.short	0x0018


	//----- nvinfo : EIATTR_SW_WAR
	.align		4
.L_622:
        /*0080*/ 	.byte	0x04, 0x36
        /*0082*/ 	.short	(.L_624 - .L_623)
.L_623:
        /*0084*/ 	.word	0x00000008
.L_624:


//--------------------- .nv.info._Z30_float_to_bfloat16_cuda_kernelPKfiiPt --------------------------
	.section	.nv.info._Z30_float_to_bfloat16_cuda_kernelPKfiiPt,"",@"SHT_CUDA_INFO"
	.sectionflags	@""
	.align	4


	//----- nvinfo : EIATTR_CUDA_API_VERSION
	.align		4
        /*0000*/ 	.byte	0x04, 0x37
        /*0002*/ 	.short	(.L_626 - .L_625)
.L_625:
        /*0004*/ 	.word	0x00000082


	//----- nvinfo : EIATTR_KPARAM_INFO
	.align		4
.L_626:
        /*0008*/ 	.byte	0x04, 0x17
        /*000a*/ 	.short	(.L_628 - .L_627)
.L_627:
        /*000c*/ 	.word	0x00000000
        /*0010*/ 	.short	0x0003
        /*0012*/ 	.short	0x0010
        /*0014*/ 	.byte	0x00, 0xf5, 0x21, 0x00


	//----- nvinfo : EIATTR_KPARAM_INFO
	.align		4
.L_628:
        /*0018*/ 	.byte	0x04, 0x17
        /*001a*/ 	.short	(.L_630 - .L_629)
.L_629:
        /*001c*/ 	.word	0x00000000
        /*0020*/ 	.short	0x0002
        /*0022*/ 	.short	0x000c
        /*0024*/ 	.byte	0x00, 0xf0, 0x11, 0x00


	//----- nvinfo : EIATTR_KPARAM_INFO
	.align		4
.L_630:
        /*0028*/ 	.byte	0x04, 0x17
        /*002a*/ 	.short	(.L_632 - .L_631)
.L_631:
        /*002c*/ 	.word	0x00000000
        /*0030*/ 	.short	0x0001
        /*0032*/ 	.short	0x0008
        /*0034*/ 	.byte	0x00, 0xf0, 0x11, 0x00


	//----- nvinfo : EIATTR_KPARAM_INFO
	.align		4
.L_632:
        /*0038*/ 	.byte	0x04, 0x17
        /*003a*/ 	.short	(.L_634 - .L_633)
.L_633:
        /*003c*/ 	.word	0x00000000
        /*0040*/ 	.short	0x0000
        /*0042*/ 	.short	0x0000
        /*0044*/ 	.byte	0x00, 0xf5, 0x21, 0x00


	//----- nvinfo : EIATTR_SPARSE_MMA_MASK
	.align		4
.L_634:
        /*0048*/ 	.byte	0x03, 0x50
        /*004a*/ 	.short	0x0000


	//----- nvinfo : EIATTR_MAXREG_COUNT
	.align		4
        /*004c*/ 	.byte	0x03, 0x1b
        /*004e*/ 	.short	0x00ff


	//----- nvinfo : EIATTR_MERCURY_ISA_VERSION
	.align		4
        /*0050*/ 	.byte	0x03, 0x5f
        /*0052*/ 	.short	0x0101


	//----- nvinfo : EIATTR_VRC_CTA_INIT_COUNT
	.align		4
        /*0054*/ 	.byte	0x02, 0x4a
	.zero		1
	.zero		1


	//----- nvinfo : EIATTR_EXIT_INSTR_OFFSETS
	.align		4
        /*0058*/ 	.byte	0x04, 0x1c
        /*005a*/ 	.short	(.L_636 - .L_635)


	//   ....[0]....
.L_635:
        /*005c*/ 	.word	0x00000070


	//   ....[1]....
        /*0060*/ 	.word	0x000000a0


	//   ....[2]....
        /*0064*/ 	.word	0x000006c0


	//   ....[3]....
        /*0068*/ 	.word	0x000009e0


	//   ....[4]....
        /*006c*/ 	.word	0x00000c00


	//   ....[5]....
        /*0070*/ 	.word	0x00000dc0


	//----- nvinfo : EIATTR_CBANK_PARAM_SIZE
	.align		4
.L_636:
        /*0074*/ 	.byte	0x03, 0x19
        /*0076*/ 	.short	0x0018


	//----- nvinfo : EIATTR_PARAM_CBANK
	.align		4
        /*0078*/ 	.byte	0x04, 0x0a
        /*007a*/ 	.short	(.L_638 - .L_637)
	.align		4
.L_637:
        /*007c*/ 	.word	index@(.nv.constant0._Z30_float_to_bfloat16_cuda_kernelPKfiiPt)
        /*0080*/ 	.short	0x0380
        /*0082*/ 	.short	0x0018


	//----- nvinfo : EIATTR_SW_WAR
	.align		4
.L_638:
        /*0084*/ 	.byte	0x04, 0x36
        /*0086*/ 	.short	(.L_640 - .L_639)
.L_639:
        /*0088*/ 	.word	0x00000008
.L_640:


//--------------------- .nv.info._Z38_fusednbitrowwise_to_float_cuda_kerneliPKhiiPf --------------------------
	.section	.nv.info._Z38_fusednbitrowwise_to_float_cuda_kerneliPKhiiPf,"",@"SHT_CUDA_INFO"
	.sectionflags	@""
	.align	4


	//----- nvinfo : EIATTR_CUDA_API_VERSION
	.align		4
        /*0000*/ 	.byte	0x04, 0x37
        /*0002*/ 	.short	(.L_642 - .L_641)
.L_641:
        /*0004*/ 	.word	0x00000082


	//----- nvinfo : EIATTR_KPARAM_INFO
	.align		4
.L_642:
        /*0008*/ 	.byte	0x04, 0x17
        /*000a*/ 	.short	(.L_644 - .L_643)
.L_643:
        /*000c*/ 	.word	0x00000000
        /*0010*/ 	.short	0x0004
        /*0012*/ 	.short	0x0018
        /*0014*/ 	.byte	0x00, 0xf5, 0x21, 0x00


	//----- nvinfo : EIATTR_KPARAM_INFO
	.align		4
.L_644:
        /*0018*/ 	.byte	0x04, 0x17
        /*001a*/ 	.short	(.L_646 - .L_645)
.L_645:
        /*001c*/ 	.word	0x00000000
        /*0020*/ 	.short	0x0003
        /*0022*/ 	.short	0x0014
        /*0024*/ 	.byte	0x00, 0xf0, 0x11, 0x00


	//----- nvinfo : EIATTR_KPARAM_INFO
	.align		4
.L_646:
        /*0028*/ 	.byte	0x04, 0x17
        /*002a*/ 	.short	(.L_648 - .L_647)
.L_647:
        /*002c*/ 	.word	0x00000000
        /*0030*/ 	.short	0x0002
        /*0032*/ 	.short	0x0010
        /*0034*/ 	.byte	0x00, 0xf0, 0x11, 0x00


	//----- nvinfo : EIATTR_KPARAM_INFO
	.align		4
.L_648:
        /*0038*/ 	.byte	0x04, 0x17
        /*003a*/ 	.short	(.L_650 - .L_649)
.L_649:
        /*003c*/ 	.word	0x00000000
        /*0040*/ 	.short	0x0001
        /*0042*/ 	.short	0x0008
        /*0044*/ 	.byte	0x00, 0xf5, 0x21, 0x00


	//----- nvinfo : EIATTR_KPARAM_INFO
	.align		4
.L_650:
        /*0048*/ 	.byte	0x04, 0x17
        /*004a*/ 	.short	(.L_652 - .L_651)
.L_651:
        /*004c*/ 	.word	0x00000000
        /*0050*/ 	.short	0x0000
        /*0052*/ 	.short	0x0000
        /*0054*/ 	.byte	0x00, 0xf0, 0x11, 0x00


	//----- nvinfo : EIATTR_SPARSE_MMA_MASK
	.align		4
.L_652:
        /*0058*/ 	.byte	0x03, 0x50
        /*005a*/ 	.short	0x0000


	//----- nvinfo : EIATTR_MAXREG_COUNT
	.align		4
        /*005c*/ 	.byte	0x03, 0x1b
        /*005e*/ 	.short	0x00ff


	//----- nvinfo : EIATTR_MERCURY_ISA_VERSION
	.align		4
        /*0060*/ 	.byte	0x03, 0x5f
        /*0062*/ 	.short	0x0101


	//----- nvinfo : EIATTR_VRC_CTA_INIT_COUNT
	.align		4
        /*0064*/ 	.byte	0x02, 0x4a
	.zero		1
	.zero		1


	//----- nvinfo : EIATTR_EXIT_INSTR_OFFSETS
	.align		4
        /*0068*/ 	.byte	0x04, 0x1c
        /*006a*/ 	.short	(.L_654 - .L_653)


	//   ....[0]....
.L_653:
        /*006c*/ 	.word	0x000000f0


	//   ....[1]....
        /*0070*/ 	.word	0x00000a00


	//   ....[2]....
        /*0074*/ 	.word	0x00001460


	//----- nvinfo : EIATTR_CRS_STACK_SIZE
	.align		4
.L_654:
        /*0078*/ 	.byte	0x04, 0x1e
        /*007a*/ 	.short	(.L_656 - .L_655)
.L_655:
        /*007c*/ 	.word	0x00000000


	//----- nvinfo : EIATTR_CBANK_PARAM_SIZE
	.align		4
.L_656:
        /*0080*/ 	.byte	0x03, 0x19
        /*0082*/ 	.short	0x0020


	//----- nvinfo : EIATTR_PARAM_CBANK
	.align		4
        /*0084*/ 	.byte	0x04, 0x0a
        /*0086*/ 	.short	(.L_658 - .L_657)
	.align		4
.L_657:
        /*0088*/ 	.word	index@(.nv.constant0._Z38_fusednbitrowwise_to_float_cuda_kerneliPKhiiPf)
        /*008c*/ 	.short	0x0380
        /*008e*/ 	.short	0x0020


	//----- nvinfo : EIATTR_SW_WAR
	.align		4
.L_658:
        /*0090*/ 	.byte	0x04, 0x36
        /*0092*/ 	.short	(.L_660 - .L_659)
.L_659:
        /*0094*/ 	.word	0x00000008
.L_660:


//--------------------- .nv.info._Z38_float_to_fusednbitrowwise_cuda_kerneliPKfiiPh --------------------------
	.section	.nv.info._Z38_float_to_fusednbitrowwise_cuda_kerneliPKfiiPh,"",@"SHT_CUDA_INFO"
	.sectionflags	@""
	.align	4


	//----- nvinfo : EIATTR_CUDA_API_VERSION
	.align		4
        /*0000*/ 	.byte	0x04, 0x37
        /*0002*/ 	.short	(.L_662 - .L_661)
.L_661:
        /*0004*/ 	.word	0x00000082


	//----- nvinfo : EIATTR_KPARAM_INFO
	.align		4
.L_662:
        /*0008*/ 	.byte	0x04, 0x17
        /*000a*/ 	.short	(.L_664 - .L_663)
.L_663:
        /*000c*/ 	.word	0x00000000
        /*0010*/ 	.short	0x0004
        /*0012*/ 	.short	0x0018
        /*0014*/ 	.byte	0x00, 0xf5, 0x21, 0x00


	//----- nvinfo : EIATTR_KPARAM_INFO
	.align		4
.L_664:
        /*0018*/ 	.byte	0x04, 0x17
        /*001a*/ 	.short	(.L_666 - .L_665)
.L_665:
        /*001c*/ 	.word	0x00000000
        /*0020*/ 	.short	0x0003
        /*0022*/ 	.short	0x0014
        /*0024*/ 	.byte	0x00, 0xf0, 0x11, 0x00


	//----- nvinfo : EIATTR_KPARAM_INFO
	.align		4
.L_666:
        /*0028*/ 	.byte	0x04, 0x17
        /*002a*/ 	.short	(.L_668 - .L_667)
.L_667:
        /*002c*/ 	.word	0x00000000
        /*0030*/ 	.short	0x0002
        /*0032*/ 	.short	0x0010
        /*0034*/ 	.byte	0x00, 0xf0, 0x11, 0x00


	//----- nvinfo : EIATTR_KPARAM_INFO
	.align		4
.L_668:
        /*0038*/ 	.byte	0x04, 0x17
        /*003a*/ 	.short	(.L_670 - .L_669)
.L_669:
        /*003c*/ 	.word	0x00000000
        /*0040*/ 	.short	0x0001
        /*0042*/ 	.short	0x0008
        /*0044*/ 	.byte	0x00, 0xf5, 0x21, 0x00


	//----- nvinfo : EIATTR_KPARAM_INFO
	.align		4
.L_670:
        /*0048*/ 	.byte	0x04, 0x17
        /*004a*/ 	.short	(.L_672 - .L_671)
.L_671:
        /*004c*/ 	.word	0x00000000
        /*0050*/ 	.short	0x0000
        /*0052*/ 	.short	0x0000
        /*0054*/ 	.byte	0x00, 0xf0, 0x11, 0x00


	//----- nvinfo : EIATTR_SPARSE_MMA_MASK
	.align		4
.L_672:
        /*0058*/ 	.byte	0x03, 0x50
        /*005a*/ 	.short	0x0000


	//----- nvinfo : EIATTR_MAXREG_COUNT
	.align		4
        /*005c*/ 	.byte	0x03, 0x1b
        /*005e*/ 	.short	0x00ff


	//----- nvinfo : EIATTR_MERCURY_ISA_VERSION
	.align		4
        /*0060*/ 	.byte	0x03, 0x5f
        /*0062*/ 	.short	0x0101


	//----- nvinfo : EIATTR_VRC_CTA_INIT_COUNT
	.align		4
        /*0064*/ 	.byte	0x02, 0x4a
	.zero		1
	.zero		1


	//----- nvinfo : EIATTR_EXIT_INSTR_OFFSETS
	.align		4
        /*0068*/ 	.byte	0x04, 0x1c
        /*006a*/ 	.short	(.L_674 - .L_673)


	//   ....[0]....
.L_673:
        /*006c*/ 	.word	0x000001e0


	//   ....[1]....
        /*0070*/ 	.word	0x00002a70


	//   ....[2]....
        /*0074*/ 	.word	0x000044d0


	//   ....[3]....
        /*0078*/ 	.word	0x00005210


	//   ....[4]....
        /*007c*/ 	.word	0x00005700


	//   ....[5]....
        /*0080*/ 	.word	0x00005910


	//----- nvinfo : EIATTR_CRS_STACK_SIZE
	.align		4
.L_674:
        /*0084*/ 	.byte	0x04, 0x1e
        /*0086*/ 	.short	(.L_676 - .L_675)
.L_675:
        /*0088*/ 	.word	0x00000000


	//----- nvinfo : EIATTR_CBANK_PARAM_SIZE
	.align		4
.L_676:
        /*008c*/ 	.byte	0x03, 0x19
        /*008e*/ 	.short	0x0020


	//----- nvinfo : EIATTR_PARAM_CBANK
	.align		4
        /*0090*/ 	.byte	0x04, 0x0a
        /*0092*/ 	.short	(.L_678 - .L_677)
	.align		4
.L_677:
        /*0094*/ 	.word	index@(.nv.constant0._Z38_float_to_fusednbitrowwise_cuda_kerneliPKfiiPh)
        /*0098*/ 	.short	0x0380
        /*009a*/ 	.short	0x0020


	//----- nvinfo : EIATTR_SW_WAR
	.align		4
.L_678:
        /*009c*/ 	.byte	0x04, 0x36
        /*009e*/ 	.short	(.L_680 - .L_679)
.L_679:
        /*00a0*/ 	.word	0x00000008
.L_680:


//--------------------- .nv.info._Z31_fake_8bit_quantize_cuda_kernelPKfiiPf --------------------------
	.section	.nv.info._Z31_fake_8bit_quantize_cuda_kernelPKfiiPf,"",@"SHT_CUDA_INFO"
	.sectionflags	@""
	.align	4


	//----- nvinfo : EIATTR_CUDA_API_VERSION
	.align		4
        /*0000*/ 	.byte	0x04, 0x37
        /*0002*/ 	.short	(.L_682 - .L_681)
.L_681:
        /*0004*/ 	.word	0x00000082


	//----- nvinfo : EIATTR_KPARAM_INFO
	.align		4
.L_682:
        /*0008*/ 	.byte	0x04, 0x17
        /*000a*/ 	.short	(.L_684 - .L_683)
.L_683:
        /*000c*/ 	.word	0x00000000
        /*0010*/ 	.short	0x0003
        /*0012*/ 	.short	0x0010
        /*0014*/ 	.byte	0x00, 0xf5, 0x21, 0x00


	//----- nvinfo : EIATTR_KPARAM_INFO
	.align		4
.L_684:
        /*0018*/ 	.byte	0x04, 0x17
        /*001a*/ 	.short	(.L_686 - .L_685)
.L_685:
        /*001c*/ 	.word	0x00000000
        /*0020*/ 	.short	0x0002
        /*0022*/ 	.short	0x000c
        /*0024*/ 	.byte	0x00, 0xf0, 0x11, 0x00


	//----- nvinfo : EIATTR_KPARAM_INFO
	.align		4
.L_686:
        /*0028*/ 	.byte	0x04, 0x17
        /*002a*/ 	.short	(.L_688 - .L_687)
.L_687:
        /*002c*/ 	.word	0x00000000
        /*0030*/ 	.short	0x0001
        /*0032*/ 	.short	0x0008
        /*0034*/ 	.byte	0x00, 0xf0, 0x11, 0x00


	//----- nvinfo : EIATTR_KPARAM_INFO
	.align		4
.L_688:
        /*0038*/ 	.byte	0x04, 0x17
        /*003a*/ 	.short	(.L_690 - .L_689)
.L_689:
        /*003c*/ 	.word	0x00000000
        /*0040*/ 	.short	0x0000
        /*0042*/ 	.short	0x0000
        /*0044*/ 	.byte	0x00, 0xf5, 0x21, 0x00


	//----- nvinfo : EIATTR_SPARSE_MMA_MASK
	.align		4
.L_690:
        /*0048*/ 	.byte	0x03, 0x50
        /*004a*/ 	.short	0x0000


	//----- nvinfo : EIATTR_MAXREG_COUNT
	.align		4
        /*004c*/ 	.byte	0x03, 0x1b
        /*004e*/ 	.short	0x00ff


	//----- nvinfo : EIATTR_MERCURY_ISA_VERSION
	.align		4
        /*0050*/ 	.byte	0x03, 0x5f
        /*0052*/ 	.short	0x0101


	//----- nvinfo : EIATTR_VRC_CTA_INIT_COUNT
	.align		4
        /*0054*/ 	.byte	0x02, 0x4a
	.zero		1
	.zero		1


	//----- nvinfo : EIATTR_EXIT_INSTR_OFFSETS
	.align		4
        /*0058*/ 	.byte	0x04, 0x1c
        /*005a*/ 	.short	(.L_692 - .L_691)


	//   ....[0]....
.L_691:
        /*005c*/ 	.word	0x000000c0


	//   ....[1]....
        /*0060*/ 	.word	0x00002710


	//----- nvinfo : EIATTR_CRS_STACK_SIZE
	.align		4
.L_692:
        /*0064*/ 	.byte	0x04, 0x1e
        /*0066*/ 	.short	(.L_694 - .L_693)
.L_693:
        /*0068*/ 	.word	0x00000000


	//----- nvinfo : EIATTR_CBANK_PARAM_SIZE
	.align		4
.L_694:
        /*006c*/ 	.byte	0x03, 0x19
        /*006e*/ 	.short	0x0018


	//----- nvinfo : EIATTR_PARAM_CBANK
	.align		4
        /*0070*/ 	.byte	0x04, 0x0a
        /*0072*/ 	.short	(.L_696 - .L_695)
	.align		4
.L_695:
        /*0074*/ 	.word	index@(.nv.constant0._Z31_fake_8bit_quantize_cuda_kernelPKfiiPf)
        /*0078*/ 	.short	0x0380
        /*007a*/ 	.short	0x0018


	//----- nvinfo : EIATTR_SW_WAR
	.align		4
.L_696:
        /*007c*/ 	.byte	0x04, 0x36
        /*007e*/ 	.short	(.L_698 - .L_697)
.L_697:
        /*0080*/ 	.word	0x00000008
.L_698:


//--------------------- .nv.info._Z38_fused8bitrowwise_to_float_cuda_kernelPKhiiPf --------------------------
	.section	.nv.info._Z38_fused8bitrowwise_to_float_cuda_kernelPKhiiPf,"",@"SHT_CUDA_INFO"
	.sectionflags	@""
	.align	4


	//----- nvinfo : EIATTR_CUDA_API_VERSION
	.align		4
        /*0000*/ 	.byte	0x04, 0x37
        /*0002*/ 	.short	(.L_700 - .L_699)
.L_699:
        /*0004*/ 	.word	0x00000082


	//----- nvinfo : EIATTR_KPARAM_INFO
	.align		4
.L_700:
        /*0008*/ 	.byte	0x04, 0x17
        /*000a*/ 	.short	(.L_702 - .L_701)
.L_701:
        /*000c*/ 	.word	0x00000000
        /*0010*/ 	.short	0x0003
        /*0012*/ 	.short	0x0010
        /*0014*/ 	.byte	0x00, 0xf5, 0x21, 0x00


	//----- nvinfo : EIATTR_KPARAM_INFO
	.align		4
.L_702:
        /*0018*/ 	.byte	0x04, 0x17
        /*001a*/ 	.short	(.L_704 - .L_703)
.L_703:
        /*001c*/ 	.word	0x00000000
        /*0020*/ 	.short	0x0002
        /*0022*/ 	.short	0x000c
        /*0024*/ 	.byte	0x00, 0xf0, 0x11, 0x00


	//----- nvinfo : EIATTR_KPARAM_INFO
	.align		4
.L_704:
        /*0028*/ 	.byte	0x04, 0x17
        /*002a*/ 	.short	(.L_706 - .L_705)
.L_705:
        /*002c*/ 	.word	0x00000000
        /*0030*/ 	.short	0x0001
        /*0032*/ 	.short	0x0008
        /*0034*/ 	.byte	0x00, 0xf0, 0x11, 0x00


	//----- nvinfo : EIATTR_KPARAM_INFO
	.align		4
.L_706:
        /*0038*/ 	.byte	0x04, 0x17
        /*003a*/ 	.short	(.L_708 - .L_707)
.L_707:
        /*003c*/ 	.word	0x00000000
        /*0040*/ 	.short	0x0000
        /*0042*/ 	.short	0x0000
        /*0044*/ 	.byte	0x00, 0xf5, 0x21, 0x00


	//----- nvinfo : EIATTR_SPARSE_MMA_MASK
	.align		4
.L_708:
        /*0048*/ 	.byte	0x03, 0x50
        /*004a*/ 	.short	0x0000


	//----- nvinfo : EIATTR_MAXREG_COUNT
	.align		4
        /*004c*/ 	.byte	0x03, 0x1b
        /*004e*/ 	.short	0x00ff


	//----- nvinfo : EIATTR_MERCURY_ISA_VERSION
	.align		4
        /*0050*/ 	.byte	0x03, 0x5f
        /*0052*/ 	.short	0x0101


	//----- nvinfo : EIATTR_VRC_CTA_INIT_COUNT
	.align		4
        /*0054*/ 	.byte	0x02, 0x4a
	.zero		1
	.zero		1


	//----- nvinfo : EIATTR_EXIT_INSTR_OFFSETS
	.align		4
        /*0058*/ 	.byte	0x04, 0x1c
        /*005a*/ 	.short	(.L_710 - .L_709)


	//   ....[0]....
.L_709:
        /*005c*/ 	.word	0x000000c0


	//   ....[1]....
        /*0060*/ 	.word	0x00000540


	//   ....[2]....
        /*0064*/ 	.word	0x00000b60


	//----- nvinfo : EIATTR_CRS_STACK_SIZE
	.align		4
.L_710:
        /*0068*/ 	.byte	0x04, 0x1e
        /*006a*/ 	.short	(.L_712 - .L_711)
.L_711:
        /*006c*/ 	.word	0x00000000


	//----- nvinfo : EIATTR_CBANK_PARAM_SIZE
	.align		4
.L_712:
        /*0070*/ 	.byte	0x03, 0x19
        /*0072*/ 	.short	0x0018


	//----- nvinfo : EIATTR_PARAM_CBANK
	.align		4
        /*0074*/ 	.byte	0x04, 0x0a
        /*0076*/ 	.short	(.L_714 - .L_713)
	.align		4
.L_713:
        /*0078*/ 	.word	index@(.nv.constant0._Z38_fused8bitrowwise_to_float_cuda_kernelPKhiiPf)
        /*007c*/ 	.short	0x0380
        /*007e*/ 	.short	0x0018


	//----- nvinfo : EIATTR_SW_WAR
	.align		4
.L_714:
        /*0080*/ 	.byte	0x04, 0x36
        /*0082*/ 	.short	(.L_716 - .L_715)
.L_715:
        /*0084*/ 	.word	0x00000008
.L_716:


//--------------------- .nv.info._Z38_float_to_fused8bitrowwise_cuda_kernelPKfiiPh --------------------------
	.section	.nv.info._Z38_float_to_fused8bitrowwise_cuda_kernelPKfiiPh,"",@"SHT_CUDA_INFO"
	.sectionflags	@""
	.align	4


	//----- nvinfo : EIATTR_CUDA_API_VERSION
	.align		4
        /*0000*/ 	.byte	0x04, 0x37
        /*0002*/ 	.short	(.L_718 - .L_717)
.L_717:
        /*0004*/ 	.word	0x00000082


	//----- nvinfo : EIATTR_KPARAM_INFO
	.align		4
.L_718:
        /*0008*/ 	.byte	0x04, 0x17
        /*000a*/ 	.short	(.L_720 - .L_719)
.L_719:
        /*000c*/ 	.word	0x00000000
        /*0010*/ 	.short	0x0003
        /*0012*/ 	.short	0x0010
        /*0014*/ 	.byte	0x00, 0xf5, 0x21, 0x00


	//----- nvinfo : EIATTR_KPARAM_INFO
	.align		4
.L_720:
        /*0018*/ 	.byte	0x04, 0x17
        /*001a*/ 	.short	(.L_722 - .L_721)
.L_721:
        /*001c*/ 	.word	0x00000000
        /*0020*/ 	.short	0x0002
        /*0022*/ 	.short	0x000c
        /*0024*/ 	.byte	0x00, 0xf0, 0x11, 0x00


	//----- nvinfo : EIATTR_KPARAM_INFO
	.align		4
.L_722:
        /*0028*/ 	.byte	0x04, 0x17
        /*002a*/ 	.short	(.L_724 - .L_723)
.L_723:
        /*002c*/ 	.word	0x00000000
        /*0030*/ 	.short	0x0001
        /*0032*/ 	.short	0x0008
        /*0034*/ 	.byte	0x00, 0xf0, 0x11, 0x00


	//----- nvinfo : EIATTR_KPARAM_INFO
	.align		4
.L_724:
        /*0038*/ 	.byte	0x04, 0x17
        /*003a*/ 	.short	(.L_726 - .L_725)
.L_725:
        /*003c*/ 	.word	0x00000000
        /*0040*/ 	.short	0x0000
        /*0042*/ 	.short	0x0000
        /*0044*/ 	.byte	0x00, 0xf5, 0x21, 0x00


	//----- nvinfo : EIATTR_SPARSE_MMA_MASK
	.align		4
.L_726:
        /*0048*/ 	.byte	0x03, 0x50
        /*004a*/ 	.short	0x0000


	//----- nvinfo : EIATTR_MAXREG_COUNT
	.align		4
        /*004c*/ 	.byte	0x03, 0x1b
        /*004e*/ 	.short	0x00ff


	//----- nvinfo : EIATTR_MERCURY_ISA_VERSION
	.align		4
        /*0050*/ 	.byte	0x03, 0x5f
        /*0052*/ 	.short	0x0101


	//----- nvinfo : EIATTR_VRC_CTA_INIT_COUNT
	.align		4
        /*0054*/ 	.byte	0x02, 0x4a
	.zero		1
	.zero		1


	//----- nvinfo : EIATTR_EXIT_INSTR_OFFSETS
	.align		4
        /*0058*/ 	.byte	0x04, 0x1c
        /*005a*/ 	.short	(.L_728 - .L_727)


	//   ....[0]....
.L_727:
        /*005c*/ 	.word	0x00000090


	//   ....[1]....
        /*0060*/ 	.word	0x00002840


	//   ....[2]....
        /*0064*/ 	.word	0x00002fc0


	//   ....[3]....
        /*0068*/ 	.word	0x00003360


	//   ....[4]....
        /*006c*/ 	.word	0x000035b0


	//   ....[5]....
        /*0070*/ 	.word	0x00003780


	//----- nvinfo : EIATTR_CRS_STACK_SIZE
	.align		4
.L_728:
        /*0074*/ 	.byte	0x04, 0x1e
        /*0076*/ 	.short	(.L_730 - .L_729)
.L_729:
        /*0078*/ 	.word	0x00000000


	//----- nvinfo : EIATTR_CBANK_PARAM_SIZE
	.align		4
.L_730:
        /*007c*/ 	.byte	0x03, 0x19
        /*007e*/ 	.short	0x0018


	//----- nvinfo : EIATTR_PARAM_CBANK
	.align		4
        /*0080*/ 	.byte	0x04, 0x0a
        /*0082*/ 	.short	(.L_732 - .L_731)
	.align		4
.L_731:
        /*0084*/ 	.word	index@(.nv.constant0._Z38_float_to_fused8bitrowwise_cuda_kernelPKfiiPh)
        /*0088*/ 	.short	0x0380
        /*008a*/ 	.short	0x0018


	//----- nvinfo : EIATTR_SW_WAR
	.align		4
.L_732:
        /*008c*/ 	.byte	0x04, 0x36
        /*008e*/ 	.short	(.L_734 - .L_733)
.L_733:
        /*0090*/ 	.word	0x00000008
.L_734:


//--------------------- .nv.info._Z34_compute_8bit_quantize_cuda_kernelPKfS0_iiPh --------------------------
	.section	.nv.info._Z34_compute_8bit_quantize_cuda_kernelPKfS0_iiPh,"",@"SHT_CUDA_INFO"
	.sectionflags	@""
	.align	4


	//----- nvinfo : EIATTR_CUDA_API_VERSION
	.align		4
        /*0000*/ 	.byte	0x04, 0x37
        /*0002*/ 	.short	(.L_736 - .L_735)
.L_735:
        /*0004*/ 	.word	0x00000082


	//----- nvinfo : EIATTR_KPARAM_INFO
	.align		4
.L_736:
        /*0008*/ 	.byte	0x04, 0x17
        /*000a*/ 	.short	(.L_738 - .L_737)
.L_737:
        /*000c*/ 	.word	0x00000000
        /*0010*/ 	.short	0x0004
        /*0012*/ 	.short	0x0018
        /*0014*/ 	.byte	0x00, 0xf5, 0x21, 0x00


	//----- nvinfo : EIATTR_KPARAM_INFO
	.align		4
.L_738:
        /*0018*/ 	.byte	0x04, 0x17
        /*001a*/ 	.short	(.L_740 - .L_739)
.L_739:
        /*001c*/ 	.word	0x00000000
        /*0020*/ 	.short	0x0003
        /*0022*/ 	.short	0x0014
        /*0024*/ 	.byte	0x00, 0xf0, 0x11, 0x00


	//----- nvinfo : EIATTR_KPARAM_INFO
	.align		4
.L_740:
        /*0028*/ 	.byte	0x04, 0x17
        /*002a*/ 	.short	(.L_742 - .L_741)
.L_741:
        /*002c*/ 	.word	0x00000000
        /*0030*/ 	.short	0x0002
        /*0032*/ 	.short	0x0010
        /*0034*/ 	.byte	0x00, 0xf0, 0x11, 0x00


	//----- nvinfo : EIATTR_KPARAM_INFO
	.align		4
.L_742:
        /*0038*/ 	.byte	0x04, 0x17
        /*003a*/ 	.short	(.L_744 - .L_743)
.L_743:
        /*003c*/ 	.word	0x00000000
        /*0040*/ 	.short	0x0001
        /*0042*/ 	.short	0x0008
        /*0044*/ 	.byte	0x00, 0xf5, 0x21, 0x00


	//----- nvinfo : EIATTR_KPARAM_INFO
	.align		4
.L_744:
        /*0048*/ 	.byte	0x04, 0x17
        /*004a*/ 	.short	(.L_746 - .L_745)
.L_745:
        /*004c*/ 	.word	0x00000000
        /*0050*/ 	.short	0x0000
        /*0052*/ 	.short	0x0000
        /*0054*/ 	.byte	0x00, 0xf5, 0x21, 0x00


	//----- nvinfo : EIATTR_SPARSE_MMA_MASK
	.align		4
.L_746:
        /*0058*/ 	.byte	0x03, 0x50
        /*005a*/ 	.short	0x0000


	//----- nvinfo : EIATTR_MAXREG_COUNT
	.align		4
        /*005c*/ 	.byte	0x03, 0x1b
        /*005e*/ 	.short	0x00ff


	//----- nvinfo : EIATTR_MERCURY_ISA_VERSION
	.align		4
        /*0060*/ 	.byte	0x03, 0x5f
        /*0062*/ 	.short	0x0101


	//----- nvinfo : EIATTR_VRC_CTA_INIT_COUNT
	.align		4
        /*0064*/ 	.byte	0x02, 0x4a
	.zero		1
	.zero		1


	//----- nvinfo : EIATTR_EXIT_INSTR_OFFSETS
	.align		4
        /*0068*/ 	.byte	0x04, 0x1c
        /*006a*/ 	.short	(.L_748 - .L_747)


	//   ....[0]....
.L_747:
        /*006c*/ 	.word	0x000000f0


	//   ....[1]....
        /*0070*/ 	.word	0x000006e0


	//   ....[2]....
        /*0074*/ 	.word	0x00000f90


	//----- nvinfo : EIATTR_CRS_STACK_SIZE
	.align		4
.L_748:
        /*0078*/ 	.byte	0x04, 0x1e
        /*007a*/ 	.short	(.L_750 - .L_749)
.L_749:
        /*007c*/ 	.word	0x00000000


	//----- nvinfo : EIATTR_CBANK_PARAM_SIZE
	.align		4
.L_750:
        /*0080*/ 	.byte	0x03, 0x19
        /*0082*/ 	.short	0x0020


	//----- nvinfo : EIATTR_PARAM_CBANK
	.align		4
        /*0084*/ 	.byte	0x04, 0x0a
        /*0086*/ 	.short	(.L_752 - .L_751)
	.align		4
.L_751:
        /*0088*/ 	.word	index@(.nv.constant0._Z34_compute_8bit_quantize_cuda_kernelPKfS0_iiPh)
        /*008c*/ 	.short	0x0380
        /*008e*/ 	.short	0x0020


	//----- nvinfo : EIATTR_SW_WAR
	.align		4
.L_752:
        /*0090*/ 	.byte	0x04, 0x36
        /*0092*/ 	.short	(.L_754 - .L_753)
.L_753:
        /*0094*/ 	.word	0x00000008
.L_754:


//--------------------- .nv.info._Z28_get_8bit_qparam_cuda_kernelPKfiiPhPf --------------------------
	.section	.nv.info._Z28_get_8bit_qparam_cuda_kernelPKfiiPhPf,"",@"SHT_CUDA_INFO"
	.sectionflags	@""
	.align	4


	//----- nvinfo : EIATTR_CUDA_API_VERSION
	.align		4
        /*0000*/ 	.byte	0x04, 0x37
        /*0002*/ 	.short	(.L_756 - .L_755)
.L_755:
        /*0004*/ 	.word	0x00000082


	//----- nvinfo : EIATTR_KPARAM_INFO
	.align		4
.L_756:
        /*0008*/ 	.byte	0x04, 0x17
        /*000a*/ 	.short	(.L_758 - .L_757)
.L_757:
        /*000c*/ 	.word	0x00000000
        /*0010*/ 	.short	0x0004
        /*0012*/ 	.short	0x0018
        /*0014*/ 	.byte	0x00, 0xf5, 0x21, 0x00


	//----- nvinfo : EIATTR_KPARAM_INFO
	.align		4
.L_758:
        /*0018*/ 	.byte	0x04, 0x17
        /*001a*/ 	.short	(.L_760 - .L_759)
.L_759:
        /*001c*/ 	.word	0x00000000
        /*0020*/ 	.short	0x0003
        /*0022*/ 	.short	0x0010
        /*0024*/ 	.byte	0x00, 0xf5, 0x21, 0x00


	//----- nvinfo : EIATTR_KPARAM_INFO
	.align		4
.L_760:
        /*0028*/ 	.byte	0x04, 0x17
        /*002a*/ 	.short	(.L_762 - .L_761)
.L_761:
        /*002c*/ 	.word	0x00000000
        /*0030*/ 	.short	0x0002
        /*0032*/ 	.short	0x000c
        /*0034*/ 	.byte	0x00, 0xf0, 0x11, 0x00


	//----- nvinfo : EIATTR_KPARAM_INFO
	.align		4
.L_762:
        /*0038*/ 	.byte	0x04, 0x17
        /*003a*/ 	.short	(.L_764 - .L_763)
.L_763:
        /*003c*/ 	.word	0x00000000
        /*0040*/ 	.short	0x0001
        /*0042*/ 	.short	0x0008
        /*0044*/ 	.byte	0x00, 0xf0, 0x11, 0x00


	//----- nvinfo : EIATTR_KPARAM_INFO
	.align		4
.L_764:
        /*0048*/ 	.byte	0x04, 0x17
        /*004a*/ 	.short	(.L_766 - .L_765)
.L_765:
        /*004c*/ 	.word	0x00000000
        /*0050*/ 	.short	0x0000
        /*0052*/ 	.short	0x0000
        /*0054*/ 	.byte	0x00, 0xf5, 0x21, 0x00


	//----- nvinfo : EIATTR_SPARSE_MMA_MASK
	.align		4
.L_766:
        /*0058*/ 	.byte	0x03, 0x50
        /*005a*/ 	.short	0x0000


	//----- nvinfo : EIATTR_MAXREG_COUNT
	.align		4
        /*005c*/ 	.byte	0x03, 0x1b
        /*005e*/ 	.short	0x00ff


	//----- nvinfo : EIATTR_MERCURY_ISA_VERSION
	.align		4
        /*0060*/ 	.byte	0x03, 0x5f
        /*0062*/ 	.short	0x0101


	//----- nvinfo : EIATTR_VRC_CTA_INIT_COUNT
	.align		4
        /*0064*/ 	.byte	0x02, 0x4a
	.zero		1
	.zero		1


	//----- nvinfo : EIATTR_EXIT_INSTR_OFFSETS
	.align		4
        /*0068*/ 	.byte	0x04, 0x1c
        /*006a*/ 	.short	(.L_768 - .L_767)


	//   ....[0]....
.L_767:
        /*006c*/ 	.word	0x00000070


	//   ....[1]....
        /*0070*/ 	.word	0x00002530


	//----- nvinfo : EIATTR_CRS_STACK_SIZE
	.align		4
.L_768:
        /*0074*/ 	.byte	0x04, 0x1e
        /*0076*/ 	.short	(.L_770 - .L_769)
.L_769:
        /*0078*/ 	.word	0x00000000


	//----- nvinfo : EIATTR_CBANK_PARAM_SIZE
	.align		4
.L_770:
        /*007c*/ 	.byte	0x03, 0x19
        /*007e*/ 	.short	0x0020


	//----- nvinfo : EIATTR_PARAM_CBANK
	.align		4
        /*0080*/ 	.byte	0x04, 0x0a
        /*0082*/ 	.short	(.L_772 - .L_771)
	.align		4
.L_771:
        /*0084*/ 	.word	index@(.nv.constant0._Z28_get_8bit_qparam_cuda_kernelPKfiiPhPf)
        /*0088*/ 	.short	0x0380
        /*008a*/ 	.short	0x0020


	//----- nvinfo : EIATTR_SW_WAR
	.align		4
.L_772:
        /*008c*/ 	.byte	0x04, 0x36
        /*008e*/ 	.short	(.L_774 - .L_773)
.L_773:
        /*0090*/ 	.word	0x00000008
.L_774:


//--------------------- .nv.callgraph             --------------------------
	.section	.nv.callgraph,"",@"SHT_CUDA_CALLGRAPH"
	.align	4
	.sectionentsize	8
	.align		4
        /*0000*/ 	.word	0x00000000
	.align		4
        /*0004*/ 	.word	0xffffffff
	.align		4
        /*0008*/ 	.word	0x00000000
	.align		4
        /*000c*/ 	.word	0xfffffffe
	.align		4
        /*0010*/ 	.word	0x00000000
	.align		4
        /*0014*/ 	.word	0xfffffffd
	.align		4
        /*0018*/ 	.word	0x00000000
	.align		4
        /*001c*/ 	.word	0xfffffffc


//--------------------- .nv.constant4             --------------------------
	.section	.nv.constant4,"a",@progbits
	.align	8
	.align		8
.nv.constant4:
        /*0000*/ 	.dword	_ZN34_INTERNAL_0f1b06c5_4_k_cu_8dde35644cuda3std3__45__cpo5beginE
	.align		8
        /*0008*/ 	.dword	_ZN34_INTERNAL_0f1b06c5_4_k_cu_8dde35644cuda3std3__45__cpo3endE
	.align		8
        /*0010*/ 	.dword	_ZN34_INTERNAL_0f1b06c5_4_k_cu_8dde35644cuda3std3__45__cpo6cbeginE
	.align		8
        /*0018*/ 	.dword	_ZN34_INTERNAL_0f1b06c5_4_k_cu_8dde35644cuda3std3__45__cpo4cendE
	.align		8
        /*0020*/ 	.dword	_ZN34_INTERNAL_0f1b06c5_4_k_cu_8dde35644cuda3std3__45__cpo6rbeginE
	.align		8
        /*0028*/ 	.dword	_ZN34_INTERNAL_0f1b06c5_4_k_cu_8dde35644cuda3std3__45__cpo4rendE
	.align		8
        /*0030*/ 	.dword	_ZN34_INTERNAL_0f1b06c5_4_k_cu_8dde35644cuda3std3__45__cpo7crbeginE
	.align		8
        /*0038*/ 	.dword	_ZN34_INTERNAL_0f1b06c5_4_k_cu_8dde35644cuda3std3__45__cpo5crendE
	.align		8
        /*0040*/ 	.dword	_ZN34_INTERNAL_0f1b06c5_4_k_cu_8dde35644cuda3std3__436_GLOBAL__N__0f1b06c5_4_k_cu_8dde35646ignoreE
	.align		8
        /*0048*/ 	.dword	_ZN34_INTERNAL_0f1b06c5_4_k_cu_8dde35644cuda3std3__419piecewise_constructE
	.align		8
        /*0050*/ 	.dword	_ZN34_INTERNAL_0f1b06c5_4_k_cu_8dde35644cuda3std3__48in_placeE
	.align		8
        /*0058*/ 	.dword	_ZN34_INTERNAL_0f1b06c5_4_k_cu_8dde35644cuda3std3__420unreachable_sentinelE
	.align		8
        /*0060*/ 	.dword	_ZN34_INTERNAL_0f1b06c5_4_k_cu_8dde35644cuda3std3__47nulloptE
	.align		8
        /*0068*/ 	.dword	_ZN34_INTERNAL_0f1b06c5_4_k_cu_8dde35644cuda3std3__48unexpectE
	.align		8
        /*0070*/ 	.dword	_ZN34_INTERNAL_0f1b06c5_4_k_cu_8dde35644cuda3std6ranges3__45__cpo4swapE
	.align		8
        /*0078*/ 	.dword	_ZN34_INTERNAL_0f1b06c5_4_k_cu_8dde35644cuda3std6ranges3__45__cpo9iter_moveE
	.align		8
        /*0080*/ 	.dword	_ZN34_INTERNAL_0f1b06c5_4_k_cu_8dde35644cuda3std6ranges3__45__cpo5beginE
	.align		8
        /*0088*/ 	.dword	_ZN34_INTERNAL_0f1b06c5_4_k_cu_8dde35644cuda3std6ranges3__45__cpo3endE
	.align		8
        /*0090*/ 	.dword	_ZN34_INTERNAL_0f1b06c5_4_k_cu_8dde35644cuda3std6ranges3__45__cpo6cbeginE
	.align		8
        /*0098*/ 	.dword	_ZN34_INTERNAL_0f1b06c5_4_k_cu_8dde35644cuda3std6ranges3__45__cpo4cendE
	.align		8
        /*00a0*/ 	.dword	_ZN34_INTERNAL_0f1b06c5_4_k_cu_8dde35644cuda3std6ranges3__45__cpo7advanceE
	.align		8
        /*00a8*/ 	.dword	_ZN34_INTERNAL_0f1b06c5_4_k_cu_8dde35644cuda3std6ranges3__45__cpo9iter_swapE
	.align		8
        /*00b0*/ 	.dword	_ZN34_INTERNAL_0f1b06c5_4_k_cu_8dde35644cuda3std6ranges3__45__cpo4nextE
	.align		8
        /*00b8*/ 	.dword	_ZN34_INTERNAL_0f1b06c5_4_k_cu_8dde35644cuda3std6ranges3__45__cpo4prevE
	.align		8
        /*00c0*/ 	.dword	_ZN34_INTERNAL_0f1b06c5_4_k_cu_8dde35644cuda3std6ranges3__45__cpo4dataE
	.align		8
        /*00c8*/ 	.dword	_ZN34_INTERNAL_0f1b06c5_4_k_cu_8dde35644cuda3std6ranges3__45__cpo5cdataE
	.align		8
        /*00d0*/ 	.dword	_ZN34_INTERNAL_0f1b06c5_4_k_cu_8dde35644cuda3std6ranges3__45__cpo4sizeE
	.align		8
        /*00d8*/ 	.dword	_ZN34_INTERNAL_0f1b06c5_4_k_cu_8dde35644cuda3std6ranges3__45__cpo5ssizeE
	.align		8
        /*00e0*/ 	.dword	_ZN34_INTERNAL_0f1b06c5_4_k_cu_8dde35644cuda3std6ranges3__45__cpo8distanceE
	.align		8
        /*00e8*/ 	.dword	_ZN34_INTERNAL_0f1b06c5_4_k_cu_8dde35646thrust24THRUST_300001_SM_1000_NS8cuda_cub3parE
	.align		8
        /*00f0*/ 	.dword	_ZN34_INTERNAL_0f1b06c5_4_k_cu_8dde35646thrust24THRUST_300001_SM_1000_NS8cuda_cub10par_nosyncE
	.align		8
        /*00f8*/ 	.dword	_ZN34_INTERNAL_0f1b06c5_4_k_cu_8dde35646thrust24THRUST_300001_SM_1000_NS6system6detail10sequential3seqE
	.align		8
        /*0100*/ 	.dword	_ZN34_INTERNAL_0f1b06c5_4_k_cu_8dde35646thrust24THRUST_300001_SM_1000_NS6system3cpp3parE
	.align		8
        /*0108*/ 	.dword	_ZN34_INTERNAL_0f1b06c5_4_k_cu_8dde35646thrust24THRUST_300001_SM_1000_NS12placeholders2_1E
	.align		8
        /*0110*/ 	.dword	_ZN34_INTERNAL_0f1b06c5_4_k_cu_8dde35646thrust24THRUST_300001_SM_1000_NS12placeholders2_2E
	.align		8
        /*0118*/ 	.dword	_ZN34_INTERNAL_0f1b06c5_4_k_cu_8dde35646thrust24THRUST_300001_SM_1000_NS12placeholders2_3E
	.align		8
        /*0120*/ 	.dword	_ZN34_INTERNAL_0f1b06c5_4_k_cu_8dde35646thrust24THRUST_300001_SM_1000_NS12placeholders2_4E
	.align		8
        /*0128*/ 	.dword	_ZN34_INTERNAL_0f1b06c5_4_k_cu_8dde35646thrust24THRUST_300001_SM_1000_NS12placeholders2_5E
	.align		8
        /*0130*/ 	.dword	_ZN34_INTERNAL_0f1b06c5_4_k_cu_8dde35646thrust24THRUST_300001_SM_1000_NS12placeholders2_6E
	.align		8
        /*0138*/ 	.dword	_ZN34_INTERNAL_0f1b06c5_4_k_cu_8dde35646thrust24THRUST_300001_SM_1000_NS12placeholders2_7E
	.align		8
        /*0140*/ 	.dword	_ZN34_INTERNAL_0f1b06c5_4_k_cu_8dde35646thrust24THRUST_300001_SM_1000_NS12placeholders2_8E
	.align		8
        /*0148*/ 	.dword	_ZN34_INTERNAL_0f1b06c5_4_k_cu_8dde35646thrust24THRUST_300001_SM_1000_NS12placeholders2_9E
	.align		8
        /*0150*/ 	.dword	_ZN34_INTERNAL_0f1b06c5_4_k_cu_8dde35646thrust24THRUST_300001_SM_1000_NS12placeholders3_10E
	.align		8
        /*0158*/ 	.dword	_ZN34_INTERNAL_0f1b06c5_4_k_cu_8dde35646thrust24THRUST_300001_SM_1000_NS3seqE
	.align		8
        /*0160*/ 	.dword	_ZN34_INTERNAL_0f1b06c5_4_k_cu_8dde35646thrust24THRUST_300001_SM_1000_NS6deviceE


//--------------------- .text._ZN3cub18CUB_300001_SM_10006detail11EmptyKernelIvEEvv --------------------------
	.section	.text._ZN3cub18CUB_300001_SM_10006detail11EmptyKernelIvEEvv,"ax",@progbits
	.align	128
        .global         _ZN3cub18CUB_300001_SM_10006detail11EmptyKernelIvEEvv
        .type           _ZN3cub18CUB_300001_SM_10006detail11EmptyKernelIvEEvv,@function
        .size           _ZN3cub18CUB_300001_SM_10006detail11EmptyKernelIvEEvv,(.L_x_1803 - _ZN3cub18CUB_300001_SM_10006detail11EmptyKernelIvEEvv)
        .other          _ZN3cub18CUB_300001_SM_10006detail11EmptyKernelIvEEvv,@"STO_CUDA_ENTRY STV_DEFAULT"
_ZN3cub18CUB_300001_SM_10006detail11EmptyKernelIvEEvv:
.text._ZN3cub18CUB_300001_SM_10006detail11EmptyKernelIvEEvv:
[----:B------:R-:W-:Y:S01]  /*0000*/  LDC R1, c[0x0][0x37c] ;  /* 0x0000df00ff017b82 */ /* 0x000fe20000000800 */
[----:B------:R-:W-:Y:S05]  /*0010*/  EXIT ;  /* 0x000000000000794d */ /* 0x000fea0003800000 */
.L_x_0:
[----:B------:R-:W-:-:S00]  /*0020*/  BRA `(.L_x_0) ;  /* 0xfffffffc00fc7947 */ /* 0x000fc0000383ffff */
[----:B------:R-:W-:-:S00]  /*0030*/  NOP ;  /* 0x0000000000007918 */ /* 0x000fc00000000000 */
        /* <DEDUP_REMOVED lines=12> */
.L_x_1803:


//--------------------- .text._ZN6thrust24THRUST_300001_SM_1000_NS8cuda_cub4core6detail13_kernel_agentINS1_8__reduce11ReduceAgentIPN4cuda3std3__45tupleIJflEEESC_SB_lNS1_9__extrema9arg_max_fIflNS9_4lessIfEEEEEEJSC_SC_iSH_EEEvDpT0_ --------------------------
	.section	.text._ZN6thrust24THRUST_300001_SM_1000_NS8cuda_cub4core6detail13_kernel_agentINS1_8__reduce11ReduceAgentIPN4cuda3std3__45tupleIJflEEESC_SB_lNS1_9__extrema9arg_max_fIflNS9_4lessIfEEEEEEJSC_SC_iSH_EEEvDpT0_,"ax",@progbits
	.align	128
        .global         _ZN6thrust24THRUST_300001_SM_1000_NS8cuda_cub4core6detail13_kernel_agentINS1_8__reduce11ReduceAgentIPN4cuda3std3__45tupleIJflEEESC_SB_lNS1_9__extrema9arg_max_fIflNS9_4lessIfEEEEEEJSC_SC_iSH_EEEvDpT0_
        .type           _ZN6thrust24THRUST_300001_SM_1000_NS8cuda_cub4core6detail13_kernel_agentINS1_8__reduce11ReduceAgentIPN4cuda3std3__45tupleIJflEEESC_SB_lNS1_9__extrema9arg_max_fIflNS9_4lessIfEEEEEEJSC_SC_iSH_EEEvDpT0_,@function
        .size           _ZN6thrust24THRUST_300001_SM_1000_NS8cuda_cub4core6detail13_kernel_agentINS1_8__reduce11ReduceAgentIPN4cuda3std3__45tupleIJflEEESC_SB_lNS1_9__extrema9arg_max_fIflNS9_4lessIfEEEEEEJSC_SC_iSH_EEEvDpT0_,(.L_x_1804 - _ZN6thrust24THRUST_300001_SM_1000_NS8cuda_cub4core6detail13_kernel_agentINS1_8__reduce11ReduceAgentIPN4cuda3std3__45tupleIJflEEESC_SB_lNS1_9__extrema9arg_max_fIflNS9_4lessIfEEEEEEJSC_SC_iSH_EEEvDpT0_)
        .other          _ZN6thrust24THRUST_300001_SM_1000_NS8cuda_cub4core6detail13_kernel_agentINS1_8__reduce11ReduceAgentIPN4cuda3std3__45tupleIJflEEESC_SB_lNS1_9__extrema9arg_max_fIflNS9_4lessIfEEEEEEJSC_SC_iSH_EEEvDpT0_,@"STO_CUDA_ENTRY STV_DEFAULT"
_ZN6thrust24THRUST_300001_SM_1000_NS8cuda_cub4core6detail13_kernel_agentINS1_8__reduce11ReduceAgentIPN4cuda3std3__45tupleIJflEEESC_SB_lNS1_9__extrema9arg_max_fIflNS9_4lessIfEEEEEEJSC_SC_iSH_EEEvDpT0_:
.text._ZN6thrust24THRUST_300001_SM_1000_NS8cuda_cub4core6detail13_kernel_agentINS1_8__reduce11ReduceAgentIPN4cuda3std3__45tupleIJflEEESC_SB_lNS1_9__extrema9arg_max_fIflNS9_4lessIfEEEEEEJSC_SC_iSH_EEEvDpT0_:
[----:B------:R-:W-:Y:S01]  /*0000*/  LDC R1, c[0x0][0x37c] ;  /* 0x0000df00ff017b82 */ /* 0x000fe20000000800 */
[----:B------:R-:W0:Y:S02]  /*0010*/  LDCU UR8, c[0x0][0x390] ;  /* 0x00007200ff0877ac */ /* 0x000e240008000800 */
[----:B0-----:R-:W-:-:S13]  /*0020*/  ISETP.NE.AND P0, PT, RZ, UR8, PT ;  /* 0x00000008ff007c0c */ /* 0x001fda000bf05270 */
[----:B------:R-:W-:Y:S05]  /*0030*/  @!P0 EXIT ;  /* 0x000000000000894d */ /* 0x000fea0003800000 */
[----:B------:R-:W-:Y:S01]  /*0040*/  UISETP.GT.AND UP0, UPT, UR8, 0x4ff, UPT ;  /* 0x000004ff0800788c */ /* 0x000fe2000bf04270 */
[----:B------:R-:W-:Y:S01]  /*0050*/  BSSY.RECONVERGENT B0, `(.L_x_1) ;  /* 0x00005bf000007945 */ /* 0x000fe20003800200 */
[----:B------:R-:W0:Y:S07]  /*0060*/  LDCU.64 UR10, c[0x0][0x358] ;  /* 0x00006b00ff0a77ac */ /* 0x000e2e0008000a00 */
[----:B------:R-:W-:Y:S05]  /*0070*/  BRA.U UP0, `(.L_x_2) ;  /* 0x0000003100807547 */ /* 0x000fea000b800000 */
[----:B------:R-:W1:Y:S01]  /*0080*/  S2R R0, SR_TID.X ;  /* 0x0000000000007919 */ /* 0x000e620000002100 */
[----:B------:R-:W2:Y:S01]  /*0090*/  LDCU UR4, c[0x0][0x390] ;  /* 0x00007200ff0477ac */ /* 0x000ea20008000800 */
[----:B------:R-:W-:Y:S01]  /*00a0*/  BSSY.RECONVERGENT B1, `(.L_x_3) ;  /* 0x000000b000017945 */ /* 0x000fe20003800200 */
[----:B------:R-:W-:Y:S01]  /*00b0*/  IMAD.MOV.U32 R4, RZ, RZ, RZ ;  /* 0x000000ffff047224 */ /* 0x000fe200078e00ff */
[----:B------:R-:W-:Y:S02]  /*00c0*/  CS2R R2, SRZ ;  /* 0x0000000000027805 */ /* 0x000fe4000001ff00 */
[----:B-1----:R-:W-:Y:S01]  /*00d0*/  ISETP.GE.AND P0, PT, R0, UR8, PT ;  /* 0x0000000800007c0c */ /* 0x002fe2000bf06270 */
[----:B------:R-:W-:-:S12]  /*00e0*/  IMAD.MOV.U32 R5, RZ, RZ, R0 ;  /* 0x000000ffff057224 */ /* 0x000fd800078e0000 */
[----:B--2---:R-:W-:Y:S05]  /*00f0*/  @P0 BRA `(.L_x_4) ;  /* 0x0000000000140947 */ /* 0x004fea0003800000 */
[----:B------:R-:W1:Y:S02]  /*0100*/  LDC.64 R6, c[0x0][0x380] ;  /* 0x0000e000ff067b82 */ /* 0x000e640000000a00 */
[----:B-1----:R-:W-:-:S05]  /*0110*/  IMAD.WIDE.U32 R6, R0, 0x10, R6 ;  /* 0x0000001000067825 */ /* 0x002fca00078e0006 */
[----:B0-----:R1:W5:Y:S04]  /*0120*/  LDG.E.CONSTANT R4, desc[UR10][R6.64] ;  /* 0x0000000a06047981 */ /* 0x001368000c1e9900 */
[----:B------:R1:W5:Y:S01]  /*0130*/  LDG.E.64.CONSTANT R2, desc[UR10][R6.64+0x8] ;  /* 0x0000080a06027981 */ /* 0x000362000c1e9b00 */
[----:B------:R-:W-:-:S07]  /*0140*/  VIADD R5, R0, 0x100 ;  /* 0x0000010000057836 */ /* 0x000fce0000000000 */
.L_x_4:
[----:B0-----:R-:W-:Y:S05]  /*0150*/  BSYNC.RECONVERGENT B1 ;  /* 0x0000000000017941 */ /* 0x001fea0003800200 */
.L_x_3:
[----:B------:R-:W-:Y:S01]  /*0160*/  ISETP.GE.AND P0, PT, R5, UR8, PT ;  /* 0x0000000805007c0c */ /* 0x000fe2000bf06270 */
[----:B------:R-:W-:-:S12]  /*0170*/  BSSY.RECONVERGENT B1, `(.L_x_5) ;  /* 0x0000088000017945 */ /* 0x000fd80003800200 */
[----:B------:R-:W-:Y:S05]  /*0180*/  @P0 BRA `(.L_x_6) ;  /* 0x0000000800180947 */ /* 0x000fea0003800000 */
[----:B-1----:R-:W-:Y:S01]  /*0190*/  LOP3.LUT R6, RZ, R5, RZ, 0x33, !PT ;  /* 0x00000005ff067212 */ /* 0x002fe200078e33ff */
[----:B------:R-:W-:Y:S04]  /*01a0*/  BSSY.RECONVERGENT B2, `(.L_x_7) ;  /* 0x000002b000027945 */ /* 0x000fe80003800200 */
[----:B------:R-:W-:-:S05]  /*01b0*/  VIADD R12, R6, UR8 ;  /* 0x00000008060c7c36 */ /* 0x000fca0008000000 */
[----:B------:R-:W-:-:S04]  /*01c0*/  LOP3.LUT R6, R12, 0x300, RZ, 0xc0, !PT ;  /* 0x000003000c067812 */ /* 0x000fc800078ec0ff */
[----:B------:R-:W-:-:S13]  /*01d0*/  ISETP.NE.AND P0, PT, R6, 0x300, PT ;  /* 0x000003000600780c */ /* 0x000fda0003f05270 */
[----:B------:R-:W-:Y:S05]  /*01e0*/  @!P0 BRA `(.L_x_8) ;  /* 0x0000000000988947 */ /* 0x000fea0003800000 */
[----:B------:R-:W0:Y:S01]  /*01f0*/  LDC.64 R6, c[0x0][0x380] ;  /* 0x0000e000ff067b82 */ /* 0x000e220000000a00 */
[----:B------:R-:W-:-:S04]  /*0200*/  LEA.HI R8, R12, 0x1, RZ, 0x18 ;  /* 0x000000010c087811 */ /* 0x000fc800078fc0ff */
[----:B------:R-:W-:-:S05]  /*0210*/  LOP3.LUT R8, R8, 0x3, RZ, 0xc0, !PT ;  /* 0x0000000308087812 */ /* 0x000fca00078ec0ff */
[----:B------:R-:W-:Y:S02]  /*0220*/  IMAD.MOV R10, RZ, RZ, -R8 ;  /* 0x000000ffff0a7224 */ /* 0x000fe400078e0a08 */
[----:B0-----:R-:W-:-:S04]  /*0230*/  IMAD.WIDE.U32 R6, R5, 0x10, R6 ;  /* 0x0000001005067825 */ /* 0x001fc800078e0006 */
[----:B------:R-:W-:-:S07]  /*0240*/  IMAD.MOV.U32 R11, RZ, RZ, R6 ;  /* 0x000000ffff0b7224 */ /* 0x000fce00078e0006 */
.L_x_11:
[----:B------:R-:W-:-:S05]  /*0250*/  IMAD.MOV.U32 R6, RZ, RZ, R11 ;  /* 0x000000ffff067224 */ /* 0x000fca00078e000b */
[----:B------:R-:W2:Y:S04]  /*0260*/  LDG.E.CONSTANT R14, desc[UR10][R6.64] ;  /* 0x0000000a060e7981 */ /* 0x000ea8000c1e9900 */
[----:B------:R-:W3:Y:S01]  /*0270*/  LDG.E.64.CONSTANT R8, desc[UR10][R6.64+0x8] ;  /* 0x0000080a06087981 */ /* 0x000ee2000c1e9b00 */
[----:B------:R-:W-:Y:S01]  /*0280*/  VIADD R10, R10, 0x1 ;  /* 0x000000010a0a7836 */ /* 0x000fe20000000000 */
[----:B------:R-:W-:Y:S01]  /*0290*/  BSSY.RECONVERGENT B3, `(.L_x_9) ;  /* 0x0000018000037945 */ /* 0x000fe20003800200 */
[----:B-----5:R-:W-:Y:S01]  /*02a0*/  IMAD.MOV.U32 R17, RZ, RZ, R3 ;  /* 0x000000ffff117224 */ /* 0x020fe200078e0003 */
[----:B------:R-:W-:Y:S01]  /*02b0*/  IADD3 R11, P3, PT, R6, 0x1000, RZ ;  /* 0x00001000060b7810 */ /* 0x000fe20007f7e0ff */
[----:B------:R-:W-:Y:S01]  /*02c0*/  IMAD.MOV.U32 R15, RZ, RZ, R2 ;  /* 0x000000ffff0f7224 */ /* 0x000fe200078e0002 */
[----:B------:R-:W-:Y:S01]  /*02d0*/  ISETP.NE.AND P2, PT, R10, RZ, PT ;  /* 0x000000ff0a00720c */ /* 0x000fe20003f45270 */
[----:B------:R-:W-:Y:S01]  /*02e0*/  IMAD.MOV.U32 R13, RZ, RZ, R4 ;  /* 0x000000ffff0d7224 */ /* 0x000fe200078e0004 */
[----:B--2---:R-:W-:Y:S01]  /*02f0*/  FSETP.GEU.AND P0, PT, R4, R14, PT ;  /* 0x0000000e0400720b */ /* 0x004fe20003f0e000 */
[----:B------:R-:W-:-:S02]  /*0300*/  IMAD.MOV.U32 R4, RZ, RZ, R14 ;  /* 0x000000ffff047224 */ /* 0x000fc400078e000e */
[----:B---3--:R-:W-:Y:S02]  /*0310*/  IMAD.MOV.U32 R2, RZ, RZ, R8 ;  /* 0x000000ffff027224 */ /* 0x008fe400078e0008 */
[----:B------:R-:W-:-:S08]  /*0320*/  IMAD.MOV.U32 R3, RZ, RZ, R9 ;  /* 0x000000ffff037224 */ /* 0x000fd000078e0009 */
[----:B------:R-:W-:Y:S05]  /*0330*/  @!P0 BRA `(.L_x_10) ;  /* 0x0000000000348947 */ /* 0x000fea0003800000 */
[----:B------:R-:W-:Y:S01]  /*0340*/  FSETP.GEU.AND P4, PT, R14, R13, PT ;  /* 0x0000000d0e00720b */ /* 0x000fe20003f8e000 */
[----:B------:R-:W-:Y:S02]  /*0350*/  IMAD.MOV.U32 R4, RZ, RZ, R13 ;  /* 0x000000ffff047224 */ /* 0x000fe400078e000d */
[----:B------:R-:W-:Y:S02]  /*0360*/  IMAD.MOV.U32 R2, RZ, RZ, R15 ;  /* 0x000000ffff027224 */ /* 0x000fe400078e000f */
[----:B------:R-:W-:-:S08]  /*0370*/  IMAD.MOV.U32 R3, RZ, RZ, R17 ;  /* 0x000000ffff037224 */ /* 0x000fd000078e0011 */
[CC--:B------:R-:W-:Y:S02]  /*0380*/  @P4 ISETP.LT.U32.AND P1, PT, R15.reuse, R8.reuse, PT ;  /* 0x000000080f00420c */ /* 0x0c0fe40003f21070 */
[-C--:B------:R-:W-:Y:S02]  /*0390*/  @P4 ISETP.GE.U32.AND P0, PT, R15, R8.reuse, PT ;  /* 0x000000080f00420c */ /* 0x080fe40003f06070 */
[CC--:B------:R-:W-:Y:S02]  /*03a0*/  @P4 ISETP.LT.AND.EX P1, PT, R17.reuse, R9.reuse, PT, P1 ;  /* 0x000000091100420c */ /* 0x0c0fe40003f21310 */
[-C--:B------:R-:W-:Y:S02]  /*03b0*/  @P4 ISETP.GE.AND.EX P0, PT, R17, R9.reuse, PT, P0 ;  /* 0x000000091100420c */ /* 0x080fe40003f06300 */
[----:B------:R-:W-:Y:S02]  /*03c0*/  @P4 SEL R8, R15, R8, P1 ;  /* 0x000000080f084207 */ /* 0x000fe40000800000 */
[----:B------:R-:W-:-:S02]  /*03d0*/  @P4 SEL R9, R17, R9, P1 ;  /* 0x0000000911094207 */ /* 0x000fc40000800000 */
[----:B------:R-:W-:Y:S01]  /*03e0*/  @P4 FSEL R4, R13, R14, !P0 ;  /* 0x0000000e0d044208 */ /* 0x000fe20004000000 */
[----:B------:R-:W-:Y:S02]  /*03f0*/  @P4 IMAD.MOV.U32 R2, RZ, RZ, R8 ;  /* 0x000000ffff024224 */ /* 0x000fe400078e0008 */
[----:B------:R-:W-:-:S07]  /*0400*/  @P4 IMAD.MOV.U32 R3, RZ, RZ, R9 ;  /* 0x000000ffff034224 */ /* 0x000fce00078e0009 */
.L_x_10:
[----:B------:R-:W-:Y:S05]  /*0410*/  BSYNC.RECONVERGENT B3 ;  /* 0x0000000000037941 */ /* 0x000fea0003800200 */
.L_x_9:
[----:B------:R-:W-:Y:S02]  /*0420*/  IMAD.X R7, RZ, RZ, R7, P3 ;  /* 0x000000ffff077224 */ /* 0x000fe400018e0607 */
[----:B------:R-:W-:Y:S01]  /*0430*/  VIADD R5, R5, 0x100 ;  /* 0x0000010005057836 */ /* 0x000fe20000000000 */
[----:B------:R-:W-:Y:S06]  /*0440*/  @P2 BRA `(.L_x_11) ;  /* 0xfffffffc00802947 */ /* 0x000fec000383ffff */
.L_x_8:
[----:B------:R-:W-:Y:S05]  /*0450*/  BSYNC.RECONVERGENT B2 ;  /* 0x0000000000027941 */ /* 0x000fea0003800200 */
.L_x_7:
[----:B------:R-:W0:Y:S01]  /*0460*/  LDC.64 R8, c[0x0][0x380] ;  /* 0x0000e000ff087b82 */ /* 0x000e220000000a00 */
[----:B------:R-:W-:-:S13]  /*0470*/  ISETP.GE.U32.AND P0, PT, R12, 0x300, PT ;  /* 0x000003000c00780c */ /* 0x000fda0003f06070 */
[----:B------:R-:W-:Y:S05]  /*0480*/  @!P0 BRA `(.L_x_6) ;  /* 0x0000000400588947 */ /* 0x000fea0003800000 */
.L_x_20:
[----:B0-----:R-:W-:-:S05]  /*0490*/  IMAD.WIDE R18, R5, 0x10, R8 ;  /* 0x0000001005127825 */ /* 0x001fca00078e0208 */
[----:B------:R-:W2:Y:S04]  /*04a0*/  LDG.E.CONSTANT R21, desc[UR10][R18.64] ;  /* 0x0000000a12157981 */ /* 0x000ea8000c1e9900 */
[----:B------:R-:W3:Y:S04]  /*04b0*/  LDG.E.64.CONSTANT R14, desc[UR10][R18.64+0x8] ;  /* 0x0000080a120e7981 */ /* 0x000ee8000c1e9b00 */
[----:B-----5:R0:W5:Y:S04]  /*04c0*/  LDG.E.CONSTANT R27, desc[UR10][R18.64+0x1000] ;  /* 0x0010000a121b7981 */ /* 0x020168000c1e9900 */
[----:B------:R0:W5:Y:S04]  /*04d0*/  LDG.E.CONSTANT R16, desc[UR10][R18.64+0x2000] ;  /* 0x0020000a12107981 */ /* 0x000168000c1e9900 */
[----:B------:R0:W5:Y:S04]  /*04e0*/  LDG.E.CONSTANT R17, desc[UR10][R18.64+0x3000] ;  /* 0x0030000a12117981 */ /* 0x000168000c1e9900 */
[----:B------:R0:W5:Y:S04]  /*04f0*/  LDG.E.64.CONSTANT R12, desc[UR10][R18.64+0x1008] ;  /* 0x0010080a120c7981 */ /* 0x000168000c1e9b00 */
[----:B------:R0:W5:Y:S04]  /*0500*/  LDG.E.64.CONSTANT R6, desc[UR10][R18.64+0x2008] ;  /* 0x0020080a12067981 */ /* 0x000168000c1e9b00 */
[----:B------:R0:W5:Y:S01]  /*0510*/  LDG.E.64.CONSTANT R10, desc[UR10][R18.64+0x3008] ;  /* 0x0030080a120a7981 */ /* 0x000162000c1e9b00 */
[----:B------:R-:W-:Y:S01]  /*0520*/  BSSY.RECONVERGENT B2, `(.L_x_12) ;  /* 0x0000011000027945 */ /* 0x000fe20003800200 */
[----:B--2---:R-:W-:Y:S01]  /*0530*/  FSETP.GEU.AND P0, PT, R4, R21, PT ;  /* 0x000000150400720b */ /* 0x004fe20003f0e000 */
[----:B------:R-:W-:-:S02]  /*0540*/  IMAD.MOV.U32 R20, RZ, RZ, R21 ;  /* 0x000000ffff147224 */ /* 0x000fc400078e0015 */
[----:B---3--:R-:W-:Y:S02]  /*0550*/  IMAD.MOV.U32 R23, RZ, RZ, R14 ;  /* 0x000000ffff177224 */ /* 0x008fe400078e000e */
[----:B------:R-:W-:-:S08]  /*0560*/  IMAD.MOV.U32 R25, RZ, RZ, R15 ;  /* 0x000000ffff197224 */ /* 0x000fd000078e000f */
[----:B0-----:R-:W-:Y:S05]  /*0570*/  @!P0 BRA `(.L_x_13) ;  /* 0x00000000002c8947 */ /* 0x001fea0003800000 */
[----:B------:R-:W-:Y:S01]  /*0580*/  FSETP.GEU.AND P2, PT, R21, R4, PT ;  /* 0x000000041500720b */ /* 0x000fe20003f4e000 */
[----:B------:R-:W-:Y:S02]  /*0590*/  IMAD.MOV.U32 R23, RZ, RZ, R2 ;  /* 0x000000ffff177224 */ /* 0x000fe400078e0002 */
[----:B------:R-:W-:Y:S02]  /*05a0*/  IMAD.MOV.U32 R25, RZ, RZ, R3 ;  /* 0x000000ffff197224 */ /* 0x000fe400078e0003 */
[----:B------:R-:W-:-:S08]  /*05b0*/  IMAD.MOV.U32 R20, RZ, RZ, R4 ;  /* 0x000000ffff147224 */ /* 0x000fd000078e0004 */
[CC--:B------:R-:W-:Y:S02]  /*05c0*/  @P2 ISETP.GE.U32.AND P0, PT, R2.reuse, R14.reuse, PT ;  /* 0x0000000e0200220c */ /* 0x0c0fe40003f06070 */
[-C--:B------:R-:W-:Y:S02]  /*05d0*/  @P2 ISETP.LT.U32.AND P1, PT, R2, R14.reuse, PT ;  /* 0x0000000e0200220c */ /* 0x080fe40003f21070 */
[CC--:B------:R-:W-:Y:S02]  /*05e0*/  @P2 ISETP.GE.AND.EX P0, PT, R3.reuse, R15.reuse, PT, P0 ;  /* 0x0000000f0300220c */ /* 0x0c0fe40003f06300 */
[----:B------:R-:W-:Y:S02]  /*05f0*/  @P2 ISETP.LT.AND.EX P1, PT, R3, R15, PT, P1 ;  /* 0x0000000f0300220c */ /* 0x000fe40003f21310 */
[----:B------:R-:W-:Y:S02]  /*0600*/  @P2 FSEL R20, R4, R21, !P0 ;  /* 0x0000001504142208 */ /* 0x000fe40004000000 */
[----:B------:R-:W-:-:S02]  /*0610*/  @P2 SEL R23, R2, R14, P1 ;  /* 0x0000000e02172207 */ /* 0x000fc40000800000 */
[----:B------:R-:W-:-:S07]  /*0620*/  @P2 SEL R25, R3, R15, P1 ;  /* 0x0000000f03192207 */ /* 0x000fce0000800000 */
.L_x_13:
[----:B------:R-:W-:Y:S05]  /*0630*/  BSYNC.RECONVERGENT B2 ;  /* 0x0000000000027941 */ /* 0x000fea0003800200 */
.L_x_12:
[----:B-----5:R-:W-:Y:S01]  /*0640*/  FSETP.GEU.AND P0, PT, R20, R27, PT ;  /* 0x0000001b1400720b */ /* 0x020fe20003f0e000 */
[----:B------:R-:W-:Y:S01]  /*0650*/  BSSY.RECONVERGENT B2, `(.L_x_14) ;  /* 0x0000010000027945 */ /* 0x000fe20003800200 */
[----:B------:R-:W-:Y:S02]  /*0660*/  IMAD.MOV.U32 R3, RZ, RZ, R27 ;  /* 0x000000ffff037224 */ /* 0x000fe400078e001b */
[----:B------:R-:W-:Y:S02]  /*0670*/  IMAD.MOV.U32 R19, RZ, RZ, R12 ;  /* 0x000000ffff137224 */ /* 0x000fe400078e000c */
[----:B------:R-:W-:-:S07]  /*0680*/  IMAD.MOV.U32 R21, RZ, RZ, R13 ;  /* 0x000000ffff157224 */ /* 0x000fce00078e000d */
[----:B------:R-:W-:Y:S05]  /*0690*/  @!P0 BRA `(.L_x_15) ;  /* 0x00000000002c8947 */ /* 0x000fea0003800000 */
        /* <DEDUP_REMOVED lines=11> */
.L_x_15:
[----:B------:R-:W-:Y:S05]  /*0750*/  BSYNC.RECONVERGENT B2 ;  /* 0x0000000000027941 */ /* 0x000fea0003800200 */
.L_x_14:
[----:B------:R-:W-:Y:S01]  /*0760*/  FSETP.GEU.AND P0, PT, R3, R16, PT ;  /* 0x000000100300720b */ /* 0x000fe20003f0e000 */
        /* <DEDUP_REMOVED lines=10> */
[----:B------:R-:W-:Y:S02]  /*0810*/  @P2 ISETP.LT.U32.AND P1, PT, R19, R6, PT ;  /* 0x000000061300220c */ /* 0x000fe40003f21070 */
[CC--:B------:R-:W-:Y:S02]  /*0820*/  @P2 ISETP.GE.AND.EX P0, PT, R21.reuse, R7.reuse, PT, P0 ;  /* 0x000000071500220c */ /* 0x0c0fe40003f06300 */
[----:B------:R-:W-:Y:S02]  /*0830*/  @P2 ISETP.LT.AND.EX P1, PT, R21, R7, PT, P1 ;  /* 0x000000071500220c */ /* 0x000fe40003f21310 */
[----:B------:R-:W-:Y:S02]  /*0840*/  @P2 FSEL R12, R3, R16, !P0 ;  /* 0x00000010030c2208 */ /* 0x000fe40004000000 */
[----:B------:R-:W-:-:S02]  /*0850*/  @P2 SEL R13, R19, R6, P1 ;  /* 0x00000006130d2207 */ /* 0x000fc40000800000 */
[----:B------:R-:W-:-:S07]  /*0860*/  @P2 SEL R15, R21, R7, P1 ;  /* 0x00000007150f2207 */ /* 0x000fce0000800000 */
.L_x_17:
[----:B------:R-:W-:Y:S05]  /*0870*/  BSYNC.RECONVERGENT B2 ;  /* 0x0000000000027941 */ /* 0x000fea0003800200 */
.L_x_16:
        /* <DEDUP_REMOVED lines=19> */
.L_x_19:
[----:B------:R-:W-:Y:S05]  /*09b0*/  BSYNC.RECONVERGENT B2 ;  /* 0x0000000000027941 */ /* 0x000fea0003800200 */
.L_x_18:
[----:B------:R-:W-:-:S05]  /*09c0*/  VIADD R5, R5, 0x400 ;  /* 0x0000040005057836 */ /* 0x000fca0000000000 */
[----:B------:R-:W-:-:S13]  /*09d0*/  ISETP.GE.AND P0, PT, R5, UR4, PT ;  /* 0x0000000405007c0c */ /* 0x000fda000bf06270 */
[----:B------:R-:W-:Y:S05]  /*09e0*/  @!P0 BRA `(.L_x_20) ;  /* 0xfffffff800a88947 */ /* 0x000fea000383ffff */
.L_x_6:
[----:B------:R-:W-:Y:S05]  /*09f0*/  BSYNC.RECONVERGENT B1 ;  /* 0x0000000000017941 */ /* 0x000fea0003800200 */
.L_x_5:
[----:B------:R-:W2:Y:S02]  /*0a00*/  LDCU UR6, c[0x0][0x390] ;  /* 0x00007200ff0677ac */ /* 0x000ea40008000800 */
[----:B--2---:R-:W-:-:S09]  /*0a10*/  UISETP.GE.AND UP0, UPT, UR6, 0x100, UPT ;  /* 0x000001000600788c */ /* 0x004fd2000bf06270 */
[----:B------:R-:W-:Y:S05]  /*0a20*/  BRA.U !UP0, `(.L_x_21) ;  /* 0x00000011088c7547 */ /* 0x000fea000b800000 */
[----:B0-----:R-:W0:Y:S01]  /*0a30*/  S2R R8, SR_LANEID ;  /* 0x0000000000087919 */ /* 0x001e220000000000 */
[----:B------:R-:W-:Y:S01]  /*0a40*/  BSSY.RECONVERGENT B1, `(.L_x_22) ;  /* 0x000001b000017945 */ /* 0x000fe20003800200 */
[----:B-1---5:R-:W-:Y:S01]  /*0a50*/  IMAD.MOV.U32 R6, RZ, RZ, R2 ;  /* 0x000000ffff067224 */ /* 0x022fe200078e0002 */
[----:B------:R1:W2:Y:S01]  /*0a60*/  SHFL.DOWN PT, R9, R4, 0x1, 0x1f ;  /* 0x08201f0004097f89 */ /* 0x0002a200000e0000 */
[----:B------:R-:W-:Y:S02]  /*0a70*/  IMAD.MOV.U32 R7, RZ, RZ, R3 ;  /* 0x000000ffff077224 */ /* 0x000fe400078e0003 */
[----:B------:R-:W-:Y:S01]  /*0a80*/  IMAD.MOV.U32 R5, RZ, RZ, R4 ;  /* 0x000000ffff057224 */ /* 0x000fe200078e0004 */
[----:B------:R1:W3:Y:S04]  /*0a90*/  SHFL.DOWN PT, R11, R2, 0x1, 0x1f ;  /* 0x08201f00020b7f89 */ /* 0x0002e800000e0000 */
[----:B------:R1:W4:Y:S01]  /*0aa0*/  SHFL.DOWN PT, R13, R3, 0x1, 0x1f ;  /* 0x08201f00030d7f89 */ /* 0x00032200000e0000 */
[----:B0-----:R-:W-:-:S02]  /*0ab0*/  ISETP.GT.AND P0, PT, R8, 0x1e, PT ;  /* 0x0000001e0800780c */ /* 0x001fc40003f04270 */
[C---:B------:R-:W-:Y:S02]  /*0ac0*/  ISETP.GT.AND P1, PT, R8.reuse, 0x1d, PT ;  /* 0x0000001d0800780c */ /* 0x040fe40003f24270 */
[----:B------:R-:W-:-:S09]  /*0ad0*/  ISETP.GT.AND P3, PT, R8, 0x1b, PT ;  /* 0x0000001b0800780c */ /* 0x000fd20003f64270 */
[----:B-1234-:R-:W-:Y:S05]  /*0ae0*/  @P0 BRA `(.L_x_23) ;  /* 0x0000000000400947 */ /* 0x01efea0003800000 */
[----:B------:R-:W-:Y:S01]  /*0af0*/  FSETP.GEU.AND P0, PT, R4, R9, PT ;  /* 0x000000090400720b */ /* 0x000fe20003f0e000 */
[----:B------:R-:W-:Y:S02]  /*0b00*/  IMAD.MOV.U32 R6, RZ, RZ, R11 ;  /* 0x000000ffff067224 */ /* 0x000fe400078e000b */
[----:B------:R-:W-:Y:S02]  /*0b10*/  IMAD.MOV.U32 R7, RZ, RZ, R13 ;  /* 0x000000ffff077224 */ /* 0x000fe400078e000d */
[----:B------:R-:W-:-:S08]  /*0b20*/  IMAD.MOV.U32 R5, RZ, RZ, R9 ;  /* 0x000000ffff057224 */ /* 0x000fd000078e0009 */
[----:B------:R-:W-:Y:S05]  /*0b30*/  @!P0 BRA `(.L_x_23) ;  /* 0x00000000002c8947 */ /* 0x000fea0003800000 */
[----:B------:R-:W-:Y:S01]  /*0b40*/  FSETP.GT.AND P4, PT, R4, R9, PT ;  /* 0x000000090400720b */ /* 0x000fe20003f84000 */
[----:B------:R-:W-:Y:S02]  /*0b50*/  IMAD.MOV.U32 R6, RZ, RZ, R2 ;  /* 0x000000ffff067224 */ /* 0x000fe400078e0002 */
[----:B------:R-:W-:Y:S02]  /*0b60*/  IMAD.MOV.U32 R7, RZ, RZ, R3 ;  /* 0x000000ffff077224 */ /* 0x000fe400078e0003 */
[----:B------:R-:W-:-:S08]  /*0b70*/  IMAD.MOV.U32 R5, RZ, RZ, R4 ;  /* 0x000000ffff057224 */ /* 0x000fd000078e0004 */
[CC--:B------:R-:W-:Y:S02]  /*0b80*/  @!P4 ISETP.GE.U32.AND P0, PT, R2.reuse, R11.reuse, PT ;  /* 0x0000000b0200c20c */ /* 0x0c0fe40003f06070 */
[----:B------:R-:W-:Y:S02]  /*0b90*/  @!P4 ISETP.LT.U32.AND P2, PT, R2, R11, PT ;  /* 0x0000000b0200c20c */ /* 0x000fe40003f41070 */
[CC--:B------:R-:W-:Y:S02]  /*0ba0*/  @!P4 ISETP.GE.AND.EX P0, PT, R3.reuse, R13.reuse, PT, P0 ;  /* 0x0000000d0300c20c */ /* 0x0c0fe40003f06300 */
[----:B------:R-:W-:Y:S02]  /*0bb0*/  @!P4 ISETP.LT.AND.EX P2, PT, R3, R13, PT, P2 ;  /* 0x0000000d0300c20c */ /* 0x000fe40003f41320 */
[----:B------:R-:W-:Y:S02]  /*0bc0*/  @!P4 FSEL R5, R4, R9, !P0 ;  /* 0x000000090405c208 */ /* 0x000fe40004000000 */
[----:B------:R-:W-:-:S02]  /*0bd0*/  @!P4 SEL R6, R2, R11, P2 ;  /* 0x0000000b0206c207 */ /* 0x000fc40001000000 */
[----:B------:R-:W-:-:S07]  /*0be0*/  @!P4 SEL R7, R3, R13, P2 ;  /* 0x0000000d0307c207 */ /* 0x000fce0001000000 */
.L_x_23:
[----:B------:R-:W-:Y:S05]  /*0bf0*/  BSYNC.RECONVERGENT B1 ;  /* 0x0000000000017941 */ /* 0x000fea0003800200 */
.L_x_22:
[----:B------:R0:W1:Y:S01]  /*0c00*/  SHFL.DOWN PT, R10, R5, 0x2, 0x1f ;  /* 0x08401f00050a7f89 */ /* 0x00006200000e0000 */
[----:B------:R-:W-:Y:S01]  /*0c10*/  BSSY.RECONVERGENT B1, `(.L_x_24) ;  /* 0x000001a000017945 */ /* 0x000fe20003800200 */
[C---:B------:R-:W-:Y:S01]  /*0c20*/  ISETP.GT.AND P5, PT, R8.reuse, 0x17, PT ;  /* 0x000000170800780c */ /* 0x040fe20003fa4270 */
[----:B------:R-:W-:Y:S01]  /*0c30*/  IMAD.MOV.U32 R4, RZ, RZ, R6 ;  /* 0x000000ffff047224 */ /* 0x000fe200078e0006 */
[----:B------:R0:W2:Y:S01]  /*0c40*/  SHFL.DOWN PT, R3, R6, 0x2, 0x1f ;  /* 0x08401f0006037f89 */ /* 0x0000a200000e0000 */
[C---:B------:R-:W-:Y:S01]  /*0c50*/  ISETP.GT.AND P4, PT, R8.reuse, 0xf, PT ;  /* 0x0000000f0800780c */ /* 0x040fe20003f84270 */
[----:B------:R-:W-:Y:S01]  /*0c60*/  IMAD.MOV.U32 R2, RZ, RZ, R5 ;  /* 0x000000ffff027224 */ /* 0x000fe200078e0005 */
[----:B------:R-:W-:Y:S01]  /*0c70*/  ISETP.NE.AND P2, PT, R8, RZ, PT ;  /* 0x000000ff0800720c */ /* 0x000fe20003f45270 */
[----:B------:R0:W3:Y:S01]  /*0c80*/  SHFL.DOWN PT, R12, R7, 0x2, 0x1f ;  /* 0x08401f00070c7f89 */ /* 0x0000e200000e0000 */
[----:B------:R-:W-:Y:S01]  /*0c90*/  IMAD.MOV.U32 R8, RZ, RZ, R7 ;  /* 0x000000ffff087224 */ /* 0x000fe200078e0007 */
[----:B------:R-:W-:Y:S10]  /*0ca0*/  @P1 BRA `(.L_x_25) ;  /* 0x0000000000401947 */ /* 0x000ff40003800000 */
[----:B-1----:R-:W-:Y:S01]  /*0cb0*/  FSETP.GEU.AND P0, PT, R5, R10, PT ;  /* 0x0000000a0500720b */ /* 0x002fe20003f0e000 */
[----:B--2---:R-:W-:Y:S02]  /*0cc0*/  IMAD.MOV.U32 R4, RZ, RZ, R3 ;  /* 0x000000ffff047224 */ /* 0x004fe400078e0003 */
[----:B---3--:R-:W-:Y:S02]  /*0cd0*/  IMAD.MOV.U32 R8, RZ, RZ, R12 ;  /* 0x000000ffff087224 */ /* 0x008fe400078e000c */
[----:B------:R-:W-:-:S08]  /*0ce0*/  IMAD.MOV.U32 R2, RZ, RZ, R10 ;  /* 0x000000ffff027224 */ /* 0x000fd000078e000a */
[----:B------:R-:W-:Y:S05]  /*0cf0*/  @!P0 BRA `(.L_x_25) ;  /* 0x00000000002c8947 */ /* 0x000fea0003800000 */
[----:B------:R-:W-:Y:S01]  /*0d00*/  FSETP.GT.AND P6, PT, R5, R10, PT ;  /* 0x0000000a0500720b */ /* 0x000fe20003fc4000 */
[----:B------:R-:W-:Y:S02]  /*0d10*/  IMAD.MOV.U32 R4, RZ, RZ, R6 ;  /* 0x000000ffff047224 */ /* 0x000fe400078e0006 */
[----:B------:R-:W-:Y:S02]  /*0d20*/  IMAD.MOV.U32 R8, RZ, RZ, R7 ;  /* 0x000000ffff087224 */ /* 0x000fe400078e0007 */
[----:B------:R-:W-:-:S08]  /*0d30*/  IMAD.MOV.U32 R2, RZ, RZ, R5 ;  /* 0x000000ffff027224 */ /* 0x000fd000078e0005 */
[CC--:B------:R-:W-:Y:S02]  /*0d40*/  @!P6 ISETP.GE.U32.AND P1, PT, R6.reuse, R3.reuse, PT ;  /* 0x000000030600e20c */ /* 0x0c0fe40003f26070 */
[CC--:B------:R-:W-:Y:S02]  /*0d50*/  @!P6 ISETP.LT.U32.AND P0, PT, R6.reuse, R3.reuse, PT ;  /* 0x000000030600e20c */ /* 0x0c0fe40003f01070 */
[CC--:B------:R-:W-:Y:S02]  /*0d60*/  @!P6 ISETP.GE.AND.EX P1, PT, R7.reuse, R12.reuse, PT, P1 ;  /* 0x0000000c0700e20c */ /* 0x0c0fe40003f26310 */
[----:B------:R-:W-:Y:S02]  /*0d70*/  @!P6 ISETP.LT.AND.EX P0, PT, R7, R12, PT, P0 ;  /* 0x0000000c0700e20c */ /* 0x000fe40003f01300 */
[----:B------:R-:W-:Y:S02]  /*0d80*/  @!P6 FSEL R2, R5, R10, !P1 ;  /* 0x0000000a0502e208 */ /* 0x000fe40004800000 */
[----:B------:R-:W-:-:S02]  /*0d90*/  @!P6 SEL R4, R6, R3, P0 ;  /* 0x000000030604e207 */ /* 0x000fc40000000000 */
[----:B------:R-:W-:-:S07]  /*0da0*/  @!P6 SEL R8, R7, R12, P0 ;  /* 0x0000000c0708e207 */ /* 0x000fce0000000000 */
.L_x_25:
[----:B------:R-:W-:Y:S05]  /*0db0*/  BSYNC.RECONVERGENT B1 ;  /* 0x0000000000017941 */ /* 0x000fea0003800200 */
.L_x_24:
[----:B0-----:R0:W4:Y:S01]  /*0dc0*/  SHFL.DOWN PT, R5, R2, 0x4, 0x1f ;  /* 0x08801f0002057f89 */ /* 0x00112200000e0000 */
[----:B------:R-:W-:Y:S01]  /*0dd0*/  BSSY.RECONVERGENT B1, `(.L_x_26) ;  /* 0x0000017000017945 */ /* 0x000fe20003800200 */
[----:B------:R-:W-:Y:S02]  /*0de0*/  IMAD.MOV.U32 R6, RZ, RZ, R4 ;  /* 0x000000ffff067224 */ /* 0x000fe400078e0004 */
[----:B------:R0:W0:Y:S01]  /*0df0*/  SHFL.DOWN PT, R9, R4, 0x4, 0x1f ;  /* 0x08801f0004097f89 */ /* 0x00002200000e0000 */
[----:B------:R-:W-:Y:S02]  /*0e00*/  IMAD.MOV.U32 R7, RZ, RZ, R8 ;  /* 0x000000ffff077224 */ /* 0x000fe400078e0008 */
[----:B--2---:R-:W-:Y:S01]  /*0e10*/  IMAD.MOV.U32 R3, RZ, RZ, R2 ;  /* 0x000000ffff037224 */ /* 0x004fe200078e0002 */
[----:B------:R2:W0:Y:S01]  /*0e20*/  SHFL.DOWN PT, R11, R8, 0x4, 0x1f ;  /* 0x08801f00080b7f89 */ /* 0x00042200000e0000 */
[----:B------:R-:W-:Y:S05]  /*0e30*/  @P3 BRA `(.L_x_27) ;  /* 0x0000000000403947 */ /* 0x000fea0003800000 */
[----:B----4-:R-:W-:Y:S01]  /*0e40*/  FSETP.GEU.AND P0, PT, R2, R5, PT ;  /* 0x000000050200720b */ /* 0x010fe20003f0e000 */
[----:B0-----:R-:W-:Y:S02]  /*0e50*/  IMAD.MOV.U32 R6, RZ, RZ, R9 ;  /* 0x000000ffff067224 */ /* 0x001fe400078e0009 */
        /* <DEDUP_REMOVED lines=14> */
.L_x_27:
[----:B------:R-:W-:Y:S05]  /*0f40*/  BSYNC.RECONVERGENT B1 ;  /* 0x0000000000017941 */ /* 0x000fea0003800200 */
.L_x_26:
[----:B--2---:R2:W2:Y:S01]  /*0f50*/  SHFL.DOWN PT, R8, R3, 0x8, 0x1f ;  /* 0x09001f0003087f89 */ /* 0x0044a200000e0000 */
[----:B------:R-:W-:Y:S01]  /*0f60*/  BSSY.RECONVERGENT B1, `(.L_x_28) ;  /* 0x0000017000017945 */ /* 0x000fe20003800200 */
[----:B0-----:R-:W-:Y:S02]  /*0f70*/  IMAD.MOV.U32 R4, RZ, RZ, R6 ;  /* 0x000000ffff047224 */ /* 0x001fe400078e0006 */
[----:B------:R0:W0:Y:S01]  /*0f80*/  SHFL.DOWN PT, R9, R6, 0x8, 0x1f ;  /* 0x09001f0006097f89 */ /* 0x00002200000e0000 */
[----:B----4-:R-:W-:Y:S02]  /*0f90*/  IMAD.MOV.U32 R5, RZ, RZ, R7 ;  /* 0x000000ffff057224 */ /* 0x010fe400078e0007 */
[----:B------:R-:W-:Y:S01]  /*0fa0*/  IMAD.MOV.U32 R2, RZ, RZ, R3 ;  /* 0x000000ffff027224 */ /* 0x000fe200078e0003 */
[----:B-1----:R1:W4:Y:S01]  /*0fb0*/  SHFL.DOWN PT, R10, R7, 0x8, 0x1f ;  /* 0x09001f00070a7f89 */ /* 0x00232200000e0000 */
[----:B------:R-:W-:Y:S05]  /*0fc0*/  @P5 BRA `(.L_x_29) ;  /* 0x0000000000405947 */ /* 0x000fea0003800000 */
[----:B--2---:R-:W-:Y:S01]  /*0fd0*/  FSETP.GEU.AND P0, PT, R3, R8, PT ;  /* 0x000000080300720b */ /* 0x004fe20003f0e000 */
[----:B0-----:R-:W-:Y:S02]  /*0fe0*/  IMAD.MOV.U32 R4, RZ, RZ, R9 ;  /* 0x000000ffff047224 */ /* 0x001fe400078e0009 */
[----:B----4-:R-:W-:Y:S02]  /*0ff0*/  IMAD.MOV.U32 R5, RZ, RZ, R10 ;  /* 0x000000ffff057224 */ /* 0x010fe400078e000a */
        /* <DEDUP_REMOVED lines=13> */
.L_x_29:
[----:B------:R-:W-:Y:S05]  /*10d0*/  BSYNC.RECONVERGENT B1 ;  /* 0x0000000000017941 */ /* 0x000fea0003800200 */
.L_x_28:
[----:B--2---:R2:W2:Y:S01]  /*10e0*/  SHFL.DOWN PT, R3, R2, 0x10, 0x1f ;  /* 0x0a001f0002037f89 */ /* 0x0044a200000e0000 */
[----:B------:R-:W-:Y:S01]  /*10f0*/  BSSY.RECONVERGENT B1, `(.L_x_30) ;  /* 0x0000017000017945 */ /* 0x000fe20003800200 */
[----:B-1----:R-:W-:Y:S02]  /*1100*/  IMAD.MOV.U32 R7, RZ, RZ, R4 ;  /* 0x000000ffff077224 */ /* 0x002fe400078e0004 */
[----:B0-----:R0:W1:Y:S01]  /*1110*/  SHFL.DOWN PT, R9, R4, 0x10, 0x1f ;  /* 0x0a001f0004097f89 */ /* 0x00106200000e0000 */
[----:B------:R-:W-:Y:S02]  /*1120*/  IMAD.MOV.U32 R6, RZ, RZ, R5 ;  /* 0x000000ffff067224 */ /* 0x000fe400078e0005 */
[----:B------:R-:W-:Y:S01]  /*1130*/  IMAD.MOV.U32 R8, RZ, RZ, R2 ;  /* 0x000000ffff087224 */ /* 0x000fe200078e0002 */
[----:B----4-:R0:W4:Y:S01]  /*1140*/  SHFL.DOWN PT, R10, R5, 0x10, 0x1f ;  /* 0x0a001f00050a7f89 */ /* 0x01012200000e0000 */
[----:B------:R-:W-:Y:S05]  /*1150*/  @P4 BRA `(.L_x_31) ;  /* 0x0000000000404947 */ /* 0x000fea0003800000 */
[----:B--2---:R-:W-:Y:S01]  /*1160*/  FSETP.GEU.AND P0, PT, R2, R3, PT ;  /* 0x000000030200720b */ /* 0x004fe20003f0e000 */
[----:B-1----:R-:W-:Y:S02]  /*1170*/  IMAD.MOV.U32 R7, RZ, RZ, R9 ;  /* 0x000000ffff077224 */ /* 0x002fe400078e0009 */
        /* <DEDUP_REMOVED lines=14> */
.L_x_31:
[----:B------:R-:W-:Y:S05]  /*1260*/  BSYNC.RECONVERGENT B1 ;  /* 0x0000000000017941 */ /* 0x000fea0003800200 */
.L_x_30:
[----:B------:R-:W-:Y:S04]  /*1270*/  BSSY.RECONVERGENT B1, `(.L_x_32) ;  /* 0x000000c000017945 */ /* 0x000fe80003800200 */
[----:B------:R-:W-:Y:S05]  /*1280*/  @P2 BRA `(.L_x_33) ;  /* 0x0000000000282947 */ /* 0x000fea0003800000 */
[----:B0-----:R-:W0:Y:S01]  /*1290*/  S2R R4, SR_CgaCtaId ;  /* 0x0000000000047919 */ /* 0x001e220000008800 */
[----:B--2---:R-:W-:Y:S02]  /*12a0*/  MOV R3, 0x400 ;  /* 0x0000040000037802 */ /* 0x004fe40000000f00 */
[----:B------:R-:W-:-:S04]  /*12b0*/  SHF.R.U32.HI R2, RZ, 0x1, R0 ;  /* 0x00000001ff027819 */ /* 0x000fc80000011600 */
[----:B------:R-:W-:Y:S02]  /*12c0*/  LOP3.LUT R2, R2, 0x1f0, RZ, 0xc0, !PT ;  /* 0x000001f002027812 */ /* 0x000fe400078ec0ff */
[----:B0-----:R-:W-:-:S05]  /*12d0*/  LEA R3, R4, R3, 0x18 ;  /* 0x0000000304037211 */ /* 0x001fca00078ec0ff */
[----:B------:R-:W-:Y:S02]  /*12e0*/  IMAD.IADD R5, R2, 0x1, R3 ;  /* 0x0000000102057824 */ /* 0x000fe400078e0203 */
[----:B------:R-:W-:Y:S02]  /*12f0*/  IMAD.MOV.U32 R2, RZ, RZ, R7 ;  /* 0x000000ffff027224 */ /* 0x000fe400078e0007 */
[----:B------:R-:W-:Y:S01]  /*1300*/  IMAD.MOV.U32 R3, RZ, RZ, R6 ;  /* 0x000000ffff037224 */ /* 0x000fe200078e0006 */
[----:B------:R0:W-:Y:S04]  /*1310*/  STS [R5+0x8], R8 ;  /* 0x0000080805007388 */ /* 0x0001e80000000800 */
[----:B------:R0:W-:Y:S02]  /*1320*/  STS.64 [R5+0x10], R2 ;  /* 0x0000100205007388 */ /* 0x0001e40000000a00 */
.L_x_33:
[----:B------:R-:W-:Y:S05]  /*1330*/  BSYNC.RECONVERGENT B1 ;  /* 0x0000000000017941 */ /* 0x000fea0003800200 */
.L_x_32:
[----:B------:R-:W-:Y:S01]  /*1340*/  BAR.SYNC.DEFER_BLOCKING 0x0 ;  /* 0x0000000000007b1d */ /* 0x000fe20000010000 */
[----:B------:R-:W-:-:S13]  /*1350*/  ISETP.NE.AND P1, PT, R0, RZ, PT ;  /* 0x000000ff0000720c */ /* 0x000fda0003f25270 */
[----:B------:R-:W-:Y:S05]  /*1360*/  @P1 BRA `(.L_x_34) ;  /* 0x0000004800341947 */ /* 0x000fea0003800000 */
[----:B0-2---:R-:W0:Y:S01]  /*1370*/  S2R R3, SR_CgaCtaId ;  /* 0x0000000000037919 */ /* 0x005e220000008800 */
[----:B------:R-:W-:Y:S01]  /*1380*/  MOV R0, 0x400 ;  /* 0x0000040000007802 */ /* 0x000fe20000000f00 */
[----:B------:R-:W-:Y:S03]  /*1390*/  BSSY.RECONVERGENT B1, `(.L_x_35) ;  /* 0x0000016000017945 */ /* 0x000fe60003800200 */
[----:B0-----:R-:W-:-:S05]  /*13a0*/  LEA R24, R3, R0, 0x18 ;  /* 0x0000000003187211 */ /* 0x001fca00078ec0ff */
[----:B------:R-:W0:Y:S04]  /*13b0*/  LDS R5, [R24+0x18] ;  /* 0x0000180018057984 */ /* 0x000e280000000800 */
[----:B------:R2:W1:Y:S04]  /*13c0*/  LDS.64 R2, [R24+0x20] ;  /* 0x0000200018027984 */ /* 0x0004680000000a00 */
[----:B------:R2:W1:Y:S04]  /*13d0*/  LDS R21, [R24+0x28] ;  /* 0x0000280018157984 */ /* 0x0004680000000800 */
[----:B------:R2:W1:Y:S01]  /*13e0*/  LDS R18, [R24+0x38] ;  /* 0x0000380018127984 */ /* 0x0004620000000800 */
[----:B0-----:R-:W-:Y:S01]  /*13f0*/  FSETP.GEU.AND P0, PT, R8, R5, PT ;  /* 0x000000050800720b */ /* 0x001fe20003f0e000 */
[----:B------:R-:W-:-:S12]  /*1400*/  IMAD.MOV.U32 R20, RZ, RZ, R5 ;  /* 0x000000ffff147224 */ /* 0x000fd800078e0005 */
[----:B-12---:R-:W-:Y:S05]  /*1410*/  @!P0 BRA `(.L_x_36) ;  /* 0x0000000000348947 */ /* 0x006fea0003800000 */
[----:B------:R-:W-:Y:S01]  /*1420*/  FSETP.GEU.AND P3, PT, R5, R8, PT ;  /* 0x000000080500720b */ /* 0x000fe20003f6e000 */
[----:B------:R-:W-:-:S12]  /*1430*/  IMAD.MOV.U32 R20, RZ, RZ, R8 ;  /* 0x000000ffff147224 */ /* 0x000fd800078e0008 */
[CC--:B------:R-:W-:Y:S02]  /*1440*/  @P3 ISETP.GE.U32.AND P0, PT, R7.reuse, R2.reuse, PT ;  /* 0x000000020700320c */ /* 0x0c0fe40003f06070 */
[CC--:B------:R-:W-:Y:S02]  /*1450*/  @P3 ISETP.LT.U32.AND P2, PT, R7.reuse, R2.reuse, PT ;  /* 0x000000020700320c */ /* 0x0c0fe40003f41070 */
[CC--:B------:R-:W-:Y:S02]  /*1460*/  @P3 ISETP.GE.AND.EX P0, PT, R6.reuse, R3.reuse, PT, P0 ;  /* 0x000000030600320c */ /* 0x0c0fe40003f06300 */
[----:B------:R-:W-:Y:S02]  /*1470*/  @P3 ISETP.LT.AND.EX P2, PT, R6, R3, PT, P2 ;  /* 0x000000030600320c */ /* 0x000fe40003f41320 */
[----:B------:R-:W-:Y:S02]  /*1480*/  @P3 FSEL R20, R8, R5, !P0 ;  /* 0x0000000508143208 */ /* 0x000fe40004000000 */
[----:B------:R-:W-:Y:S01]  /*1490*/  @P3 SEL R0, R7, R2, P2 ;  /* 0x0000000207003207 */ /* 0x000fe20001000000 */
[----:B------:R-:W-:Y:S01]  /*14a0*/  IMAD.MOV.U32 R2, RZ, RZ, R7 ;  /* 0x000000ffff027224 */ /* 0x000fe200078e0007 */
[----:B------:R-:W-:Y:S01]  /*14b0*/  @P3 SEL R5, R6, R3, P2 ;  /* 0x0000000306053207 */ /* 0x000fe20001000000 */
[----:B------:R-:W-:-:S02]  /*14c0*/  IMAD.MOV.U32 R3, RZ, RZ, R6 ;  /* 0x000000ffff037224 */ /* 0x000fc400078e0006 */
[----:B------:R-:W-:Y:S02]  /*14d0*/  @P3 IMAD.MOV.U32 R2, RZ, RZ, R0 ;  /* 0x000000ffff023224 */ /* 0x000fe400078e0000 */
[----:B------:R-:W-:-:S07]  /*14e0*/  @P3 IMAD.MOV.U32 R3, RZ, RZ, R5 ;  /* 0x000000ffff033224 */ /* 0x000fce00078e0005 */
.L_x_36:
[----:B------:R-:W-:Y:S05]  /*14f0*/  BSYNC.RECONVERGENT B1 ;  /* 0x0000000000017941 */ /* 0x000fea0003800200 */
.L_x_35:
[----:B------:R-:W0:Y:S01]  /*1500*/  LDS.64 R14, [R24+0x30] ;  /* 0x00003000180e7984 */ /* 0x000e220000000a00 */
[----:B------:R-:W-:Y:S01]  /*1510*/  FSETP.GEU.AND P0, PT, R20, R21, PT ;  /* 0x000000151400720b */ /* 0x000fe20003f0e000 */
[----:B------:R-:W-:Y:S01]  /*1520*/  BSSY.RECONVERGENT B1, `(.L_x_37) ;  /* 0x0000019000017945 */ /* 0x000fe20003800200 */
[----:B------:R-:W-:Y:S01]  /*1530*/  IMAD.MOV.U32 R23, RZ, RZ, R21 ;  /* 0x000000ffff177224 */ /* 0x000fe200078e0015 */
[----:B------:R1:W2:Y:S04]  /*1540*/  LDS R19, [R24+0x48] ;  /* 0x0000480018137984 */ /* 0x0002a80000000800 */
[----:B------:R1:W1:Y:S04]  /*1550*/  LDS R17, [R24+0x58] ;  /* 0x0000580018117984 */ /* 0x0002680000000800 */
[----:B------:R0:W1:Y:S04]  /*1560*/  LDS R16, [R24+0x68] ;  /* 0x0000680018107984 */ /* 0x0000680000000800 */
[----:B------:R0:W1:Y:S04]  /*1570*/  LDS R0, [R24+0x78] ;  /* 0x0000780018007984 */ /* 0x0000680000000800 */
[----:B---3--:R3:W1:Y:S04]  /*1580*/  LDS.64 R12, [R24+0x40] ;  /* 0x00004000180c7984 */ /* 0x0086680000000a00 */
[----:B----4-:R3:W4:Y:S04]  /*1590*/  LDS.64 R10, [R24+0x50] ;  /* 0x00005000180a7984 */ /* 0x0107280000000a00 */
[----:B------:R3:W1:Y:S04]  /*15a0*/  LDS.64 R8, [R24+0x60] ;  /* 0x0000600018087984 */ /* 0x0006680000000a00 */
[----:B------:R3:W1:Y:S04]  /*15b0*/  LDS.64 R6, [R24+0x70] ;  /* 0x0000700018067984 */ /* 0x0006680000000a00 */
[----:B------:R3:W1:Y:S01]  /*15c0*/  LDS.64 R4, [R24+0x80] ;  /* 0x0000800018047984 */ /* 0x0006620000000a00 */
[----:B0-----:R-:W-:-:S02]  /*15d0*/  IMAD.MOV.U32 R25, RZ, RZ, R14 ;  /* 0x000000ffff197224 */ /* 0x001fc400078e000e */
[----:B------:R-:W-:Y:S01]  /*15e0*/  IMAD.MOV.U32 R22, RZ, RZ, R15 ;  /* 0x000000ffff167224 */ /* 0x000fe200078e000f */
[----:B------:R-:W-:Y:S06]  /*15f0*/  @!P0 BRA `(.L_x_38) ;  /* 0x00000000002c8947 */ /* 0x000fec0003800000 */
        /* <DEDUP_REMOVED lines=11> */
.L_x_38:
[----:B------:R-:W-:Y:S05]  /*16b0*/  BSYNC.RECONVERGENT B1 ;  /* 0x0000000000017941 */ /* 0x000fea0003800200 */
.L_x_37:
[----:B------:R-:W-:Y:S01]  /*16c0*/  FSETP.GEU.AND P0, PT, R23, R18, PT ;  /* 0x000000121700720b */ /* 0x000fe20003f0e000 */
[----:B------:R-:W-:Y:S01]  /*16d0*/  BSSY.RECONVERGENT B1, `(.L_x_39) ;  /* 0x0000010000017945 */ /* 0x000fe20003800200 */
[----:B------:R-:W-:Y:S02]  /*16e0*/  IMAD.MOV.U32 R2, RZ, RZ, R18 ;  /* 0x000000ffff027224 */ /* 0x000fe400078e0012 */
[----:B-1----:R-:W-:Y:S02]  /*16f0*/  IMAD.MOV.U32 R3, RZ, RZ, R12 ;  /* 0x000000ffff037224 */ /* 0x002fe400078e000c */
        /* <DEDUP_REMOVED lines=13> */
.L_x_40:
[----:B------:R-:W-:Y:S05]  /*17d0*/  BSYNC.RECONVERGENT B1 ;  /* 0x0000000000017941 */ /* 0x000fea0003800200 */
.L_x_39:
[----:B--2---:R-:W-:Y:S01]  /*17e0*/  FSETP.GEU.AND P0, PT, R2, R19, PT ;  /* 0x000000130200720b */ /* 0x004fe20003f0e000 */
[----:B------:R-:W-:Y:S01]  /*17f0*/  BSSY.RECONVERGENT B1, `(.L_x_41) ;  /* 0x0000010000017945 */ /* 0x000fe20003800200 */
[----:B------:R-:W-:Y:S02]  /*1800*/  IMAD.MOV.U32 R12, RZ, RZ, R19 ;  /* 0x000000ffff0c7224 */ /* 0x000fe400078e0013 */
[----:B----4-:R-:W-:Y:S02]  /*1810*/  IMAD.MOV.U32 R15, RZ, RZ, R10 ;  /* 0x000000ffff0f7224 */ /* 0x010fe400078e000a */
[----:B------:R-:W-:-:S07]  /*1820*/  IMAD.MOV.U32 R14, RZ, RZ, R11 ;  /* 0x000000ffff0e7224 */ /* 0x000fce00078e000b */
[----:B------:R-:W-:Y:S05]  /*1830*/  @!P0 BRA `(.L_x_42) ;  /* 0x00000000002c8947 */ /* 0x000fea0003800000 */
[----:B------:R-:W-:Y:S01]  /*1840*/  FSETP.GEU.AND P3, PT, R19, R2, PT ;  /* 0x000000021300720b */ /* 0x000fe20003f6e000 */
[----:B------:R-:W-:Y:S02]  /*1850*/  IMAD.MOV.U32 R15, RZ, RZ, R3 ;  /* 0x000000ffff0f7224 */ /* 0x000fe400078e0003 */
[----:B------:R-:W-:Y:S02]  /*1860*/  IMAD.MOV.U32 R14, RZ, RZ, R20 ;  /* 0x000000ffff0e7224 */ /* 0x000fe400078e0014 */
[----:B------:R-:W-:-:S08]  /*1870*/  IMAD.MOV.U32 R12, RZ, RZ, R2 ;  /* 0x000000ffff0c7224 */ /* 0x000fd000078e0002 */
[CC--:B------:R-:W-:Y:S02]  /*1880*/  @P3 ISETP.GE.U32.AND P0, PT, R3.reuse, R10.reuse, PT ;  /* 0x0000000a0300320c */ /* 0x0c0fe40003f06070 */
[CC--:B------:R-:W-:Y:S02]  /*1890*/  @P3 ISETP.LT.U32.AND P2, PT, R3.reuse, R10.reuse, PT ;  /* 0x0000000a0300320c */ /* 0x0c0fe40003f41070 */
[CC--:B------:R-:W-:Y:S02]  /*18a0*/  @P3 ISETP.GE.AND.EX P0, PT, R20.reuse, R11.reuse, PT, P0 ;  /* 0x0000000b1400320c */ /* 0x0c0fe40003f06300 */
[----:B------:R-:W-:Y:S02]  /*18b0*/  @P3 ISETP.LT.AND.EX P2, PT, R20, R11, PT, P2 ;  /* 0x0000000b1400320c */ /* 0x000fe40003f41320 */
[----:B------:R-:W-:Y:S02]  /*18c0*/  @P3 FSEL R12, R2, R19, !P0 ;  /* 0x00000013020c3208 */ /* 0x000fe40004000000 */
[----:B------:R-:W-:-:S02]  /*18d0*/  @P3 SEL R15, R3, R10, P2 ;  /* 0x0000000a030f3207 */ /* 0x000fc40001000000 */
[----:B------:R-:W-:-:S07]  /*18e0*/  @P3 SEL R14, R20, R11, P2 ;  /* 0x0000000b140e3207 */ /* 0x000fce0001000000 */
.L_x_42:
[----:B------:R-:W-:Y:S05]  /*18f0*/  BSYNC.RECONVERGENT B1 ;  /* 0x0000000000017941 */ /* 0x000fea0003800200 */
.L_x_41:
        /* <DEDUP_REMOVED lines=17> */
.L_x_44:
[----:B------:R-:W-:Y:S05]  /*1a10*/  BSYNC.RECONVERGENT B1 ;  /* 0x0000000000017941 */ /* 0x000fea0003800200 */
.L_x_43:
        /* <DEDUP_REMOVED lines=17> */
.L_x_46:
[----:B------:R-:W-:Y:S05]  /*1b30*/  BSYNC.RECONVERGENT B1 ;  /* 0x0000000000017941 */ /* 0x000fea0003800200 */
.L_x_45:
[----:B------:R-:W-:Y:S01]  /*1b40*/  FSETP.GEU.AND P0, PT, R9, R0, PT ;  /* 0x000000000900720b */ /* 0x000fe20003f0e000 */
[----:B------:R-:W-:Y:S02]  /*1b50*/  IMAD.MOV.U32 R8, RZ, RZ, R0 ;  /* 0x000000ffff087224 */ /* 0x000fe400078e0000 */
[----:B------:R-:W-:Y:S02]  /*1b60*/  IMAD.MOV.U32 R7, RZ, RZ, R4 ;  /* 0x000000ffff077224 */ /* 0x000fe400078e0004 */
[----:B------:R-:W-:-:S08]  /*1b70*/  IMAD.MOV.U32 R6, RZ, RZ, R5 ;  /* 0x000000ffff067224 */ /* 0x000fd000078e0005 */
[----:B------:R-:W-:Y:S05]  /*1b80*/  @!P0 BRA `(.L_x_34) ;  /* 0x00000040002c8947 */ /* 0x000fea0003800000 */
[----:B------:R-:W-:Y:S01]  /*1b90*/  FSETP.GEU.AND P0, PT, R0, R9, PT ;  /* 0x000000090000720b */ /* 0x000fe20003f0e000 */
[----:B------:R-:W-:Y:S02]  /*1ba0*/  IMAD.MOV.U32 R8, RZ, RZ, R9 ;  /* 0x000000ffff087224 */ /* 0x000fe400078e0009 */
[----:B------:R-:W-:Y:S02]  /*1bb0*/  IMAD.MOV.U32 R7, RZ, RZ, R11 ;  /* 0x000000ffff077224 */ /* 0x000fe400078e000b */
[----:B------:R-:W-:-:S08]  /*1bc0*/  IMAD.MOV.U32 R6, RZ, RZ, R2 ;  /* 0x000000ffff067224 */ /* 0x000fd000078e0002 */
[----:B------:R-:W-:Y:S05]  /*1bd0*/  @!P0 BRA `(.L_x_34) ;  /* 0x0000004000188947 */ /* 0x000fea0003800000 */
[CC--:B------:R-:W-:Y:S02]  /*1be0*/  ISETP.GE.U32.AND P0, PT, R11.reuse, R4.reuse, PT ;  /* 0x000000040b00720c */ /* 0x0c0fe40003f06070 */
[----:B------:R-:W-:Y:S02]  /*1bf0*/  ISETP.LT.U32.AND P2, PT, R11, R4, PT ;  /* 0x000000040b00720c */ /* 0x000fe40003f41070 */
[CC--:B------:R-:W-:Y:S02]  /*1c00*/  ISETP.GE.AND.EX P0, PT, R2.reuse, R5.reuse, PT, P0 ;  /* 0x000000050200720c */ /* 0x0c0fe40003f06300 */
[----:B------:R-:W-:Y:S02]  /*1c10*/  ISETP.LT.AND.EX P2, PT, R2, R5, PT, P2 ;  /* 0x000000050200720c */ /* 0x000fe40003f41320 */
[----:B------:R-:W-:Y:S02]  /*1c20*/  FSEL R8, R9, R0, !P0 ;  /* 0x0000000009087208 */ /* 0x000fe40004000000 */
[----:B------:R-:W-:-:S02]  /*1c30*/  SEL R7, R11, R4, P2 ;  /* 0x000000040b077207 */ /* 0x000fc40001000000 */
[----:B------:R-:W-:Y:S01]  /*1c40*/  SEL R6, R2, R5, P2 ;  /* 0x0000000502067207 */ /* 0x000fe20001000000 */
[----:B------:R-:W-:Y:S06]  /*1c50*/  BRA `(.L_x_34) ;  /* 0x0000003c00f87947 */ /* 0x000fec0003800000 */
.L_x_21:
[----:B------:R-:W2:Y:S01]  /*1c60*/  S2R R12, SR_LANEID ;  /* 0x00000000000c7919 */ /* 0x000ea20000000000 */
[----:B------:R-:W-:Y:S01]  /*1c70*/  LOP3.LUT R5, R0, 0x3e0, RZ, 0xc0, !PT ;  /* 0x000003e000057812 */ /* 0x000fe200078ec0ff */
[----:B------:R-:W-:Y:S01]  /*1c80*/  BSSY.RECONVERGENT B1, `(.L_x_47) ;  /* 0x0000026000017945 */ /* 0x000fe20003800200 */
[----:B-----5:R-:W-:Y:S02]  /*1c90*/  IMAD.MOV.U32 R14, RZ, RZ, R2 ;  /* 0x000000ffff0e7224 */ /* 0x020fe400078e0002 */
[----:B------:R-:W-:Y:S02]  /*1ca0*/  IMAD.MOV.U32 R16, RZ, RZ, R3 ;  /* 0x000000ffff107224 */ /* 0x000fe400078e0003 */
[----:B-1----:R-:W-:Y:S01]  /*1cb0*/  VIADD R6, R5, 0x20 ;  /* 0x0000002005067836 */ /* 0x002fe20000000000 */
[----:B------:R-:W-:-:S04]  /*1cc0*/  LOP3.LUT R5, RZ, R5, RZ, 0x33, !PT ;  /* 0x00000005ff057212 */ /* 0x000fc800078e33ff */
[----:B------:R-:W-:Y:S01]  /*1cd0*/  ISETP.GT.AND P0, PT, R6, UR6, PT ;  /* 0x0000000606007c0c */ /* 0x000fe2000bf04270 */
[----:B------:R-:W-:-:S05]  /*1ce0*/  VIADD R5, R5, UR6 ;  /* 0x0000000605057c36 */ /* 0x000fca0008000000 */
[----:B------:R-:W-:-:S05]  /*1cf0*/  SEL R5, R5, 0x1f, P0 ;  /* 0x0000001f05057807 */ /* 0x000fca0000000000 */
[----:B------:R1:W3:Y:S04]  /*1d00*/  SHFL.DOWN PT, R7, R4, 0x1, R5 ;  /* 0x0820000004077989 */ /* 0x0002e800000e0005 */
[----:B0-----:R1:W0:Y:S04]  /*1d10*/  SHFL.DOWN PT, R9, R2, 0x1, R5 ;  /* 0x0820000002097989 */ /* 0x00122800000e0005 */
[----:B------:R1:W4:Y:S01]  /*1d20*/  SHFL.DOWN PT, R11, R3, 0x1, R5 ;  /* 0x08200000030b7989 */ /* 0x00032200000e0005 */
[C---:B--2---:R-:W-:Y:S01]  /*1d30*/  ISETP.GE.AND P0, PT, R12.reuse, R5, PT ;  /* 0x000000050c00720c */ /* 0x044fe20003f06270 */
[C---:B------:R-:W-:Y:S01]  /*1d40*/  VIADD R6, R12.reuse, 0x2 ;  /* 0x000000020c067836 */ /* 0x040fe20000000000 */
[C---:B------:R-:W-:Y:S01]  /*1d50*/  ISETP.NE.AND P3, PT, R12.reuse, RZ, PT ;  /* 0x000000ff0c00720c */ /* 0x040fe20003f65270 */
[----:B------:R-:W-:-:S02]  /*1d60*/  VIADD R8, R12, 0x4 ;  /* 0x000000040c087836 */ /* 0x000fc40000000000 */
[----:B------:R-:W-:Y:S01]  /*1d70*/  VIADD R10, R12, 0x8 ;  /* 0x000000080c0a7836 */ /* 0x000fe20000000000 */
[-C--:B------:R-:W-:Y:S01]  /*1d80*/  ISETP.GT.AND P6, PT, R6, R5.reuse, PT ;  /* 0x000000050600720c */ /* 0x080fe20003fc4270 */
[----:B------:R-:W-:Y:S01]  /*1d90*/  IMAD.MOV.U32 R6, RZ, RZ, R4 ;  /* 0x000000ffff067224 */ /* 0x000fe200078e0004 */
[-C--:B------:R-:W-:Y:S01]  /*1da0*/  ISETP.GT.AND P4, PT, R8, R5.reuse, PT ;  /* 0x000000050800720c */ /* 0x080fe20003f84270 */
[----:B------:R-:W-:Y:S01]  /*1db0*/  VIADD R8, R12, 0x10 ;  /* 0x000000100c087836 */ /* 0x000fe20000000000 */
[----:B------:R-:W-:-:S03]  /*1dc0*/  ISETP.GT.AND P2, PT, R10, R5, PT ;  /* 0x000000050a00720c */ /* 0x000fc60003f44270 */
[----:B-1----:R-:W-:Y:S10]  /*1dd0*/  @P0 BRA `(.L_x_48) ;  /* 0x0000000000400947 */ /* 0x002ff40003800000 */
[----:B---3--:R-:W-:Y:S01]  /*1de0*/  FSETP.GEU.AND P0, PT, R4, R7, PT ;  /* 0x000000070400720b */ /* 0x008fe20003f0e000 */
        /* <DEDUP_REMOVED lines=15> */
.L_x_48:
[----:B------:R-:W-:Y:S05]  /*1ee0*/  BSYNC.RECONVERGENT B1 ;  /* 0x0000000000017941 */ /* 0x000fea0003800200 */
.L_x_47:
[----:B------:R1:W2:Y:S01]  /*1ef0*/  SHFL.DOWN PT, R3, R6, 0x2, R5 ;  /* 0x0840000006037989 */ /* 0x0002a200000e0005 */
[----:B------:R-:W-:Y:S01]  /*1f00*/  BSSY.RECONVERGENT B1, `(.L_x_49) ;  /* 0x0000018000017945 */ /* 0x000fe20003800200 */
[----:B------:R-:W-:Y:S01]  /*1f10*/  ISETP.GT.AND P5, PT, R8, R5, PT ;  /* 0x000000050800720c */ /* 0x000fe20003fa4270 */
[----:B------:R-:W-:Y:S01]  /*1f20*/  IMAD.MOV.U32 R10, RZ, RZ, R14 ;  /* 0x000000ffff0a7224 */ /* 0x000fe200078e000e */
[----:B---3--:R1:W3:Y:S01]  /*1f30*/  SHFL.DOWN PT, R7, R14, 0x2, R5 ;  /* 0x084000000e077989 */ /* 0x0082e200000e0005 */
[----:B------:R-:W-:Y:S02]  /*1f40*/  IMAD.MOV.U32 R12, RZ, RZ, R16 ;  /* 0x000000ffff0c7224 */ /* 0x000fe400078e0010 */
[----:B------:R-:W-:Y:S01]  /*1f50*/  IMAD.MOV.U32 R2, RZ, RZ, R6 ;  /* 0x000000ffff027224 */ /* 0x000fe200078e0006 */
[----:B0-----:R1:W0:Y:S01]  /*1f60*/  SHFL.DOWN PT, R9, R16, 0x2, R5 ;  /* 0x0840000010097989 */ /* 0x00122200000e0005 */
[----:B------:R-:W-:Y:S06]  /*1f70*/  @P6 BRA `(.L_x_50) ;  /* 0x0000000000406947 */ /* 0x000fec0003800000 */
[----:B--2---:R-:W-:Y:S01]  /*1f80*/  FSETP.GEU.AND P0, PT, R6, R3, PT ;  /* 0x000000030600720b */ /* 0x004fe20003f0e000 */
[----:B---3--:R-:W-:Y:S02]  /*1f90*/  IMAD.MOV.U32 R10, RZ, RZ, R7 ;  /* 0x000000ffff0a7224 */ /* 0x008fe400078e0007 */
[----:B0-----:R-:W-:Y:S02]  /*1fa0*/  IMAD.MOV.U32 R12, RZ, RZ, R9 ;  /* 0x000000ffff0c7224 */ /* 0x001fe400078e0009 */
        /* <DEDUP_REMOVED lines=13> */
.L_x_50:
[----:B------:R-:W-:Y:S05]  /*2080*/  BSYNC.RECONVERGENT B1 ;  /* 0x0000000000017941 */ /* 0x000fea0003800200 */
.L_x_49:
[----:B--2---:R2:W2:Y:S01]  /*2090*/  SHFL.DOWN PT, R3, R2, 0x4, R5 ;  /* 0x0880000002037989 */ /* 0x0044a200000e0005 */
[----:B------:R-:W-:Y:S01]  /*20a0*/  BSSY.RECONVERGENT B1, `(.L_x_51) ;  /* 0x0000017000017945 */ /* 0x000fe20003800200 */
[----:B------:R-:W-:Y:S02]  /*20b0*/  IMAD.MOV.U32 R4, RZ, RZ, R2 ;  /* 0x000000ffff047224 */ /* 0x000fe400078e0002 */
[----:B---3--:R3:W2:Y:S01]  /*20c0*/  SHFL.DOWN PT, R7, R10, 0x4, R5 ;  /* 0x088000000a077989 */ /* 0x0086a200000e0005 */
[----:B-1----:R-:W-:Y:S02]  /*20d0*/  IMAD.MOV.U32 R6, RZ, RZ, R10 ;  /* 0x000000ffff067224 */ /* 0x002fe400078e000a */
[----:B------:R-:W-:Y:S01]  /*20e0*/  IMAD.MOV.U32 R8, RZ, RZ, R12 ;  /* 0x000000ffff087224 */ /* 0x000fe200078e000c */
[----:B0-----:R3:W0:Y:S01]  /*20f0*/  SHFL.DOWN PT, R9, R12, 0x4, R5 ;  /* 0x088000000c097989 */ /* 0x00162200000e0005 */
[----:B------:R-:W-:Y:S05]  /*2100*/  @P4 BRA `(.L_x_52) ;  /* 0x0000000000404947 */ /* 0x000fea0003800000 */
[----:B--2---:R-:W-:Y:S01]  /*2110*/  FSETP.GEU.AND P0, PT, R2, R3, PT ;  /* 0x000000030200720b */ /* 0x004fe20003f0e000 */
[----:B------:R-:W-:Y:S02]  /*2120*/  IMAD.MOV.U32 R4, RZ, RZ, R3 ;  /* 0x000000ffff047224 */ /* 0x000fe400078e0003 */
[----:B------:R-:W-:Y:S02]  /*2130*/  IMAD.MOV.U32 R6, RZ, RZ, R7 ;  /* 0x000000ffff067224 */ /* 0x000fe400078e0007 */
[----:B0-----:R-:W-:-:S08]  /*2140*/  IMAD.MOV.U32 R8, RZ, RZ, R9 ;  /* 0x000000ffff087224 */ /* 0x001fd000078e0009 */
        /* <DEDUP_REMOVED lines=12> */
.L_x_52:
[----:B------:R-:W-:Y:S05]  /*2210*/  BSYNC.RECONVERGENT B1 ;  /* 0x0000000000017941 */ /* 0x000fea0003800200 */
.L_x_51:
[----:B--2---:R1:W2:Y:S01]  /*2220*/  SHFL.DOWN PT, R3, R4, 0x8, R5 ;  /* 0x0900000004037989 */ /* 0x0042a200000e0005 */
[----:B------:R-:W-:Y:S01]  /*2230*/  BSSY.RECONVERGENT B1, `(.L_x_53) ;  /* 0x0000017000017945 */ /* 0x000fe20003800200 */
[----:B------:R-:W-:Y:S02]  /*2240*/  IMAD.MOV.U32 R2, RZ, RZ, R4 ;  /* 0x000000ffff027224 */ /* 0x000fe400078e0004 */
[----:B------:R1:W1:Y:S01]  /*2250*/  SHFL.DOWN PT, R7, R6, 0x8, R5 ;  /* 0x0900000006077989 */ /* 0x00026200000e0005 */
[----:B---3--:R-:W-:Y:S02]  /*2260*/  IMAD.MOV.U32 R10, RZ, RZ, R6 ;  /* 0x000000ffff0a7224 */ /* 0x008fe400078e0006 */
[----:B------:R-:W-:Y:S01]  /*2270*/  IMAD.MOV.U32 R12, RZ, RZ, R8 ;  /* 0x000000ffff0c7224 */ /* 0x000fe200078e0008 */
[----:B0-----:R0:W3:Y:S01]  /*2280*/  SHFL.DOWN PT, R9, R8, 0x8, R5 ;  /* 0x0900000008097989 */ /* 0x0010e200000e0005 */
[----:B------:R-:W-:Y:S05]  /*2290*/  @P2 BRA `(.L_x_54) ;  /* 0x0000000000402947 */ /* 0x000fea0003800000 */
[----:B--2---:R-:W-:Y:S01]  /*22a0*/  FSETP.GEU.AND P0, PT, R4, R3, PT ;  /* 0x000000030400720b */ /* 0x004fe20003f0e000 */
[----:B------:R-:W-:Y:S02]  /*22b0*/  IMAD.MOV.U32 R2, RZ, RZ, R3 ;  /* 0x000000ffff027224 */ /* 0x000fe400078e0003 */
[----:B-1----:R-:W-:Y:S02]  /*22c0*/  IMAD.MOV.U32 R10, RZ, RZ, R7 ;  /* 0x000000ffff0a7224 */ /* 0x002fe400078e0007 */
[----:B---3--:R-:W-:-:S08]  /*22d0*/  IMAD.MOV.U32 R12, RZ, RZ, R9 ;  /* 0x000000ffff0c7224 */ /* 0x008fd000078e0009 */
        /* <DEDUP_REMOVED lines=12> */
.L_x_54:
[----:B------:R-:W-:Y:S05]  /*23a0*/  BSYNC.RECONVERGENT B1 ;  /* 0x0000000000017941 */ /* 0x000fea0003800200 */
.L_x_53:
[----:B--2---:R2:W2:Y:S01]  /*23b0*/  SHFL.DOWN PT, R3, R2, 0x10, R5 ;  /* 0x0a00000002037989 */ /* 0x0044a200000e0005 */
[----:B------:R-:W-:Y:S01]  /*23c0*/  BSSY.RECONVERGENT B1, `(.L_x_55) ;  /* 0x0000017000017945 */ /* 0x000fe20003800200 */
[----:B0-----:R-:W-:Y:S02]  /*23d0*/  IMAD.MOV.U32 R8, RZ, RZ, R2 ;  /* 0x000000ffff087224 */ /* 0x001fe400078e0002 */
[----:B---3--:R0:W3:Y:S01]  /*23e0*/  SHFL.DOWN PT, R9, R10, 0x10, R5 ;  /* 0x0a0000000a097989 */ /* 0x0080e200000e0005 */
[----:B-1----:R-:W-:Y:S02]  /*23f0*/  IMAD.MOV.U32 R7, RZ, RZ, R10 ;  /* 0x000000ffff077224 */ /* 0x002fe400078e000a */
[----:B------:R-:W-:Y:S01]  /*2400*/  IMAD.MOV.U32 R6, RZ, RZ, R12 ;  /* 0x000000ffff067224 */ /* 0x000fe200078e000c */
[----:B----4-:R0:W1:Y:S01]  /*2410*/  SHFL.DOWN PT, R11, R12, 0x10, R5 ;  /* 0x0a0000000c0b7989 */ /* 0x01006200000e0005 */
[----:B------:R-:W-:Y:S05]  /*2420*/  @P5 BRA `(.L_x_56) ;  /* 0x0000000000405947 */ /* 0x000fea0003800000 */
[----:B--2---:R-:W-:Y:S01]  /*2430*/  FSETP.GEU.AND P0, PT, R2, R3, PT ;  /* 0x000000030200720b */ /* 0x004fe20003f0e000 */
[----:B------:R-:W-:Y:S02]  /*2440*/  IMAD.MOV.U32 R8, RZ, RZ, R3 ;  /* 0x000000ffff087224 */ /* 0x000fe400078e0003 */
[----:B---3--:R-:W-:Y:S02]  /*2450*/  IMAD.MOV.U32 R7, RZ, RZ, R9 ;  /* 0x000000ffff077224 */ /* 0x008fe400078e0009 */
[----:B-1----:R-:W-:-:S08]  /*2460*/  IMAD.MOV.U32 R6, RZ, RZ, R11 ;  /* 0x000000ffff067224 */ /* 0x002fd000078e000b */
        /* <DEDUP_REMOVED lines=12> */
.L_x_56:
[----:B------:R-:W-:Y:S05]  /*2530*/  BSYNC.RECONVERGENT B1 ;  /* 0x0000000000017941 */ /* 0x000fea0003800200 */
.L_x_55:
[----:B------:R-:W-:Y:S04]  /*2540*/  BSSY.RECONVERGENT B1, `(.L_x_57) ;  /* 0x000000c000017945 */ /* 0x000fe80003800200 */
[----:B------:R-:W-:Y:S05]  /*2550*/  @P3 BRA `(.L_x_58) ;  /* 0x0000000000283947 */ /* 0x000fea0003800000 */
[----:B------:R-:W4:Y:S01]  /*2560*/  S2R R4, SR_CgaCtaId ;  /* 0x0000000000047919 */ /* 0x000f220000008800 */
[----:B--2---:R-:W-:Y:S02]  /*2570*/  MOV R3, 0x400 ;  /* 0x0000040000037802 */ /* 0x004fe40000000f00 */
[----:B------:R-:W-:-:S04]  /*2580*/  SHF.R.U32.HI R2, RZ, 0x1, R0 ;  /* 0x00000001ff027819 */ /* 0x000fc80000011600 */
[----:B------:R-:W-:Y:S02]  /*2590*/  LOP3.LUT R2, R2, 0x1f0, RZ, 0xc0, !PT ;  /* 0x000001f002027812 */ /* 0x000fe400078ec0ff */
[----:B----4-:R-:W-:-:S05]  /*25a0*/  LEA R3, R4, R3, 0x18 ;  /* 0x0000000304037211 */ /* 0x010fca00078ec0ff */
[----:B0-----:R-:W-:Y:S02]  /*25b0*/  IMAD.IADD R5, R2, 0x1, R3 ;  /* 0x0000000102057824 */ /* 0x001fe400078e0203 */
[----:B------:R-:W-:Y:S02]  /*25c0*/  IMAD.MOV.U32 R2, RZ, RZ, R7 ;  /* 0x000000ffff027224 */ /* 0x000fe400078e0007 */
[----:B------:R-:W-:Y:S01]  /*25d0*/  IMAD.MOV.U32 R3, RZ, RZ, R6 ;  /* 0x000000ffff037224 */ /* 0x000fe200078e0006 */
[----:B------:R4:W-:Y:S04]  /*25e0*/  STS [R5+0x8], R8 ;  /* 0x0000080805007388 */ /* 0x0009e80000000800 */
[----:B------:R4:W-:Y:S02]  /*25f0*/  STS.64 [R5+0x10], R2 ;  /* 0x0000100205007388 */ /* 0x0009e40000000a00 */
.L_x_58:
[----:B------:R-:W-:Y:S05]  /*2600*/  BSYNC.RECONVERGENT B1 ;  /* 0x0000000000017941 */ /* 0x000fea0003800200 */
.L_x_57:
[----:B------:R-:W-:Y:S01]  /*2610*/  BAR.SYNC.DEFER_BLOCKING 0x0 ;  /* 0x0000000000007b1d */ /* 0x000fe20000010000 */
[----:B------:R-:W-:-:S13]  /*2620*/  ISETP.NE.AND P1, PT, R0, RZ, PT ;  /* 0x000000ff0000720c */ /* 0x000fda0003f25270 */
[----:B------:R-:W-:Y:S05]  /*2630*/  @P1 BRA `(.L_x_34) ;  /* 0x0000003400801947 */ /* 0x000fea0003800000 */
[----:B------:R-:W-:Y:S01]  /*2640*/  UISETP.GE.AND UP0, UPT, UR6, 0x21, UPT ;  /* 0x000000210600788c */ /* 0x000fe2000bf06270 */
[----:B------:R-:W-:Y:S02]  /*2650*/  IMAD.MOV.U32 R0, RZ, RZ, R8 ;  /* 0x000000ffff007224 */ /* 0x000fe400078e0008 */
[----:B---3--:R-:W-:Y:S02]  /*2660*/  IMAD.MOV.U32 R9, RZ, RZ, R7 ;  /* 0x000000ffff097224 */ /* 0x008fe400078e0007 */
[----:B0-----:R-:W-:-:S04]  /*2670*/  IMAD.MOV.U32 R10, RZ, RZ, R6 ;  /* 0x000000ffff0a7224 */ /* 0x001fc800078e0006 */
[----:B------:R-:W-:Y:S05]  /*2680*/  BRA.U !UP0, `(.L_x_59) ;  /* 0x00000001085c7547 */ /* 0x000fea000b800000 */
[----:B------:R-:W0:Y:S01]  /*2690*/  S2UR UR5, SR_CgaCtaId ;  /* 0x00000000000579c3 */ /* 0x000e220000008800 */
[----:B------:R-:W-:Y:S01]  /*26a0*/  UMOV UR4, 0x400 ;  /* 0x0000040000047882 */ /* 0x000fe20000000000 */
[----:B------:R-:W-:Y:S01]  /*26b0*/  BSSY.RECONVERGENT B1, `(.L_x_59) ;  /* 0x0000014000017945 */ /* 0x000fe20003800200 */
[----:B0-----:R-:W-:-:S09]  /*26c0*/  ULEA UR4, UR5, UR4, 0x18 ;  /* 0x0000000405047291 */ /* 0x001fd2000f8ec0ff */
[----:B--2-4-:R-:W0:Y:S04]  /*26d0*/  LDS R3, [UR4+0x18] ;  /* 0x00001804ff037984 */ /* 0x014e280008000800 */
[----:B------:R-:W2:Y:S01]  /*26e0*/  LDS.64 R4, [UR4+0x20] ;  /* 0x00002004ff047984 */ /* 0x000ea20008000a00 */
[----:B0-----:R-:W-:Y:S01]  /*26f0*/  FSETP.GEU.AND P0, PT, R8, R3, PT ;  /* 0x000000030800720b */ /* 0x001fe20003f0e000 */
[----:B------:R-:W-:Y:S02]  /*2700*/  IMAD.MOV.U32 R0, RZ, RZ, R3 ;  /* 0x000000ffff007224 */ /* 0x000fe400078e0003 */
[----:B--2---:R-:W-:Y:S02]  /*2710*/  IMAD.MOV.U32 R9, RZ, RZ, R4 ;  /* 0x000000ffff097224 */ /* 0x004fe400078e0004 */
[----:B------:R-:W-:-:S08]  /*2720*/  IMAD.MOV.U32 R10, RZ, RZ, R5 ;  /* 0x000000ffff0a7224 */ /* 0x000fd000078e0005 */
        /* <DEDUP_REMOVED lines=12> */
.L_x_60:
[----:B------:R-:W-:Y:S05]  /*27f0*/  BSYNC.RECONVERGENT B1 ;  /* 0x0000000000017941 */ /* 0x000fea0003800200 */
.L_x_59:
[----:B------:R-:W-:Y:S01]  /*2800*/  UISETP.GE.AND UP0, UPT, UR6, 0x41, UPT ;  /* 0x000000410600788c */ /* 0x000fe2000bf06270 */
[----:B--2-4-:R-:W-:Y:S02]  /*2810*/  IMAD.MOV.U32 R2, RZ, RZ, R0 ;  /* 0x000000ffff027224 */ /* 0x014fe400078e0000 */
[----:B------:R-:W-:Y:S02]  /*2820*/  IMAD.MOV.U32 R5, RZ, RZ, R9 ;  /* 0x000000ffff057224 */ /* 0x000fe400078e0009 */
[----:B------:R-:W-:-:S04]  /*2830*/  IMAD.MOV.U32 R4, RZ, RZ, R10 ;  /* 0x000000ffff047224 */ /* 0x000fc800078e000a */
[----:B------:R-:W-:Y:S05]  /*2840*/  BRA.U !UP0, `(.L_x_61) ;  /* 0x00000001085c7547 */ /* 0x000fea000b800000 */
[----:B------:R-:W0:Y:S01]  /*2850*/  S2UR UR5, SR_CgaCtaId ;  /* 0x00000000000579c3 */ /* 0x000e220000008800 */
[----:B------:R-:W-:Y:S01]  /*2860*/  UMOV UR4, 0x400 ;  /* 0x0000040000047882 */ /* 0x000fe20000000000 */
[----:B------:R-:W-:Y:S01]  /*2870*/  BSSY.RECONVERGENT B1, `(.L_x_61) ;  /* 0x0000014000017945 */ /* 0x000fe20003800200 */
[----:B0-----:R-:W-:-:S09]  /*2880*/  ULEA UR4, UR5, UR4, 0x18 ;  /* 0x0000000405047291 */ /* 0x001fd2000f8ec0ff */
[----:B------:R-:W0:Y:S04]  /*2890*/  LDS R3, [UR4+0x28] ;  /* 0x00002804ff037984 */ /* 0x000e280008000800 */
        /* <DEDUP_REMOVED lines=17> */
.L_x_62:
[----:B------:R-:W-:Y:S05]  /*29b0*/  BSYNC.RECONVERGENT B1 ;  /* 0x0000000000017941 */ /* 0x000fea0003800200 */
.L_x_61:
[----:B------:R-:W-:Y:S01]  /*29c0*/  UISETP.GE.AND UP0, UPT, UR6, 0x61, UPT ;  /* 0x000000610600788c */ /* 0x000fe2000bf06270 */
[----:B------:R-:W-:Y:S02]  /*29d0*/  IMAD.MOV.U32 R0, RZ, RZ, R2 ;  /* 0x000000ffff007224 */ /* 0x000fe400078e0002 */
        /* <DEDUP_REMOVED lines=25> */
.L_x_64:
[----:B------:R-:W-:Y:S05]  /*2b70*/  BSYNC.RECONVERGENT B1 ;  /* 0x0000000000017941 */ /* 0x000fea0003800200 */
.L_x_63:
        /* <DEDUP_REMOVED lines=27> */
.L_x_66:
[----:B------:R-:W-:Y:S05]  /*2d30*/  BSYNC.RECONVERGENT B1 ;  /* 0x0000000000017941 */ /* 0x000fea0003800200 */
.L_x_65:
        /* <DEDUP_REMOVED lines=27> */
.L_x_68:
[----:B------:R-:W-:Y:S05]  /*2ef0*/  BSYNC.RECONVERGENT B1 ;  /* 0x0000000000017941 */ /* 0x000fea0003800200 */
.L_x_67:
        /* <DEDUP_REMOVED lines=27> */
.L_x_70:
[----:B------:R-:W-:Y:S05]  /*30b0*/  BSYNC.RECONVERGENT B1 ;  /* 0x0000000000017941 */ /* 0x000fea0003800200 */
.L_x_69:
[----:B------:R-:W-:Y:S01]  /*30c0*/  UISETP.GE.AND UP0, UPT, UR6, 0xe1, UPT ;  /* 0x000000e10600788c */ /* 0x000fe2000bf06270 */
[----:B------:R-:W-:Y:S02]  /*30d0*/  IMAD.MOV.U32 R8, RZ, RZ, R2 ;  /* 0x000000ffff087224 */ /* 0x000fe400078e0002 */
[----:B------:R-:W-:Y:S02]  /*30e0*/  IMAD.MOV.U32 R7, RZ, RZ, R5 ;  /* 0x000000ffff077224 */ /* 0x000fe400078e0005 */
[----:B------:R-:W-:-:S04]  /*30f0*/  IMAD.MOV.U32 R6, RZ, RZ, R4 ;  /* 0x000000ffff067224 */ /* 0x000fc800078e0004 */
[----:B------:R-:W-:Y:S05]  /*3100*/  BRA.U !UP0, `(.L_x_34) ;  /* 0x0000002908cc7547 */ /* 0x000fea000b800000 */
[----:B------:R-:W0:Y:S01]  /*3110*/  S2UR UR5, SR_CgaCtaId ;  /* 0x00000000000579c3 */ /* 0x000e220000008800 */
[----:B------:R-:W-:Y:S02]  /*3120*/  UMOV UR4, 0x400 ;  /* 0x0000040000047882 */ /* 0x000fe40000000000 */
[----:B0-----:R-:W-:-:S09]  /*3130*/  ULEA UR4, UR5, UR4, 0x18 ;  /* 0x0000000405047291 */ /* 0x001fd2000f8ec0ff */
[----:B------:R-:W0:Y:S04]  /*3140*/  LDS R3, [UR4+0x78] ;  /* 0x00007804ff037984 */ /* 0x000e280008000800 */
[----:B-1----:R-:W1:Y:S01]  /*3150*/  LDS.64 R10, [UR4+0x80] ;  /* 0x00008004ff0a7984 */ /* 0x002e620008000a00 */
[----:B0-----:R-:W-:Y:S01]  /*3160*/  FSETP.GEU.AND P0, PT, R2, R3, PT ;  /* 0x000000030200720b */ /* 0x001fe20003f0e000 */
[----:B------:R-:W-:Y:S02]  /*3170*/  IMAD.MOV.U32 R8, RZ, RZ, R3 ;  /* 0x000000ffff087224 */ /* 0x000fe400078e0003 */
[----:B-1----:R-:W-:Y:S02]  /*3180*/  IMAD.MOV.U32 R7, RZ, RZ, R10 ;  /* 0x000000ffff077224 */ /* 0x002fe400078e000a */
        /* <DEDUP_REMOVED lines=8> */
[CC--:B------:R-:W-:Y:S02]  /*3210*/  ISETP.LT.U32.AND P2, PT, R5.reuse, R10.reuse, PT ;  /* 0x0000000a0500720c */ /* 0x0c0fe40003f41070 */
[CC--:B------:R-:W-:Y:S02]  /*3220*/  ISETP.GE.AND.EX P0, PT, R4.reuse, R11.reuse, PT, P0 ;  /* 0x0000000b0400720c */ /* 0x0c0fe40003f06300 */
[----:B------:R-:W-:Y:S02]  /*3230*/  ISETP.LT.AND.EX P2, PT, R4, R11, PT, P2 ;  /* 0x0000000b0400720c */ /* 0x000fe40003f41320 */
[----:B------:R-:W-:Y:S02]  /*3240*/  FSEL R8, R2, R3, !P0 ;  /* 0x0000000302087208 */ /* 0x000fe40004000000 */
[----:B------:R-:W-:-:S02]  /*3250*/  SEL R7, R5, R10, P2 ;  /* 0x0000000a05077207 */ /* 0x000fc40001000000 */
[----:B------:R-:W-:Y:S01]  /*3260*/  SEL R6, R4, R11, P2 ;  /* 0x0000000b04067207 */ /* 0x000fe20001000000 */
[----:B------:R-:W-:Y:S06]  /*3270*/  BRA `(.L_x_34) ;  /* 0x0000002800707947 */ /* 0x000fec0003800000 */
.L_x_2:
[----:B------:R-:W1:Y:S01]  /*3280*/  S2R R0, SR_TID.X ;  /* 0x0000000000007919 */ /* 0x000e620000002100 */
[----:B------:R-:W1:Y:S02]  /*3290*/  LDC.64 R2, c[0x0][0x380] ;  /* 0x0000e000ff027b82 */ /* 0x000e640000000a00 */
[----:B-1----:R-:W-:-:S05]  /*32a0*/  IMAD.WIDE.U32 R2, R0, 0x10, R2 ;  /* 0x0000001000027825 */ /* 0x002fca00078e0002 */
[----:B0-----:R-:W2:Y:S04]  /*32b0*/  LDG.E.CONSTANT R11, desc[UR10][R2.64] ;  /* 0x0000000a020b7981 */ /* 0x001ea8000c1e9900 */
[----:B------:R-:W2:Y:S04]  /*32c0*/  LDG.E.CONSTANT R6, desc[UR10][R2.64+0x1000] ;  /* 0x0010000a02067981 */ /* 0x000ea8000c1e9900 */
[----:B------:R-:W3:Y:S04]  /*32d0*/  LDG.E.64.CONSTANT R4, desc[UR10][R2.64+0x8] ;  /* 0x0000080a02047981 */ /* 0x000ee8000c1e9b00 */
[----:B------:R-:W3:Y:S04]  /*32e0*/  LDG.E.64.CONSTANT R16, desc[UR10][R2.64+0x1008] ;  /* 0x0010080a02107981 */ /* 0x000ee8000c1e9b00 */
[----:B------:R-:W4:Y:S04]  /*32f0*/  LDG.E.CONSTANT R7, desc[UR10][R2.64+0x2000] ;  /* 0x0020000a02077981 */ /* 0x000f28000c1e9900 */
[----:B------:R-:W5:Y:S04]  /*3300*/  LDG.E.64.CONSTANT R14, desc[UR10][R2.64+0x2008] ;  /* 0x0020080a020e7981 */ /* 0x000f68000c1e9b00 */
[----:B------:R-:W5:Y:S04]  /*3310*/  LDG.E.CONSTANT R10, desc[UR10][R2.64+0x3000] ;  /* 0x0030000a020a7981 */ /* 0x000f68000c1e9900 */
[----:B------:R-:W5:Y:S04]  /*3320*/  LDG.E.64.CONSTANT R12, desc[UR10][R2.64+0x3008] ;  /* 0x0030080a020c7981 */ /* 0x000f68000c1e9b00 */
[----:B------:R-:W5:Y:S04]  /*3330*/  LDG.E.CONSTANT R26, desc[UR10][R2.64+0x4000] ;  /* 0x0040000a021a7981 */ /* 0x000f68000c1e9900 */
[----:B------:R0:W5:Y:S01]  /*3340*/  LDG.E.64.CONSTANT R8, desc[UR10][R2.64+0x4008] ;  /* 0x0040080a02087981 */ /* 0x000162000c1e9b00 */
[----:B------:R-:W-:Y:S01]  /*3350*/  UISETP.GE.U32.AND UP0, UPT, UR8, 0xa00, UPT ;  /* 0x00000a000800788c */ /* 0x000fe2000bf06070 */
[----:B0-----:R-:W-:-:S02]  /*3360*/  IMAD.MOV.U32 R3, RZ, RZ, 0x500 ;  /* 0x00000500ff037424 */ /* 0x001fc400078e00ff */
[----:B------:R-:W-:Y:S01]  /*3370*/  IMAD.MOV.U32 R2, RZ, RZ, RZ ;  /* 0x000000ffff027224 */ /* 0x000fe200078e00ff */
[----:B--2---:R-:W-:-:S13]  /*3380*/  FSETP.GEU.AND P1, PT, R11, R6, PT ;  /* 0x000000060b00720b */ /* 0x004fda0003f2e000 */
[----:B---3--:R-:W-:-:S04]  /*3390*/  @P1 ISETP.GE.U32.AND P0, PT, R4, R16, PT ;  /* 0x000000100400120c */ /* 0x008fc80003f06070 */
[----:B------:R-:W-:-:S04]  /*33a0*/  @P1 ISETP.GE.AND.EX P0, PT, R5, R17, PT, P0 ;  /* 0x000000110500120c */ /* 0x000fc80003f06300 */
[----:B------:R-:W-:-:S04]  /*33b0*/  @P1 FSETP.LT.OR P0, PT, R6, R11, !P0 ;  /* 0x0000000b0600120b */ /* 0x000fc80004701400 */
[----:B------:R-:W-:Y:S02]  /*33c0*/  @P1 FSEL R6, R11, R6, P0 ;  /* 0x000000060b061208 */ /* 0x000fe40000000000 */
[----:B------:R-:W-:Y:S02]  /*33d0*/  @P1 SEL R16, R4, R16, P0 ;  /* 0x0000001004101207 */ /* 0x000fe40000000000 */
[----:B----4-:R-:W-:Y:S02]  /*33e0*/  FSETP.GEU.AND P2, PT, R6, R7, PT ;  /* 0x000000070600720b */ /* 0x010fe40003f4e000 */
[----:B------:R-:W-:-:S11]  /*33f0*/  @P1 SEL R17, R5, R17, P0 ;  /* 0x0000001105111207 */ /* 0x000fd60000000000 */
[----:B-----5:R-:W-:-:S04]  /*3400*/  @P2 ISETP.GE.U32.AND P0, PT, R16, R14, PT ;  /* 0x0000000e1000220c */ /* 0x020fc80003f06070 */
[----:B------:R-:W-:-:S04]  /*3410*/  @P2 ISETP.GE.AND.EX P0, PT, R17, R15, PT, P0 ;  /* 0x0000000f1100220c */ /* 0x000fc80003f06300 */
[----:B------:R-:W-:-:S04]  /*3420*/  @P2 FSETP.LT.OR P0, PT, R7, R6, !P0 ;  /* 0x000000060700220b */ /* 0x000fc80004701400 */
[----:B------:R-:W-:Y:S02]  /*3430*/  @P2 FSEL R7, R6, R7, P0 ;  /* 0x0000000706072208 */ /* 0x000fe40000000000 */
[----:B------:R-:W-:Y:S02]  /*3440*/  @P2 SEL R14, R16, R14, P0 ;  /* 0x0000000e100e2207 */ /* 0x000fe40000000000 */
[----:B------:R-:W-:Y:S02]  /*3450*/  FSETP.GEU.AND P1, PT, R7, R10, PT ;  /* 0x0000000a0700720b */ /* 0x000fe40003f2e000 */
[----:B------:R-:W-:-:S11]  /*3460*/  @P2 SEL R15, R17, R15, P0 ;  /* 0x0000000f110f2207 */ /* 0x000fd60000000000 */
[----:B------:R-:W-:-:S04]  /*3470*/  @P1 ISETP.GE.U32.AND P0, PT, R14, R12, PT ;  /* 0x0000000c0e00120c */ /* 0x000fc80003f06070 */
        /* <DEDUP_REMOVED lines=11> */
[----:B------:R-:W-:Y:S01]  /*3530*/  @P2 SEL R9, R13, R9, P0 ;  /* 0x000000090d092207 */ /* 0x000fe20000000000 */
[----:B------:R-:W-:Y:S06]  /*3540*/  BRA.U !UP0, `(.L_x_71) ;  /* 0x0000000908dc7547 */ /* 0x000fec000b800000 */
[----:B------:R-:W-:Y:S01]  /*3550*/  UIADD3 UR9, UP0, UPT, UR8, -0xa00, URZ ;  /* 0xfffff60008097890 */ /* 0x000fe2000ff1e0ff */
[----:B------:R-:W-:Y:S02]  /*3560*/  IMAD.MOV.U32 R3, RZ, RZ, 0x500 ;  /* 0x00000500ff037424 */ /* 0x000fe400078e00ff */
[----:B------:R-:W-:Y:S01]  /*3570*/  IMAD.MOV.U32 R2, RZ, RZ, RZ ;  /* 0x000000ffff027224 */ /* 0x000fe200078e00ff */
[----:B------:R-:W-:Y:S02]  /*3580*/  ULEA.HI.X.SX32 UR8, UR8, 0xffffffff, 0x1, UP0 ;  /* 0xffffffff08087891 */ /* 0x000fe400080f0eff */
[----:B------:R-:W-:Y:S02]  /*3590*/  UIMAD.WIDE.U32 UR12, UR9, -0x33333333, URZ ;  /* 0xcccccccd090c78a5 */ /* 0x000fe4000f8e00ff */
[----:B------:R-:W-:Y:S02]  /*35a0*/  UIMAD.WIDE.U32 UR4, UR8, -0x33333333, URZ ;  /* 0xcccccccd080478a5 */ /* 0x000fe4000f8e00ff */
[----:B------:R-:W-:-:S02]  /*35b0*/  UISETP.GE.U32.AND UP1, UPT, UR9, 0x500, UPT ;  /* 0x000005000900788c */ /* 0x000fc4000bf26070 */
[----:B------:R-:W-:Y:S02]  /*35c0*/  UIMAD.WIDE.U32 UR4, UP0, UR9, -0x33333334, UR4 ;  /* 0xcccccccc090478a5 */ /* 0x000fe4000f800004 */
[----:B------:R-:W-:Y:S02]  /*35d0*/  UISETP.GE.U32.AND.EX UP1, UPT, UR8, URZ, UPT, UP1 ;  /* 0x000000ff0800728c */ /* 0x000fe4000bf26110 */
[----:B------:R-:W-:Y:S02]  /*35e0*/  UIADD3.X UR7, UPT, UPT, URZ, URZ, URZ, UP0, !UPT ;  /* 0x000000ffff077290 */ /* 0x000fe400087fe4ff */
[----:B------:R-:W-:Y:S01]  /*35f0*/  UIADD3 URZ, UP0, UPT, UR13, UR4, URZ ;  /* 0x000000040dff7290 */ /* 0x000fe2000ff1e0ff */
[----:B------:R-:W-:-:S03]  /*3600*/  UMOV UR6, UR5 ;  /* 0x0000000500067c82 */ /* 0x000fc60008000000 */
[----:B------:R-:W-:-:S04]  /*3610*/  UIMAD.WIDE.U32.X UR4, UR8, -0x33333334, UR6, UP0 ;  /* 0xcccccccc080478a5 */ /* 0x000fc800080e0406 */
[----:B------:R-:W-:-:S04]  /*3620*/  USHF.R.U64 UR6, UR4, 0xa, UR5 ;  /* 0x0000000a04067899 */ /* 0x000fc80008001205 */
[----:B------:R-:W-:-:S04]  /*3630*/  ULOP3.LUT UR7, UR6, 0x1, URZ, 0xc0, !UPT ;  /* 0x0000000106077892 */ /* 0x000fc8000f8ec0ff */
[----:B------:R-:W-:-:S04]  /*3640*/  UISETP.NE.U32.AND UP0, UPT, UR7, 0x1, UPT ;  /* 0x000000010700788c */ /* 0x000fc8000bf05070 */
[----:B------:R-:W-:Y:S01]  /*3650*/  UISETP.NE.U32.AND.EX UP0, UPT, URZ, URZ, UPT, UP0 ;  /* 0x000000ffff00728c */ /* 0x000fe2000bf05100 */
[----:B------:R-:W-:Y:S10]  /*3660*/  BRA.U !UP1, `(.L_x_72) ;  /* 0x0000000509b87547 */ /* 0x000ff4000b800000 */
[----:B------:R-:W0:Y:S01]  /*3670*/  LDCU.64 UR8, c[0x0][0x380] ;  /* 0x00007000ff0877ac */ /* 0x000e220008000a00 */
[----:B------:R-:W-:Y:S02]  /*3680*/  IMAD.MOV.U32 R3, RZ, RZ, 0x500 ;  /* 0x00000500ff037424 */ /* 0x000fe400078e00ff */
[----:B------:R-:W-:Y:S01]  /*3690*/  IMAD.MOV.U32 R2, RZ, RZ, RZ ;  /* 0x000000ffff027224 */ /* 0x000fe200078e00ff */
[----:B------:R-:W-:-:S04]  /*36a0*/  UIADD3 UR4, UP1, UPT, UR6, 0x1, URZ ;  /* 0x0000000106047890 */ /* 0x000fc8000ff3e0ff */
[----:B------:R-:W-:Y:S02]  /*36b0*/  ULEA.HI.X UR5, UR5, URZ, URZ, 0x16, UP1 ;  /* 0x000000ff05057291 */ /* 0x000fe400088fb4ff */
[----:B------:R-:W-:Y:S02]  /*36c0*/  ULOP3.LUT UR4, UR4, 0xfffffffe, URZ, 0xc0, !UPT ;  /* 0xfffffffe04047892 */ /* 0x000fe4000f8ec0ff */
[----:B------:R-:W-:Y:S01]  /*36d0*/  ULOP3.LUT UR5, UR5, 0x7fffff, URZ, 0xc0, !UPT ;  /* 0x007fffff05057892 */ /* 0x000fe2000f8ec0ff */
[----:B0-----:R-:W-:-:S04]  /*36e0*/  LEA R28, P0, R0, UR8, 0x4 ;  /* 0x00000008001c7c11 */ /* 0x001fc8000f8020ff */
[----:B------:R-:W-:Y:S02]  /*36f0*/  IADD3 R28, P1, PT, R28, 0xe008, RZ ;  /* 0x0000e0081c1c7810 */ /* 0x000fe40007f3e0ff */
[----:B------:R-:W-:-:S05]  /*3700*/  LEA.HI.X R29, R0, UR9, RZ, 0x4, P0 ;  /* 0x00000009001d7c11 */ /* 0x000fca00080f24ff */
[----:B------:R-:W-:-:S07]  /*3710*/  IMAD.X R29, RZ, RZ, R29, P1 ;  /* 0x000000ffff1d7224 */ /* 0x000fce00008e061d */
.L_x_73:
[----:B------:R-:W2:Y:S04]  /*3720*/  LDG.E.CONSTANT R25, desc[UR10][R28.64+-0x9008] ;  /* 0xff6ff80a1c197981 */ /* 0x000ea8000c1e9900 */
[----:B------:R-:W3:Y:S04]  /*3730*/  LDG.E.64.CONSTANT R22, desc[UR10][R28.64+-0x9000] ;  /* 0xff70000a1c167981 */ /* 0x000ee8000c1e9b00 */
[----:B------:R-:W4:Y:S04]  /*3740*/  LDG.E.CONSTANT R27, desc[UR10][R28.64+-0x8008] ;  /* 0xff7ff80a1c1b7981 */ /* 0x000f28000c1e9900 */
[----:B------:R-:W5:Y:S04]  /*3750*/  LDG.E.64.CONSTANT R10, desc[UR10][R28.64+-0x8000] ;  /* 0xff80000a1c0a7981 */ /* 0x000f68000c1e9b00 */
[----:B------:R-:W5:Y:S04]  /*3760*/  LDG.E.CONSTANT R4, desc[UR10][R28.64+-0x7008] ;  /* 0xff8ff80a1c047981 */ /* 0x000f68000c1e9900 */
        /* <DEDUP_REMOVED lines=8> */
[----:B------:R-:W5:Y:S01]  /*37f0*/  LDG.E.64.CONSTANT R20, desc[UR10][R28.64+-0x3000] ;  /* 0xffd0000a1c147981 */ /* 0x000f62000c1e9b00 */
[----:B--2---:R-:W-:-:S13]  /*3800*/  FSETP.GEU.AND P1, PT, R26, R25, PT ;  /* 0x000000191a00720b */ /* 0x004fda0003f2e000 */
[----:B---3--:R-:W-:-:S04]  /*3810*/  @P1 ISETP.GE.U32.AND P0, PT, R8, R22, PT ;  /* 0x000000160800120c */ /* 0x008fc80003f06070 */
[----:B------:R-:W-:-:S04]  /*3820*/  @P1 ISETP.GE.AND.EX P0, PT, R9, R23, PT, P0 ;  /* 0x000000170900120c */ /* 0x000fc80003f06300 */
[----:B------:R-:W-:-:S04]  /*3830*/  @P1 FSETP.LT.OR P0, PT, R25, R26, !P0 ;  /* 0x0000001a1900120b */ /* 0x000fc80004701400 */
[----:B------:R-:W-:Y:S02]  /*3840*/  @P1 FSEL R25, R26, R25, P0 ;  /* 0x000000191a191208 */ /* 0x000fe40000000000 */
[----:B------:R-:W-:Y:S01]  /*3850*/  @P1 SEL R22, R8, R22, P0 ;  /* 0x0000001608161207 */ /* 0x000fe20000000000 */
[----:B------:R-:W2:Y:S01]  /*3860*/  LDG.E.CONSTANT R26, desc[UR10][R28.64+-0x8] ;  /* 0xfffff80a1c1a7981 */ /* 0x000ea2000c1e9900 */
[----:B----4-:R-:W-:Y:S02]  /*3870*/  FSETP.GEU.AND P2, PT, R25, R27, PT ;  /* 0x0000001b1900720b */ /* 0x010fe40003f4e000 */
[----:B------:R-:W-:Y:S02]  /*3880*/  @P1 SEL R23, R9, R23, P0 ;  /* 0x0000001709171207 */ /* 0x000fe40000000000 */
[----:B------:R0:W3:Y:S09]  /*3890*/  LDG.E.64.CONSTANT R8, desc[UR10][R28.64] ;  /* 0x0000000a1c087981 */ /* 0x0000f2000c1e9b00 */
[----:B-----5:R-:W-:-:S04]  /*38a0*/  @P2 ISETP.GE.U32.AND P0, PT, R22, R10, PT ;  /* 0x0000000a1600220c */ /* 0x020fc80003f06070 */
[----:B------:R-:W-:-:S04]  /*38b0*/  @P2 ISETP.GE.AND.EX P0, PT, R23, R11, PT, P0 ;  /* 0x0000000b1700220c */ /* 0x000fc80003f06300 */
[----:B------:R-:W-:-:S04]  /*38c0*/  @P2 FSETP.LT.OR P0, PT, R27, R25, !P0 ;  /* 0x000000191b00220b */ /* 0x000fc80004701400 */
[----:B------:R-:W-:Y:S02]  /*38d0*/  @P2 FSEL R27, R25, R27, P0 ;  /* 0x0000001b191b2208 */ /* 0x000fe40000000000 */
[----:B------:R-:W4:Y:S02]  /*38e0*/  LDG.E.CONSTANT R25, desc[UR10][R28.64+-0x2008] ;  /* 0xffdff80a1c197981 */ /* 0x000f24000c1e9900 */
[----:B------:R-:W-:Y:S02]  /*38f0*/  FSETP.GEU.AND P1, PT, R27, R4, PT ;  /* 0x000000041b00720b */ /* 0x000fe40003f2e000 */
[----:B------:R-:W-:Y:S02]  /*3900*/  @P2 SEL R10, R22, R10, P0 ;  /* 0x0000000a160a2207 */ /* 0x000fe40000000000 */
[----:B------:R-:W-:Y:S02]  /*3910*/  @P2 SEL R11, R23, R11, P0 ;  /* 0x0000000b170b2207 */ /* 0x000fe40000000000 */
[----:B------:R-:W5:Y:S07]  /*3920*/  LDG.E.64.CONSTANT R22, desc[UR10][R28.64+-0x2000] ;  /* 0xffe0000a1c167981 */ /* 0x000f6e000c1e9b00 */
[----:B------:R-:W-:-:S04]  /*3930*/  @P1 ISETP.GE.U32.AND P0, PT, R10, R12, PT ;  /* 0x0000000c0a00120c */ /* 0x000fc80003f06070 */
[----:B------:R-:W-:-:S04]  /*3940*/  @P1 ISETP.GE.AND.EX P0, PT, R11, R13, PT, P0 ;  /* 0x0000000d0b00120c */ /* 0x000fc80003f06300 */
[----:B------:R-:W-:-:S04]  /*3950*/  @P1 FSETP.LT.OR P0, PT, R4, R27, !P0 ;  /* 0x0000001b0400120b */ /* 0x000fc80004701400 */
[----:B------:R-:W-:Y:S02]  /*3960*/  @P1 FSEL R4, R27, R4, P0 ;  /* 0x000000041b041208 */ /* 0x000fe40000000000 */
[----:B------:R-:W2:Y:S01]  /*3970*/  LDG.E.CONSTANT R27, desc[UR10][R28.64+-0x1008] ;  /* 0xffeff80a1c1b7981 */ /* 0x000ea2000c1e9900 */
[----:B------:R-:W-:Y:S02]  /*3980*/  @P1 SEL R12, R10, R12, P0 ;  /* 0x0000000c0a0c1207 */ /* 0x000fe40000000000 */
[----:B------:R-:W-:Y:S02]  /*3990*/  @P1 SEL R13, R11, R13, P0 ;  /* 0x0000000d0b0d1207 */ /* 0x000fe40000000000 */
[----:B------:R-:W3:Y:S01]  /*39a0*/  LDG.E.64.CONSTANT R10, desc[UR10][R28.64+-0x1000] ;  /* 0xfff0000a1c0a7981 */ /* 0x000ee2000c1e9b00 */
[----:B------:R-:W-:-:S13]  /*39b0*/  FSETP.GEU.AND P2, PT, R4, R5, PT ;  /* 0x000000050400720b */ /* 0x000fda0003f4e000 */
[----:B------:R-:W-:-:S04]  /*39c0*/  @P2 ISETP.GE.U32.AND P0, PT, R12, R14, PT ;  /* 0x0000000e0c00220c */ /* 0x000fc80003f06070 */
[----:B------:R-:W-:-:S04]  /*39d0*/  @P2 ISETP.GE.AND.EX P0, PT, R13, R15, PT, P0 ;  /* 0x0000000f0d00220c */ /* 0x000fc80003f06300 */
[----:B------:R-:W-:-:S04]  /*39e0*/  @P2 FSETP.LT.OR P0, PT, R5, R4, !P0 ;  /* 0x000000040500220b */ /* 0x000fc80004701400 */
[----:B------:R-:W-:-:S04]  /*39f0*/  @P2 FSEL R5, R4, R5, P0 ;  /* 0x0000000504052208 */ /* 0x000fc80000000000 */
[----:B------:R-:W-:Y:S02]  /*3a00*/  FSETP.GEU.AND P1, PT, R5, R6, PT ;  /* 0x000000060500720b */ /* 0x000fe40003f2e000 */
[----:B------:R-:W-:Y:S02]  /*3a10*/  @P2 SEL R14, R12, R14, P0 ;  /* 0x0000000e0c0e2207 */ /* 0x000fe40000000000 */
[----:B------:R-:W-:-:S09]  /*3a20*/  @P2 SEL R15, R13, R15, P0 ;  /* 0x0000000f0d0f2207 */ /* 0x000fd20000000000 */
        /* <DEDUP_REMOVED lines=17> */
[----:B------:R-:W-:Y:S02]  /*3b40*/  @P1 FSEL R24, R7, R24, P0 ;  /* 0x0000001807181208 */ /* 0x000fe40000000000 */
[----:B------:R-:W-:Y:S02]  /*3b50*/  @P1 SEL R20, R18, R20, P0 ;  /* 0x0000001412141207 */ /* 0x000fe40000000000 */
[----:B------:R-:W-:Y:S01]  /*3b60*/  @P1 SEL R21, R19, R21, P0 ;  /* 0x0000001513151207 */ /* 0x000fe20000000000 */
[----:B------:R-:W-:-:S04]  /*3b70*/  UIADD3 UR4, UP1, UPT, UR4, -0x2, URZ ;  /* 0xfffffffe04047890 */ /* 0x000fc8000ff3e0ff */
[----:B------:R-:W-:Y:S02]  /*3b80*/  UIADD3.X UR5, UPT, UPT, UR5, -0x1, URZ, UP1, !UPT ;  /* 0xffffffff05057890 */ /* 0x000fe40008ffe4ff */
[----:B------:R-:W-:-:S04]  /*3b90*/  UISETP.NE.U32.AND UP1, UPT, UR4, URZ, UPT ;  /* 0x000000ff0400728c */ /* 0x000fc8000bf25070 */
[----:B------:R-:W-:Y:S01]  /*3ba0*/  UISETP.NE.AND.EX UP1, UPT, UR5, URZ, UPT, UP1 ;  /* 0x000000ff0500728c */ /* 0x000fe2000bf25310 */
[----:B----4-:R-:W-:-:S13]  /*3bb0*/  FSETP.GEU.AND P2, PT, R24, R25, PT ;  /* 0x000000191800720b */ /* 0x010fda0003f4e000 */
[----:B-----5:R-:W-:-:S04]  /*3bc0*/  @P2 ISETP.GE.U32.AND P0, PT, R20, R22, PT ;  /* 0x000000161400220c */ /* 0x020fc80003f06070 */
[----:B------:R-:W-:-:S04]  /*3bd0*/  @P2 ISETP.GE.AND.EX P0, PT, R21, R23, PT, P0 ;  /* 0x000000171500220c */ /* 0x000fc80003f06300 */
[----:B------:R-:W-:-:S04]  /*3be0*/  @P2 FSETP.LT.OR P0, PT, R25, R24, !P0 ;  /* 0x000000181900220b */ /* 0x000fc80004701400 */
[----:B------:R-:W-:-:S04]  /*3bf0*/  @P2 FSEL R25, R24, R25, P0 ;  /* 0x0000001918192208 */ /* 0x000fc80000000000 */
[----:B--2---:R-:W-:Y:S02]  /*3c00*/  FSETP.GEU.AND P3, PT, R25, R27, PT ;  /* 0x0000001b1900720b */ /* 0x004fe40003f6e000 */
[----:B------:R-:W-:Y:S02]  /*3c10*/  @P2 SEL R22, R20, R22, P0 ;  /* 0x0000001614162207 */ /* 0x000fe40000000000 */
[----:B------:R-:W-:-:S09]  /*3c20*/  @P2 SEL R23, R21, R23, P0 ;  /* 0x0000001715172207 */ /* 0x000fd20000000000 */
[----:B---3--:R-:W-:-:S04]  /*3c30*/  @P3 ISETP.GE.U32.AND P0, PT, R22, R10, PT ;  /* 0x0000000a1600320c */ /* 0x008fc80003f06070 */
[----:B------:R-:W-:-:S04]  /*3c40*/  @P3 ISETP.GE.AND.EX P0, PT, R23, R11, PT, P0 ;  /* 0x0000000b1700320c */ /* 0x000fc80003f06300 */
[----:B------:R-:W-:-:S04]  /*3c50*/  @P3 FSETP.LT.OR P0, PT, R27, R25, !P0 ;  /* 0x000000191b00320b */ /* 0x000fc80004701400 */
[----:B------:R-:W-:-:S04]  /*3c60*/  @P3 FSEL R27, R25, R27, P0 ;  /* 0x0000001b191b3208 */ /* 0x000fc80000000000 */
[----:B------:R-:W-:Y:S02]  /*3c70*/  FSETP.GEU.AND P1, PT, R27, R26, PT ;  /* 0x0000001a1b00720b */ /* 0x000fe40003f2e000 */
[----:B------:R-:W-:Y:S02]  /*3c80*/  @P3 SEL R10, R22, R10, P0 ;  /* 0x0000000a160a3207 */ /* 0x000fe40000000000 */
[----:B------:R-:W-:Y:S02]  /*3c90*/  @P3 SEL R11, R23, R11, P0 ;  /* 0x0000000b170b3207 */ /* 0x000fe40000000000 */
[----:B0-----:R-:W-:-:S07]  /*3ca0*/  IADD3 R28, P3, PT, R28, 0xa000, RZ ;  /* 0x0000a0001c1c7810 */ /* 0x001fce0007f7e0ff */
[----:B------:R-:W-:-:S04]  /*3cb0*/  @P1 ISETP.GE.U32.AND P0, PT, R10, R8, PT ;  /* 0x000000080a00120c */ /* 0x000fc80003f06070 */
[----:B------:R-:W-:Y:S02]  /*3cc0*/  @P1 ISETP.GE.AND.EX P0, PT, R11, R9, PT, P0 ;  /* 0x000000090b00120c */ /* 0x000fe40003f06300 */
[----:B------:R-:W-:Y:S02]  /*3cd0*/  IADD3 R3, P2, PT, R3, 0xa00, RZ ;  /* 0x00000a0003037810 */ /* 0x000fe40007f5e0ff */
[----:B------:R-:W-:Y:S01]  /*3ce0*/  @P1 FSETP.LT.OR P0, PT, R26, R27, !P0 ;  /* 0x0000001b1a00120b */ /* 0x000fe20004701400 */
[----:B------:R-:W-:Y:S02]  /*3cf0*/  IMAD.X R29, RZ, RZ, R29, P3 ;  /* 0x000000ffff1d7224 */ /* 0x000fe400018e061d */
[----:B------:R-:W-:Y:S01]  /*3d00*/  IMAD.X R2, RZ, RZ, R2, P2 ;  /* 0x000000ffff027224 */ /* 0x000fe200010e0602 */
[----:B------:R-:W-:Y:S02]  /*3d10*/  @P1 FSEL R26, R27, R26, P0 ;  /* 0x0000001a1b1a1208 */ /* 0x000fe40000000000 */
[----:B------:R-:W-:-:S02]  /*3d20*/  @P1 SEL R8, R10, R8, P0 ;  /* 0x000000080a081207 */ /* 0x000fc40000000000 */
[----:B------:R-:W-:Y:S01]  /*3d30*/  @P1 SEL R9, R11, R9, P0 ;  /* 0x000000090b091207 */ /* 0x000fe20000000000 */
[----:B------:R-:W-:Y:S06]  /*3d40*/  BRA.U UP1, `(.L_x_73) ;  /* 0xfffffff901747547 */ /* 0x000fec000b83ffff */
.L_x_72:
[----:B------:R-:W-:Y:S05]  /*3d50*/  BRA.U !UP0, `(.L_x_71) ;  /* 0x0000000108d87547 */ /* 0x000fea000b800000 */
[----:B------:R-:W0:Y:S02]  /*3d60*/  LDC.64 R4, c[0x0][0x380] ;  /* 0x0000e000ff047b82 */ /* 0x000e240000000a00 */
[----:B0-----:R-:W-:-:S03]  /*3d70*/  IMAD.WIDE.U32 R4, R0, 0x10, R4 ;  /* 0x0000001000047825 */ /* 0x001fc600078e0004 */
[----:B------:R-:W-:-:S04]  /*3d80*/  LEA R14, P0, R3, R4, 0x4 ;  /* 0x00000004030e7211 */ /* 0x000fc800078020ff */
[----:B------:R-:W-:-:S05]  /*3d90*/  LEA.HI.X R15, R3, R5, R2, 0x4, P0 ;  /* 0x00000005030f7211 */ /* 0x000fca00000f2402 */
        /* <DEDUP_REMOVED lines=38> */
[----:B------:R-:W-:Y:S02]  /*4000*/  @P2 SEL R13, R5, R13, P0 ;  /* 0x0000000d050d2207 */ /* 0x000fe40000000000 */
[----:B------:R-:W-:-:S05]  /*4010*/  IADD3 R3, P2, PT, R3, 0x500, RZ ;  /* 0x0000050003037810 */ /* 0x000fca0007f5e0ff */
[----:B------:R-:W-:-:S04]  /*4020*/  IMAD.X R2, RZ, RZ, R2, P2 ;  /* 0x000000ffff027224 */ /* 0x000fc800010e0602 */
[----:B------:R-:W-:-:S04]  /*4030*/  @P1 ISETP.GE.U32.AND P0, PT, R12, R16, PT ;  /* 0x000000100c00120c */ /* 0x000fc80003f06070 */
[----:B------:R-:W-:-:S04]  /*4040*/  @P1 ISETP.GE.AND.EX P0, PT, R13, R17, PT, P0 ;  /* 0x000000110d00120c */ /* 0x000fc80003f06300 */
[----:B------:R-:W-:-:S04]  /*4050*/  @P1 FSETP.LT.OR P0, PT, R23, R20, !P0 ;  /* 0x000000141700120b */ /* 0x000fc80004701400 */
[----:B------:R-:W-:Y:S02]  /*4060*/  @P1 SEL R16, R12, R16, P0 ;  /* 0x000000100c101207 */ /* 0x000fe40000000000 */
[----:B------:R-:W-:Y:S02]  /*4070*/  @P1 SEL R17, R13, R17, P0 ;  /* 0x000000110d111207 */ /* 0x000fe40000000000 */
[----:B------:R-:W-:Y:S01]  /*4080*/  @P1 FSEL R23, R20, R23, P0 ;  /* 0x0000001714171208 */ /* 0x000fe20000000000 */
[----:B------:R-:W-:Y:S02]  /*4090*/  IMAD.MOV.U32 R8, RZ, RZ, R16 ;  /* 0x000000ffff087224 */ /* 0x000fe400078e0010 */
[----:B------:R-:W-:Y:S02]  /*40a0*/  IMAD.MOV.U32 R9, RZ, RZ, R17 ;  /* 0x000000ffff097224 */ /* 0x000fe400078e0011 */
[----:B------:R-:W-:-:S07]  /*40b0*/  IMAD.MOV.U32 R26, RZ, RZ, R23 ;  /* 0x000000ffff1a7224 */ /* 0x000fce00078e0017 */
.L_x_71:
[----:B------:R-:W0:Y:S02]  /*40c0*/  LDCU UR4, c[0x0][0x390] ;  /* 0x00007200ff0477ac */ /* 0x000e240008000800 */
[----:B0-----:R-:W-:Y:S02]  /*40d0*/  USHF.R.S32.HI UR5, URZ, 0x1f, UR4 ;  /* 0x0000001fff057899 */ /* 0x001fe40008011404 */
[----:B------:R-:W-:-:S04]  /*40e0*/  ISETP.GE.U32.AND P0, PT, R3, UR4, PT ;  /* 0x0000000403007c0c */ /* 0x000fc8000bf06070 */
[----:B------:R-:W-:-:S13]  /*40f0*/  ISETP.GE.AND.EX P0, PT, R2, UR5, PT, P0 ;  /* 0x0000000502007c0c */ /* 0x000fda000bf06300 */
[----:B------:R-:W-:Y:S05]  /*4100*/  @P0 BRA `(.L_x_74) ;  /* 0x0000000800480947 */ /* 0x000fea0003800000 */
[----:B------:R-:W-:Y:S01]  /*4110*/  IADD3 R5, PT, PT, -R3, UR4, RZ ;  /* 0x0000000403057c10 */ /* 0x000fe2000fffe1ff */
[----:B------:R-:W-:Y:S03]  /*4120*/  BSSY.RECONVERGENT B1, `(.L_x_74) ;  /* 0x0000090000017945 */ /* 0x000fe60003800200 */
[----:B------:R-:W-:-:S13]  /*4130*/  ISETP.GE.AND P0, PT, R0, R5, PT ;  /* 0x000000050000720c */ /* 0x000fda0003f06270 */
[----:B------:R-:W-:Y:S05]  /*4140*/  @P0 BRA `(.L_x_75) ;  /* 0x0000000800340947 */ /* 0x000fea0003800000 */
[----:B------:R-:W-:Y:S01]  /*4150*/  LOP3.LUT R4, RZ, R0, RZ, 0x33, !PT ;  /* 0x00000000ff047212 */ /* 0x000fe200078e33ff */
[----:B------:R-:W-:Y:S03]  /*4160*/  BSSY.RECONVERGENT B2, `(.L_x_76) ;  /* 0x000002d000027945 */ /* 0x000fe60003800200 */
[----:B------:R-:W-:-:S04]  /*4170*/  IADD3 R14, PT, PT, -R3, UR4, R4 ;  /* 0x00000004030e7c10 */ /* 0x000fc8000fffe104 */
[----:B------:R-:W-:-:S04]  /*4180*/  LOP3.LUT R4, R14, 0x300, RZ, 0xc0, !PT ;  /* 0x000003000e047812 */ /* 0x000fc800078ec0ff */
[----:B------:R-:W-:Y:S01]  /*4190*/  ISETP.NE.AND P0, PT, R4, 0x300, PT ;  /* 0x000003000400780c */ /* 0x000fe20003f05270 */
[----:B------:R-:W-:-:S12]  /*41a0*/  IMAD.MOV.U32 R4, RZ, RZ, R0 ;  /* 0x000000ffff047224 */ /* 0x000fd800078e0000 */
[----:B------:R-:W-:Y:S05]  /*41b0*/  @!P0 BRA `(.L_x_77) ;  /* 0x00000000009c8947 */ /* 0x000fea0003800000 */
[----:B------:R-:W0:Y:S01]  /*41c0*/  LDCU.64 UR6, c[0x0][0x380] ;  /* 0x00007000ff0677ac */ /* 0x000e220008000a00 */
[----:B------:R-:W-:Y:S02]  /*41d0*/  IADD3 R11, P0, PT, R0, R3, RZ ;  /* 0x00000003000b7210 */ /* 0x000fe40007f1e0ff */
[----:B------:R-:W-:-:S03]  /*41e0*/  LEA.HI R4, R14, 0x1, RZ, 0x18 ;  /* 0x000000010e047811 */ /* 0x000fc600078fc0ff */
[----:B------:R-:W-:Y:S01]  /*41f0*/  IMAD.X R10, RZ, RZ, R2, P0 ;  /* 0x000000ffff0a7224 */ /* 0x000fe200000e0602 */
[----:B------:R-:W-:Y:S01]  /*4200*/  LOP3.LUT R6, R4, 0x3, RZ, 0xc0, !PT ;  /* 0x0000000304067812 */ /* 0x000fe200078ec0ff */
[----:B------:R-:W-:-:S04]  /*4210*/  IMAD.MOV.U32 R4, RZ, RZ, R0 ;  /* 0x000000ffff047224 */ /* 0x000fc800078e0000 */
[----:B------:R-:W-:Y:S01]  /*4220*/  IMAD.MOV R12, RZ, RZ, -R6 ;  /* 0x000000ffff0c7224 */ /* 0x000fe200078e0a06 */
[----:B0-----:R-:W-:-:S04]  /*4230*/  LEA R13, P1, R11, UR6, 0x4 ;  /* 0x000000060b0d7c11 */ /* 0x001fc8000f8220ff */
[----:B------:R-:W-:-:S09]  /*4240*/  LEA.HI.X R11, R11, UR7, R10, 0x4, P1 ;  /* 0x000000070b0b7c11 */ /* 0x000fd200088f240a */
.L_x_80:
[----:B------:R-:W-:-:S05]  /*4250*/  IMAD.MOV.U32 R10, RZ, RZ, R13 ;  /* 0x000000ffff0a7224 */ /* 0x000fca00078e000d */
[----:B------:R-:W2:Y:S04]  /*4260*/  LDG.E.CONSTANT R16, desc[UR10][R10.64] ;  /* 0x0000000a0a107981 */ /* 0x000ea8000c1e9900 */
[----:B------:R-:W3:Y:S01]  /*4270*/  LDG.E.64.CONSTANT R6, desc[UR10][R10.64+0x8] ;  /* 0x0000080a0a067981 */ /* 0x000ee2000c1e9b00 */
[----:B------:R-:W-:Y:S01]  /*4280*/  VIADD R12, R12, 0x1 ;  /* 0x000000010c0c7836 */ /* 0x000fe20000000000 */
[----:B------:R-:W-:Y:S01]  /*4290*/  BSSY.RECONVERGENT B3, `(.L_x_78) ;  /* 0x0000016000037945 */ /* 0x000fe20003800200 */
[----:B------:R-:W-:Y:S01]  /*42a0*/  IMAD.MOV.U32 R17, RZ, RZ, R8 ;  /* 0x000000ffff117224 */ /* 0x000fe200078e0008 */
        /* <DEDUP_REMOVED lines=20> */
.L_x_79:
[----:B------:R-:W-:Y:S05]  /*43f0*/  BSYNC.RECONVERGENT B3 ;  /* 0x0000000000037941 */ /* 0x000fea0003800200 */
.L_x_78:
[----:B------:R-:W-:Y:S02]  /*4400*/  IMAD.X R11, RZ, RZ, R11, P3 ;  /* 0x000000ffff0b7224 */ /* 0x000fe400018e060b */
[----:B------:R-:W-:Y:S01]  /*4410*/  VIADD R4, R4, 0x100 ;  /* 0x0000010004047836 */ /* 0x000fe20000000000 */
[----:B------:R-:W-:Y:S06]  /*4420*/  @P2 BRA `(.L_x_80) ;  /* 0xfffffffc00882947 */ /* 0x000fec000383ffff */
.L_x_77:
[----:B------:R-:W-:Y:S05]  /*4430*/  BSYNC.RECONVERGENT B2 ;  /* 0x0000000000027941 */ /* 0x000fea0003800200 */
.L_x_76:
[----:B------:R-:W-:-:S13]  /*4440*/  ISETP.GE.U32.AND P0, PT, R14, 0x300, PT ;  /* 0x000003000e00780c */ /* 0x000fda0003f06070 */
[----:B------:R-:W-:Y:S05]  /*4450*/  @!P0 BRA `(.L_x_75) ;  /* 0x0000000400708947 */ /* 0x000fea0003800000 */
[----:B------:R-:W0:Y:S01]  /*4460*/  LDCU.64 UR6, c[0x0][0x380] ;  /* 0x00007000ff0677ac */ /* 0x000e220008000a00 */
[----:B------:R-:W-:-:S05]  /*4470*/  IADD3 R3, P0, PT, R4, R3, RZ ;  /* 0x0000000304037210 */ /* 0x000fca0007f1e0ff */
[----:B------:R-:W-:Y:S01]  /*4480*/  IMAD.X R2, RZ, RZ, R2, P0 ;  /* 0x000000ffff027224 */ /* 0x000fe200000e0602 */
[----:B0-----:R-:W-:-:S04]  /*4490*/  LEA R10, P1, R3, UR6, 0x4 ;  /* 0x00000006030a7c11 */ /* 0x001fc8000f8220ff */
[----:B------:R-:W-:Y:S02]  /*44a0*/  IADD3 R10, P0, PT, R10, 0x3008, RZ ;  /* 0x000030080a0a7810 */ /* 0x000fe40007f1e0ff */
[----:B------:R-:W-:-:S05]  /*44b0*/  LEA.HI.X R11, R3, UR7, R2, 0x4, P1 ;  /* 0x00000007030b7c11 */ /* 0x000fca00088f2402 */
[----:B------:R-:W-:-:S07]  /*44c0*/  IMAD.X R11, RZ, RZ, R11, P0 ;  /* 0x000000ffff0b7224 */ /* 0x000fce00000e060b */
.L_x_89:
[----:B------:R-:W2:Y:S04]  /*44d0*/  LDG.E.CONSTANT R17, desc[UR10][R10.64+-0x3008] ;  /* 0xffcff80a0a117981 */ /* 0x000ea8000c1e9900 */
[----:B------:R-:W3:Y:S04]  /*44e0*/  LDG.E.64.CONSTANT R14, desc[UR10][R10.64+-0x3000] ;  /* 0xffd0000a0a0e7981 */ /* 0x000ee8000c1e9b00 */
[----:B------:R0:W5:Y:S04]  /*44f0*/  LDG.E.CONSTANT R23, desc[UR10][R10.64+-0x2008] ;  /* 0xffdff80a0a177981 */ /* 0x000168000c1e9900 */
        /* <DEDUP_REMOVED lines=22> */
.L_x_82:
[----:B------:R-:W-:Y:S05]  /*4660*/  BSYNC.RECONVERGENT B2 ;  /* 0x0000000000027941 */ /* 0x000fea0003800200 */
.L_x_81:
        /* <DEDUP_REMOVED lines=17> */
.L_x_84:
[----:B------:R-:W-:Y:S05]  /*4780*/  BSYNC.RECONVERGENT B2 ;  /* 0x0000000000027941 */ /* 0x000fea0003800200 */
.L_x_83:
        /* <DEDUP_REMOVED lines=17> */
.L_x_86:
[----:B------:R-:W-:Y:S05]  /*48a0*/  BSYNC.RECONVERGENT B2 ;  /* 0x0000000000027941 */ /* 0x000fea0003800200 */
.L_x_85:
        /* <DEDUP_REMOVED lines=17> */
.L_x_88:
[----:B------:R-:W-:Y:S05]  /*49c0*/  BSYNC.RECONVERGENT B2 ;  /* 0x0000000000027941 */ /* 0x000fea0003800200 */
.L_x_87:
[----:B------:R-:W-:Y:S01]  /*49d0*/  VIADD R4, R4, 0x400 ;  /* 0x0000040004047836 */ /* 0x000fe20000000000 */
[----:B------:R-:W-:-:S04]  /*49e0*/  IADD3 R10, P1, PT, R10, 0x4000, RZ ;  /* 0x000040000a0a7810 */ /* 0x000fc80007f3e0ff */
[----:B------:R-:W-:Y:S01]  /*49f0*/  ISETP.GE.AND P0, PT, R4, R5, PT ;  /* 0x000000050400720c */ /* 0x000fe20003f06270 */
[----:B------:R-:W-:-:S12]  /*4a00*/  IMAD.X R11, RZ, RZ, R11, P1 ;  /* 0x000000ffff0b7224 */ /* 0x000fd800008e060b */
[----:B------:R-:W-:Y:S05]  /*4a10*/  @!P0 BRA `(.L_x_89) ;  /* 0xfffffff800ac8947 */ /* 0x000fea000383ffff */
.L_x_75:
[----:B------:R-:W-:Y:S05]  /*4a20*/  BSYNC.RECONVERGENT B1 ;  /* 0x0000000000017941 */ /* 0x000fea0003800200 */
.L_x_74:
[----:B------:R-:W0:Y:S01]  /*4a30*/  S2R R2, SR_LANEID ;  /* 0x0000000000027919 */ /* 0x000e220000000000 */
[----:B------:R-:W-:Y:S01]  /*4a40*/  BSSY.RECONVERGENT B1, `(.L_x_90) ;  /* 0x000001e000017945 */ /* 0x000fe20003800200 */
[----:B------:R-:W-:Y:S01]  /*4a50*/  IMAD.MOV.U32 R6, RZ, RZ, R8 ;  /* 0x000000ffff067224 */ /* 0x000fe200078e0008 */
[----:B------:R1:W2:Y:S01]  /*4a60*/  SHFL.DOWN PT, R3, R26, 0x1, 0x1f ;  /* 0x08201f001a037f89 */ /* 0x0002a200000e0000 */
[----:B------:R-:W-:-:S03]  /*4a70*/  IMAD.MOV.U32 R7, RZ, RZ, R9 ;  /* 0x000000ffff077224 */ /* 0x000fc600078e0009 */
[----:B------:R1:W3:Y:S04]  /*4a80*/  SHFL.DOWN PT, R5, R8, 0x1, 0x1f ;  /* 0x08201f0008057f89 */ /* 0x0002e800000e0000 */
[----:B------:R1:W4:Y:S01]  /*4a90*/  SHFL.DOWN PT, R4, R9, 0x1, 0x1f ;  /* 0x08201f0009047f89 */ /* 0x00032200000e0000 */
[C---:B0-----:R-:W-:Y:S02]  /*4aa0*/  ISETP.GT.AND P0, PT, R2.reuse, 0x1e, PT ;  /* 0x0000001e0200780c */ /* 0x041fe40003f04270 */
[C---:B------:R-:W-:Y:S02]  /*4ab0*/  ISETP.GT.AND P1, PT, R2.reuse, 0x1d, PT ;  /* 0x0000001d0200780c */ /* 0x040fe40003f24270 */
[C---:B------:R-:W-:Y:S02]  /*4ac0*/  ISETP.GT.AND P5, PT, R2.reuse, 0x1b, PT ;  /* 0x0000001b0200780c */ /* 0x040fe40003fa4270 */
[----:B------:R-:W-:-:S02]  /*4ad0*/  ISETP.GT.AND P4, PT, R2, 0x17, PT ;  /* 0x000000170200780c */ /* 0x000fc40003f84270 */
[C---:B------:R-:W-:Y:S02]  /*4ae0*/  ISETP.GT.AND P3, PT, R2.reuse, 0xf, PT ;  /* 0x0000000f0200780c */ /* 0x040fe40003f64270 */
[----:B------:R-:W-:Y:S01]  /*4af0*/  ISETP.NE.AND P2, PT, R2, RZ, PT ;  /* 0x000000ff0200720c */ /* 0x000fe20003f45270 */
[----:B------:R-:W-:Y:S02]  /*4b00*/  IMAD.MOV.U32 R2, RZ, RZ, R26 ;  /* 0x000000ffff027224 */ /* 0x000fe400078e001a */
[----:B-1234-:R-:W-:Y:S10]  /*4b10*/  @P0 BRA `(.L_x_91) ;  /* 0x0000000000400947 */ /* 0x01eff40003800000 */
        /* <DEDUP_REMOVED lines=9> */
[----:B------:R-:W-:-:S04]  /*4bb0*/  @!P6 ISETP.GE.U32.AND P0, PT, R8, R5, PT ;  /* 0x000000050800e20c */ /* 0x000fc80003f06070 */
[----:B------:R-:W-:-:S04]  /*4bc0*/  @!P6 ISETP.GE.AND.EX P0, PT, R9, R4, PT, P0 ;  /* 0x000000040900e20c */ /* 0x000fc80003f06300 */
[----:B------:R-:W-:Y:S02]  /*4bd0*/  @!P6 FSEL R2, R26, R3, !P0 ;  /* 0x000000031a02e208 */ /* 0x000fe40004000000 */
[----:B------:R-:W-:-:S04]  /*4be0*/  @!P6 ISETP.LT.U32.AND P0, PT, R8, R5, PT ;  /* 0x000000050800e20c */ /* 0x000fc80003f01070 */
[----:B------:R-:W-:-:S04]  /*4bf0*/  @!P6 ISETP.LT.AND.EX P0, PT, R9, R4, PT, P0 ;  /* 0x000000040900e20c */ /* 0x000fc80003f01300 */
[----:B------:R-:W-:Y:S02]  /*4c00*/  @!P6 SEL R6, R8, R5, P0 ;  /* 0x000000050806e207 */ /* 0x000fe40000000000 */
[----:B------:R-:W-:-:S07]  /*4c10*/  @!P6 SEL R7, R9, R4, P0 ;  /* 0x000000040907e207 */ /* 0x000fce0000000000 */
.L_x_91:
[----:B------:R-:W-:Y:S05]  /*4c20*/  BSYNC.RECONVERGENT B1 ;  /* 0x0000000000017941 */ /* 0x000fea0003800200 */
.L_x_90:
[----:B------:R0:W1:Y:S01]  /*4c30*/  SHFL.DOWN PT, R9, R2, 0x2, 0x1f ;  /* 0x08401f0002097f89 */ /* 0x00006200000e0000 */
[----:B------:R-:W-:Y:S01]  /*4c40*/  BSSY.RECONVERGENT B1, `(.L_x_92) ;  /* 0x0000017000017945 */ /* 0x000fe20003800200 */
[----:B------:R-:W-:Y:S02]  /*4c50*/  IMAD.MOV.U32 R3, RZ, RZ, R2 ;  /* 0x000000ffff037224 */ /* 0x000fe400078e0002 */
[----:B------:R0:W2:Y:S01]  /*4c60*/  SHFL.DOWN PT, R11, R6, 0x2, 0x1f ;  /* 0x08401f00060b7f89 */ /* 0x0000a200000e0000 */
[----:B------:R-:W-:Y:S02]  /*4c70*/  IMAD.MOV.U32 R4, RZ, RZ, R6 ;  /* 0x000000ffff047224 */ /* 0x000fe400078e0006 */
[----:B------:R-:W-:Y:S01]  /*4c80*/  IMAD.MOV.U32 R5, RZ, RZ, R7 ;  /* 0x000000ffff057224 */ /* 0x000fe200078e0007 */
[----:B------:R0:W3:Y:S01]  /*4c90*/  SHFL.DOWN PT, R8, R7, 0x2, 0x1f ;  /* 0x08401f0007087f89 */ /* 0x0000e200000e0000 */
[----:B------:R-:W-:Y:S05]  /*4ca0*/  @P1 BRA `(.L_x_93) ;  /* 0x0000000000401947 */ /* 0x000fea0003800000 */
[----:B-1----:R-:W-:Y:S01]  /*4cb0*/  FSETP.GEU.AND P0, PT, R2, R9, PT ;  /* 0x000000090200720b */ /* 0x002fe20003f0e000 */
[----:B------:R-:W-:Y:S02]  /*4cc0*/  IMAD.MOV.U32 R3, RZ, RZ, R9 ;  /* 0x000000ffff037224 */ /* 0x000fe400078e0009 */
[----:B--2---:R-:W-:Y:S02]  /*4cd0*/  IMAD.MOV.U32 R4, RZ, RZ, R11 ;  /* 0x000000ffff047224 */ /* 0x004fe400078e000b */
        /* <DEDUP_REMOVED lines=13> */
.L_x_93:
[----:B------:R-:W-:Y:S05]  /*4db0*/  BSYNC.RECONVERGENT B1 ;  /* 0x0000000000017941 */ /* 0x000fea0003800200 */
.L_x_92:
[----:B---3--:R3:W4:Y:S01]  /*4dc0*/  SHFL.DOWN PT, R8, R3, 0x4, 0x1f ;  /* 0x08801f0003087f89 */ /* 0x00872200000e0000 */
[----:B------:R-:W-:Y:S01]  /*4dd0*/  BSSY.RECONVERGENT B1, `(.L_x_94) ;  /* 0x0000017000017945 */ /* 0x000fe20003800200 */
[----:B0-----:R-:W-:Y:S02]  /*4de0*/  IMAD.MOV.U32 R2, RZ, RZ, R3 ;  /* 0x000000ffff027224 */ /* 0x001fe400078e0003 */
[----:B-1----:R3:W0:Y:S01]  /*4df0*/  SHFL.DOWN PT, R9, R4, 0x4, 0x1f ;  /* 0x08801f0004097f89 */ /* 0x00262200000e0000 */
[----:B------:R-:W-:Y:S02]  /*4e00*/  IMAD.MOV.U32 R6, RZ, RZ, R4 ;  /* 0x000000ffff067224 */ /* 0x000fe400078e0004 */
[----:B------:R-:W-:Y:S01]  /*4e10*/  IMAD.MOV.U32 R7, RZ, RZ, R5 ;  /* 0x000000ffff077224 */ /* 0x000fe200078e0005 */
[----:B------:R3:W1:Y:S01]  /*4e20*/  SHFL.DOWN PT, R10, R5, 0x4, 0x1f ;  /* 0x08801f00050a7f89 */ /* 0x00066200000e0000 */
[----:B------:R-:W-:Y:S05]  /*4e30*/  @P5 BRA `(.L_x_95) ;  /* 0x0000000000405947 */ /* 0x000fea0003800000 */
[----:B----4-:R-:W-:Y:S01]  /*4e40*/  FSETP.GEU.AND P0, PT, R3, R8, PT ;  /* 0x000000080300720b */ /* 0x010fe20003f0e000 */
[----:B------:R-:W-:Y:S02]  /*4e50*/  IMAD.MOV.U32 R2, RZ, RZ, R8 ;  /* 0x000000ffff027224 */ /* 0x000fe400078e0008 */
[----:B0-----:R-:W-:Y:S02]  /*4e60*/  IMAD.MOV.U32 R6, RZ, RZ, R9 ;  /* 0x000000ffff067224 */ /* 0x001fe400078e0009 */
[----:B-1----:R-:W-:-:S08]  /*4e70*/  IMAD.MOV.U32 R7, RZ, RZ, R10 ;  /* 0x000000ffff077224 */ /* 0x002fd000078e000a */
        /* <DEDUP_REMOVED lines=12> */
.L_x_95:
[----:B------:R-:W-:Y:S05]  /*4f40*/  BSYNC.RECONVERGENT B1 ;  /* 0x0000000000017941 */ /* 0x000fea0003800200 */
.L_x_94:
[----:B0-----:R0:W0:Y:S01]  /*4f50*/  SHFL.DOWN PT, R9, R2, 0x8, 0x1f ;  /* 0x09001f0002097f89 */ /* 0x00102200000e0000 */
[----:B------:R-:W-:Y:S01]  /*4f60*/  BSSY.RECONVERGENT B1, `(.L_x_96) ;  /* 0x0000017000017945 */ /* 0x000fe20003800200 */
[----:B---3--:R-:W-:Y:S02]  /*4f70*/  IMAD.MOV.U32 R3, RZ, RZ, R2 ;  /* 0x000000ffff037224 */ /* 0x008fe400078e0002 */
[----:B--2---:R2:W3:Y:S01]  /*4f80*/  SHFL.DOWN PT, R11, R6, 0x8, 0x1f ;  /* 0x09001f00060b7f89 */ /* 0x0044e200000e0000 */
[----:B------:R-:W-:Y:S02]  /*4f90*/  IMAD.MOV.U32 R4, RZ, RZ, R6 ;  /* 0x000000ffff047224 */ /* 0x000fe400078e0006 */
[----:B------:R-:W-:Y:S01]  /*4fa0*/  IMAD.MOV.U32 R5, RZ, RZ, R7 ;  /* 0x000000ffff057224 */ /* 0x000fe200078e0007 */
[----:B----4-:R2:W4:Y:S01]  /*4fb0*/  SHFL.DOWN PT, R8, R7, 0x8, 0x1f ;  /* 0x09001f0007087f89 */ /* 0x01052200000e0000 */
[----:B------:R-:W-:Y:S05]  /*4fc0*/  @P4 BRA `(.L_x_97) ;  /* 0x0000000000404947 */ /* 0x000fea0003800000 */
[----:B0-----:R-:W-:Y:S01]  /*4fd0*/  FSETP.GEU.AND P0, PT, R2, R9, PT ;  /* 0x000000090200720b */ /* 0x001fe20003f0e000 */
[----:B------:R-:W-:Y:S02]  /*4fe0*/  IMAD.MOV.U32 R3, RZ, RZ, R9 ;  /* 0x000000ffff037224 */ /* 0x000fe400078e0009 */
[----:B---3--:R-:W-:Y:S02]  /*4ff0*/  IMAD.MOV.U32 R4, RZ, RZ, R11 ;  /* 0x000000ffff047224 */ /* 0x008fe400078e000b */
[----:B----4-:R-:W-:-:S08]  /*5000*/  IMAD.MOV.U32 R5, RZ, RZ, R8 ;  /* 0x000000ffff057224 */ /* 0x010fd000078e0008 */
        /* <DEDUP_REMOVED lines=12> */
.L_x_97:
[----:B------:R-:W-:Y:S05]  /*50d0*/  BSYNC.RECONVERGENT B1 ;  /* 0x0000000000017941 */ /* 0x000fea0003800200 */
.L_x_96:
[----:B0-----:R0:W0:Y:S01]  /*50e0*/  SHFL.DOWN PT, R2, R3, 0x10, 0x1f ;  /* 0x0a001f0003027f89 */ /* 0x00102200000e0000 */
[----:B------:R-:W-:Y:S01]  /*50f0*/  BSSY.RECONVERGENT B1, `(.L_x_98) ;  /* 0x0000017000017945 */ /* 0x000fe20003800200 */
[----:B----4-:R-:W-:Y:S02]  /*5100*/  IMAD.MOV.U32 R8, RZ, RZ, R3 ;  /* 0x000000ffff087224 */ /* 0x010fe400078e0003 */
[----:B------:R4:W0:Y:S01]  /*5110*/  SHFL.DOWN PT, R9, R4, 0x10, 0x1f ;  /* 0x0a001f0004097f89 */ /* 0x00082200000e0000 */
[----:B--2---:R-:W-:Y:S02]  /*5120*/  IMAD.MOV.U32 R7, RZ, RZ, R4 ;  /* 0x000000ffff077224 */ /* 0x004fe400078e0004 */
[----:B------:R-:W-:Y:S01]  /*5130*/  IMAD.MOV.U32 R6, RZ, RZ, R5 ;  /* 0x000000ffff067224 */ /* 0x000fe200078e0005 */
[----:B-1----:R4:W1:Y:S01]  /*5140*/  SHFL.DOWN PT, R10, R5, 0x10, 0x1f ;  /* 0x0a001f00050a7f89 */ /* 0x00286200000e0000 */
[----:B------:R-:W-:Y:S05]  /*5150*/  @P3 BRA `(.L_x_99) ;  /* 0x0000000000403947 */ /* 0x000fea0003800000 */
[----:B0-----:R-:W-:Y:S01]  /*5160*/  FSETP.GEU.AND P0, PT, R3, R2, PT ;  /* 0x000000020300720b */ /* 0x001fe20003f0e000 */
[----:B------:R-:W-:Y:S02]  /*5170*/  IMAD.MOV.U32 R8, RZ, RZ, R2 ;  /* 0x000000ffff087224 */ /* 0x000fe400078e0002 */
[----:B------:R-:W-:Y:S02]  /*5180*/  IMAD.MOV.U32 R7, RZ, RZ, R9 ;  /* 0x000000ffff077224 */ /* 0x000fe400078e0009 */
        /* <DEDUP_REMOVED lines=13> */
.L_x_99:
[----:B------:R-:W-:Y:S05]  /*5260*/  BSYNC.RECONVERGENT B1 ;  /* 0x0000000000017941 */ /* 0x000fea0003800200 */
.L_x_98:
[----:B------:R-:W-:Y:S04]  /*5270*/  BSSY.RECONVERGENT B1, `(.L_x_100) ;  /* 0x000000c000017945 */ /* 0x000fe80003800200 */
[----:B------:R-:W-:Y:S05]  /*5280*/  @P2 BRA `(.L_x_101) ;  /* 0x0000000000282947 */ /* 0x000fea0003800000 */
[----:B----4-:R-:W2:Y:S01]  /*5290*/  S2R R4, SR_CgaCtaId ;  /* 0x0000000000047919 */ /* 0x010ea20000008800 */
[----:B0-----:R-:W-:Y:S02]  /*52a0*/  MOV R3, 0x400 ;  /* 0x0000040000037802 */ /* 0x001fe40000000f00 */
[----:B------:R-:W-:-:S04]  /*52b0*/  SHF.R.U32.HI R2, RZ, 0x1, R0 ;  /* 0x00000001ff027819 */ /* 0x000fc80000011600 */
[----:B------:R-:W-:Y:S02]  /*52c0*/  LOP3.LUT R2, R2, 0x1f0, RZ, 0xc0, !PT ;  /* 0x000001f002027812 */ /* 0x000fe400078ec0ff */
[----:B--2---:R-:W-:-:S05]  /*52d0*/  LEA R3, R4, R3, 0x18 ;  /* 0x0000000304037211 */ /* 0x004fca00078ec0ff */
[----:B------:R-:W-:Y:S02]  /*52e0*/  IMAD.IADD R5, R2, 0x1, R3 ;  /* 0x0000000102057824 */ /* 0x000fe400078e0203 */
[----:B------:R-:W-:Y:S02]  /*52f0*/  IMAD.MOV.U32 R2, RZ, RZ, R7 ;  /* 0x000000ffff027224 */ /* 0x000fe400078e0007 */
[----:B------:R-:W-:Y:S01]  /*5300*/  IMAD.MOV.U32 R3, RZ, RZ, R6 ;  /* 0x000000ffff037224 */ /* 0x000fe200078e0006 */
[----:B------:R2:W-:Y:S04]  /*5310*/  STS [R5+0x8], R8 ;  /* 0x0000080805007388 */ /* 0x0005e80000000800 */
[----:B------:R2:W-:Y:S02]  /*5320*/  STS.64 [R5+0x10], R2 ;  /* 0x0000100205007388 */ /* 0x0005e40000000a00 */
.L_x_101:
[----:B------:R-:W-:Y:S05]  /*5330*/  BSYNC.RECONVERGENT B1 ;  /* 0x0000000000017941 */ /* 0x000fea0003800200 */
.L_x_100:
        /* <DEDUP_REMOVED lines=8> */
[----:B----4-:R-:W2:Y:S04]  /*53c0*/  LDS.64 R4, [R24+0x20] ;  /* 0x0000200018047984 */ /* 0x010ea80000000a00 */
[----:B------:R4:W1:Y:S04]  /*53d0*/  LDS R18, [R24+0x28] ;  /* 0x0000280018127984 */ /* 0x0008680000000800 */
[----:B------:R4:W1:Y:S01]  /*53e0*/  LDS R16, [R24+0x38] ;  /* 0x0000380018107984 */ /* 0x0008620000000800 */
[----:B0-----:R-:W-:Y:S01]  /*53f0*/  FSETP.GEU.AND P0, PT, R8, R3, PT ;  /* 0x000000030800720b */ /* 0x001fe20003f0e000 */
[----:B------:R-:W-:-:S02]  /*5400*/  IMAD.MOV.U32 R19, RZ, RZ, R3 ;  /* 0x000000ffff137224 */ /* 0x000fc400078e0003 */
[----:B--2---:R-:W-:Y:S02]  /*5410*/  IMAD.MOV.U32 R21, RZ, RZ, R4 ;  /* 0x000000ffff157224 */ /* 0x004fe400078e0004 */
[----:B------:R-:W-:-:S08]  /*5420*/  IMAD.MOV.U32 R20, RZ, RZ, R5 ;  /* 0x000000ffff147224 */ /* 0x000fd000078e0005 */
[----:B-1--4-:R-:W-:Y:S05]  /*5430*/  @!P0 BRA `(.L_x_103) ;  /* 0x00000000002c8947 */ /* 0x012fea0003800000 */
        /* <DEDUP_REMOVED lines=11> */
.L_x_103:
[----:B------:R-:W-:Y:S05]  /*54f0*/  BSYNC.RECONVERGENT B1 ;  /* 0x0000000000017941 */ /* 0x000fea0003800200 */
.L_x_102:
[----:B------:R-:W0:Y:S01]  /*5500*/  LDS.64 R4, [R24+0x30] ;  /* 0x0000300018047984 */ /* 0x000e220000000a00 */
[----:B------:R-:W-:Y:S01]  /*5510*/  FSETP.GEU.AND P0, PT, R19, R18, PT ;  /* 0x000000121300720b */ /* 0x000fe20003f0e000 */
[----:B------:R-:W-:Y:S01]  /*5520*/  BSSY.RECONVERGENT B1, `(.L_x_104) ;  /* 0x0000019000017945 */ /* 0x000fe20003800200 */
[----:B------:R-:W-:Y:S01]  /*5530*/  IMAD.MOV.U32 R23, RZ, RZ, R18 ;  /* 0x000000ffff177224 */ /* 0x000fe200078e0012 */
[----:B------:R1:W2:Y:S04]  /*5540*/  LDS R17, [R24+0x48] ;  /* 0x0000480018117984 */ /* 0x0002a80000000800 */
[----:B------:R1:W4:Y:S04]  /*5550*/  LDS R15, [R24+0x58] ;  /* 0x00005800180f7984 */ /* 0x0003280000000800 */
[----:B------:R1:W1:Y:S04]  /*5560*/  LDS R14, [R24+0x68] ;  /* 0x00006800180e7984 */ /* 0x0002680000000800 */
[----:B------:R0:W1:Y:S04]  /*5570*/  LDS R0, [R24+0x78] ;  /* 0x0000780018007984 */ /* 0x0000680000000800 */
[----:B------:R0:W1:Y:S04]  /*5580*/  LDS.64 R6, [R24+0x40] ;  /* 0x0000400018067984 */ /* 0x0000680000000a00 */
[----:B------:R0:W1:Y:S04]  /*5590*/  LDS.64 R8, [R24+0x50] ;  /* 0x0000500018087984 */ /* 0x0000680000000a00 */
[----:B---3--:R3:W1:Y:S04]  /*55a0*/  LDS.64 R10, [R24+0x60] ;  /* 0x00006000180a7984 */ /* 0x0086680000000a00 */
        /* <DEDUP_REMOVED lines=16> */
.L_x_105:
[----:B------:R-:W-:Y:S05]  /*56b0*/  BSYNC.RECONVERGENT B1 ;  /* 0x0000000000017941 */ /* 0x000fea0003800200 */
.L_x_104:
        /* <DEDUP_REMOVED lines=17> */
.L_x_107:
[----:B------:R-:W-:Y:S05]  /*57d0*/  BSYNC.RECONVERGENT B1 ;  /* 0x0000000000017941 */ /* 0x000fea0003800200 */
.L_x_106:
[----:B--2---:R-:W-:Y:S01]  /*57e0*/  FSETP.GEU.AND P0, PT, R4, R17, PT ;  /* 0x000000110400720b */ /* 0x004fe20003f0e000 */
        /* <DEDUP_REMOVED lines=16> */
.L_x_109:
[----:B------:R-:W-:Y:S05]  /*58f0*/  BSYNC.RECONVERGENT B1 ;  /* 0x0000000000017941 */ /* 0x000fea0003800200 */
.L_x_108:
[----:B----4-:R-:W-:Y:S01]  /*5900*/  FSETP.GEU.AND P0, PT, R6, R15, PT ;  /* 0x0000000f0600720b */ /* 0x010fe20003f0e000 */
        /* <DEDUP_REMOVED lines=16> */
.L_x_111:
[----:B------:R-:W-:Y:S05]  /*5a10*/  BSYNC.RECONVERGENT B1 ;  /* 0x0000000000017941 */ /* 0x000fea0003800200 */
.L_x_110:
        /* <DEDUP_REMOVED lines=17> */
.L_x_113:
[----:B------:R-:W-:Y:S05]  /*5b30*/  BSYNC.RECONVERGENT B1 ;  /* 0x0000000000017941 */ /* 0x000fea0003800200 */
.L_x_112:
        /* <DEDUP_REMOVED lines=16> */
.L_x_34:
[----:B------:R-:W-:Y:S05]  /*5c40*/  BSYNC.RECONVERGENT B0 ;  /* 0x0000000000007941 */ /* 0x000fea0003800200 */
.L_x_1:
[----:B------:R-:W-:Y:S05]  /*5c50*/  @P1 EXIT ;  /* 0x000000000000194d */ /* 0x000fea0003800000 */
[----:B0-2-4-:R-:W0:Y:S01]  /*5c60*/  LDC.64 R2, c[0x0][0x388] ;  /* 0x0000e200ff027b82 */ /* 0x015e220000000a00 */
[----:B------:R-:W-:-:S04]  /*5c70*/  LOP3.LUT R7, R7, R6, RZ, 0x3c, !PT ;  /* 0x0000000607077212 */ /* 0x000fc800078e3cff */
[----:B------:R-:W-:-:S04]  /*5c80*/  LOP3.LUT R6, R7, R6, RZ, 0x3c, !PT ;  /* 0x0000000607067212 */ /* 0x000fc800078e3cff */
[----:B------:R-:W-:-:S05]  /*5c90*/  LOP3.LUT R7, R7, R6, RZ, 0x3c, !PT ;  /* 0x0000000607077212 */ /* 0x000fca00078e3cff */
[----:B0-----:R-:W-:Y:S04]  /*5ca0*/  STG.E.64 desc[UR10][R2.64+0x8], R6 ;  /* 0x0000080602007986 */ /* 0x001fe8000c101b0a */
[----:B------:R-:W-:Y:S01]  /*5cb0*/  STG.E desc[UR10][R2.64], R8 ;  /* 0x0000000802007986 */ /* 0x000fe2000c10190a */
[----:B------:R-:W-:Y:S05]  /*5cc0*/  EXIT ;  /* 0x000000000000794d */ /* 0x000fea0003800000 */
.L_x_114:
        /* <DEDUP_REMOVED lines=11> */
.L_x_1804:


//--------------------- .text._ZN6thrust24THRUST_300001_SM_1000_NS8cuda_cub4core6detail13_kernel_agentINS1_8__reduce11ReduceAgentINS0_12zip_iteratorIN4cuda3std3__45tupleIJPKfNS0_17counting_iteratorIlNS0_11use_defaultESF_SF_EEEEEEEPNSB_IJflEEESJ_lNS1_9__extrema9arg_max_fIflNSA_4lessIfEEEEEEJSI_SK_lN3cub18CUB_300001_SM_100013GridEvenShareIlEENSS_9GridQueueIyEESP_EEEvDpT0_ --------------------------
	.section	.text._ZN6thrust24THRUST_300001_SM_1000_NS8cuda_cub4core6detail13_kernel_agentINS1_8__reduce11ReduceAgentINS0_12zip_iteratorIN4cuda3std3__45tupleIJPKfNS0_17counting_iteratorIlNS0_11use_defaultESF_SF_EEEEEEEPNSB_IJflEEESJ_lNS1_9__extrema9arg_max_fIflNSA_4lessIfEEEEEEJSI_SK_lN3cub18CUB_300001_SM_100013GridEvenShareIlEENSS_9GridQueueIyEESP_EEEvDpT0_,"ax",@progbits
	.align	128
        .global         _ZN6thrust24THRUST_300001_SM_1000_NS8cuda_cub4core6detail13_kernel_agentINS1_8__reduce11ReduceAgentINS0_12zip_iteratorIN4cuda3std3__45tupleIJPKfNS0_17counting_iteratorIlNS0_11use_defaultESF_SF_EEEEEEEPNSB_IJflEEESJ_lNS1_9__extrema9arg_max_fIflNSA_4lessIfEEEEEEJSI_SK_lN3cub18CUB_300001_SM_100013GridEvenShareIlEENSS_9GridQueueIyEESP_EEEvDpT0_
        .type           _ZN6thrust24THRUST_300001_SM_1000_NS8cuda_cub4core6detail13_kernel_agentINS1_8__reduce11ReduceAgentINS0_12zip_iteratorIN4cuda3std3__45tupleIJPKfNS0_17counting_iteratorIlNS0_11use_defaultESF_SF_EEEEEEEPNSB_IJflEEESJ_lNS1_9__extrema9arg_max_fIflNSA_4lessIfEEEEEEJSI_SK_lN3cub18CUB_300001_SM_100013GridEvenShareIlEENSS_9GridQueueIyEESP_EEEvDpT0_,@function
        .size           _ZN6thrust24THRUST_300001_SM_1000_NS8cuda_cub4core6detail13_kernel_agentINS1_8__reduce11ReduceAgentINS0_12zip_iteratorIN4cuda3std3__45tupleIJPKfNS0_17counting_iteratorIlNS0_11use_defaultESF_SF_EEEEEEEPNSB_IJflEEESJ_lNS1_9__extrema9arg_max_fIflNSA_4lessIfEEEEEEJSI_SK_lN3cub18CUB_300001_SM_100013GridEvenShareIlEENSS_9GridQueueIyEESP_EEEvDpT0_,(.L_x_1805 - _ZN6thrust24THRUST_300001_SM_1000_NS8cuda_cub4core6detail13_kernel_agentINS1_8__reduce11ReduceAgentINS0_12zip_iteratorIN4cuda3std3__45tupleIJPKfNS0_17counting_iteratorIlNS0_11use_defaultESF_SF_EEEEEEEPNSB_IJflEEESJ_lNS1_9__extrema9arg_max_fIflNSA_4lessIfEEEEEEJSI_SK_lN3cub18CUB_300001_SM_100013GridEvenShareIlEENSS_9GridQueueIyEESP_EEEvDpT0_)
        .other          _ZN6thrust24THRUST_300001_SM_1000_NS8cuda_cub4core6detail13_kernel_agentINS1_8__reduce11ReduceAgentINS0_12zip_iteratorIN4cuda3std3__45tupleIJPKfNS0_17counting_iteratorIlNS0_11use_defaultESF_SF_EEEEEEEPNSB_IJflEEESJ_lNS1_9__extrema9arg_max_fIflNSA_4lessIfEEEEEEJSI_SK_lN3cub18CUB_300001_SM_100013GridEvenShareIlEENSS_9GridQueueIyEESP_EEEvDpT0_,@"STO_CUDA_ENTRY STV_DEFAULT"
_ZN6thrust24THRUST_300001_SM_1000_NS8cuda_cub4core6detail13_kernel_agentINS1_8__reduce11ReduceAgentINS0_12zip_iteratorIN4cuda3std3__45tupleIJPKfNS0_17counting_iteratorIlNS0_11use_defaultESF_SF_EEEEEEEPNSB_IJflEEESJ_lNS1_9__extrema9arg_max_fIflNSA_4lessIfEEEEEEJSI_SK_lN3cub18CUB_300001_SM_100013GridEvenShareIlEENSS_9GridQueueIyEESP_EEEvDpT0_:
.text._ZN6thrust24THRUST_300001_SM_1000_NS8cuda_cub4core6detail13_kernel_agentINS1_8__reduce11ReduceAgentINS0_12zip_iteratorIN4cuda3std3__45tupleIJPKfNS0_17counting_iteratorIlNS0_11use_defaultESF_SF_EEEEEEEPNSB_IJflEEESJ_lNS1_9__extrema9arg_max_fIflNSA_4lessIfEEEEEEJSI_SK_lN3cub18CUB_300001_SM_100013GridEvenShareIlEENSS_9GridQueueIyEESP_EEEvDpT0_:
[----:B------:R-:W-:Y:S01]  /*0000*/  LDC R1, c[0x0][0x37c] ;  /* 0x0000df00ff017b82 */ /* 0x000fe20000000800 */
[----:B------:R-:W0:Y:S01]  /*0010*/  S2R R0, SR_CTAID.X ;  /* 0x0000000000007919 */ /* 0x000e220000002500 */
[----:B------:R-:W1:Y:S01]  /*0020*/  LDCU.64 UR4, c[0x0][0x398] ;  /* 0x00007300ff0477ac */ /* 0x000e620008000a00 */
[----:B------:R-:W-:Y:S01]  /*0030*/  BSSY.RECONVERGENT B0, `(.L_x_115) ;  /* 0x00005a5000007945 */ /* 0x000fe20003800200 */
[----:B------:R-:W2:Y:S01]  /*0040*/  LDCU UR6, c[0x0][0x370] ;  /* 0x00006e00ff0677ac */ /* 0x000ea20008000800 */
[----:B------:R-:W3:Y:S01]  /*0050*/  LDCU.64 UR10, c[0x0][0x358] ;  /* 0x00006b00ff0a77ac */ /* 0x000ee20008000a00 */
[----:B-1----:R-:W-:Y:S02]  /*0060*/  IMAD.U32 R7, RZ, RZ, UR4 ;  /* 0x00000004ff077e24 */ /* 0x002fe4000f8e00ff */
[----:B------:R-:W-:Y:S01]  /*0070*/  IMAD.U32 R18, RZ, RZ, UR5 ;  /* 0x00000005ff127e24 */ /* 0x000fe2000f8e00ff */
[----:B--2---:R-:W-:Y:S01]  /*0080*/  UIMAD UR6, UR6, 0x500, URZ ;  /* 0x00000500060678a4 */ /* 0x004fe2000f8e02ff */
[----:B0-----:R-:W-:-:S05]  /*0090*/  IMAD R6, R0, 0x500, RZ ;  /* 0x0000050000067824 */ /* 0x001fca00078e02ff */
[----:B------:R-:W-:-:S04]  /*00a0*/  IADD3 R2, P1, PT, R6, 0x500, RZ ;  /* 0x0000050006027810 */ /* 0x000fc80007f3e0ff */
[----:B------:R-:W-:Y:S01]  /*00b0*/  ISETP.GT.U32.AND P0, PT, R2, R7, PT ;  /* 0x000000070200720c */ /* 0x000fe20003f04070 */
[----:B------:R-:W-:-:S05]  /*00c0*/  IMAD.X R3, RZ, RZ, RZ, P1 ;  /* 0x000000ffff037224 */ /* 0x000fca00008e06ff */
[----:B------:R-:W-:-:S13]  /*00d0*/  ISETP.GT.AND.EX P0, PT, R3, R18, PT, P0 ;  /* 0x000000120300720c */ /* 0x000fda0003f04300 */
[----:B---3--:R-:W-:Y:S05]  /*00e0*/  @!P0 BRA `(.L_x_116) ;  /* 0x0000003000d48947 */ /* 0x008fea0003800000 */
[----:B------:R-:W0:Y:S01]  /*00f0*/  S2R R9, SR_TID.X ;  /* 0x0000000000097919 */ /* 0x000e220000002100 */
[----:B------:R-:W-:Y:S01]  /*0100*/  IMAD.IADD R10, R7, 0x1, -R6 ;  /* 0x00000001070a7824 */ /* 0x000fe200078e0a06 */
[----:B------:R-:W-:Y:S01]  /*0110*/  BSSY.RECONVERGENT B1, `(.L_x_117) ;  /* 0x0000010000017945 */ /* 0x000fe20003800200 */
[----:B------:R-:W-:Y:S02]  /*0120*/  IMAD.MOV.U32 R12, RZ, RZ, RZ ;  /* 0x000000ffff0c7224 */ /* 0x000fe400078e00ff */
[----:B------:R-:W-:Y:S02]  /*0130*/  IMAD.MOV.U32 R11, RZ, RZ, RZ ;  /* 0x000000ffff0b7224 */ /* 0x000fe400078e00ff */
[----:B------:R-:W-:Y:S01]  /*0140*/  IMAD.MOV.U32 R8, RZ, RZ, RZ ;  /* 0x000000ffff087224 */ /* 0x000fe200078e00ff */
[----:B0-----:R-:W-:Y:S01]  /*0150*/  ISETP.GE.AND P0, PT, R9, R10, PT ;  /* 0x0000000a0900720c */ /* 0x001fe20003f06270 */
[----:B------:R-:W-:-:S12]  /*0160*/  IMAD.MOV.U32 R13, RZ, RZ, R9 ;  /* 0x000000ffff0d7224 */ /* 0x000fd800078e0009 */
[----:B------:R-:W-:Y:S05]  /*0170*/  @P0 BRA `(.L_x_118) ;  /* 0x0000000000240947 */ /* 0x000fea0003800000 */
[----:B------:R-:W0:Y:S01]  /*0180*/  LDCU.128 UR4, c[0x0][0x380] ;  /* 0x00007000ff0477ac */ /* 0x000e220008000c00 */
[----:B------:R-:W-:-:S05]  /*0190*/  IADD3 R11, P0, PT, R6, R9, RZ ;  /* 0x00000009060b7210 */ /* 0x000fca0007f1e0ff */
[----:B------:R-:W-:Y:S01]  /*01a0*/  IMAD.X R8, RZ, RZ, RZ, P0 ;  /* 0x000000ffff087224 */ /* 0x000fe200000e06ff */
[----:B0-----:R-:W-:-:S04]  /*01b0*/  LEA R2, P1, R11, UR4, 0x2 ;  /* 0x000000040b027c11 */ /* 0x001fc8000f8210ff */
[----:B------:R-:W-:-:S05]  /*01c0*/  LEA.HI.X R3, R11, UR5, R8, 0x2, P1 ;  /* 0x000000050b037c11 */ /* 0x000fca00088f1408 */
[----:B------:R0:W5:Y:S01]  /*01d0*/  LDG.E R12, desc[UR10][R2.64] ;  /* 0x0000000a020c7981 */ /* 0x000162000c1e1900 */
[----:B------:R-:W-:Y:S01]  /*01e0*/  IADD3 R11, P0, PT, R11, UR6, RZ ;  /* 0x000000060b0b7c10 */ /* 0x000fe2000ff1e0ff */
[----:B------:R-:W-:-:S03]  /*01f0*/  VIADD R13, R9, 0x100 ;  /* 0x00000100090d7836 */ /* 0x000fc60000000000 */
[----:B------:R-:W-:-:S09]  /*0200*/  IADD3.X R8, PT, PT, R8, UR7, RZ, P0, !PT ;  /* 0x0000000708087c10 */ /* 0x000fd200087fe4ff */
.L_x_118:
[----:B------:R-:W-:Y:S05]  /*0210*/  BSYNC.RECONVERGENT B1 ;  /* 0x0000000000017941 */ /* 0x000fea0003800200 */
.L_x_117:
[----:B------:R-:W-:Y:S01]  /*0220*/  ISETP.GE.AND P0, PT, R13, R10, PT ;  /* 0x0000000a0d00720c */ /* 0x000fe20003f06270 */
[----:B------:R-:W-:-:S12]  /*0230*/  BSSY.RECONVERGENT B1, `(.L_x_119) ;  /* 0x0000099000017945 */ /* 0x000fd80003800200 */
[----:B------:R-:W-:Y:S05]  /*0240*/  @P0 BRA `(.L_x_120) ;  /* 0x00000008005c0947 */ /* 0x000fea0003800000 */
[----:B0-----:R-:W-:Y:S01]  /*0250*/  LOP3.LUT R2, RZ, R13, RZ, 0x33, !PT ;  /* 0x0000000dff027212 */ /* 0x001fe200078e33ff */
[----:B------:R-:W-:Y:S03]  /*0260*/  BSSY.RECONVERGENT B2, `(.L_x_121) ;  /* 0x000002e000027945 */ /* 0x000fe60003800200 */
[----:B------:R-:W-:-:S04]  /*0270*/  IADD3 R15, PT, PT, -R6, R7, R2 ;  /* 0x00000007060f7210 */ /* 0x000fc80007ffe102 */
[----:B------:R-:W-:-:S04]  /*0280*/  LOP3.LUT R2, R15, 0x300, RZ, 0xc0, !PT ;  /* 0x000003000f027812 */ /* 0x000fc800078ec0ff */
[----:B------:R-:W-:-:S13]  /*0290*/  ISETP.NE.AND P0, PT, R2, 0x300, PT ;  /* 0x000003000200780c */ /* 0x000fda0003f05270 */
[----:B------:R-:W-:Y:S05]  /*02a0*/  @!P0 BRA `(.L_x_122) ;  /* 0x0000000000a48947 */ /* 0x000fea0003800000 */
[----:B------:R-:W0:Y:S01]  /*02b0*/  LDCU.128 UR4, c[0x0][0x380] ;  /* 0x00007000ff0477ac */ /* 0x000e220008000c00 */
[----:B------:R-:W-:Y:S02]  /*02c0*/  IADD3 R3, P0, PT, R6, R13, RZ ;  /* 0x0000000d06037210 */ /* 0x000fe40007f1e0ff */
[----:B------:R-:W-:-:S03]  /*02d0*/  LEA.HI R2, R15, 0x1, RZ, 0x18 ;  /* 0x000000010f027811 */ /* 0x000fc600078fc0ff */
[----:B------:R-:W-:Y:S01]  /*02e0*/  IMAD.X R14, RZ, RZ, RZ, P0 ;  /* 0x000000ffff0e7224 */ /* 0x000fe200000e06ff */
[----:B------:R-:W-:-:S05]  /*02f0*/  LOP3.LUT R2, R2, 0x3, RZ, 0xc0, !PT ;  /* 0x0000000302027812 */ /* 0x000fca00078ec0ff */
[----:B------:R-:W-:Y:S01]  /*0300*/  IMAD.MOV R4, RZ, RZ, -R2 ;  /* 0x000000ffff047224 */ /* 0x000fe200078e0a02 */
[C---:B0-----:R-:W-:Y:S02]  /*0310*/  LEA R5, P2, R3.reuse, UR4, 0x2 ;  /* 0x0000000403057c11 */ /* 0x041fe4000f8410ff */
[C---:B------:R-:W-:Y:S02]  /*0320*/  IADD3 R7, P1, PT, R3.reuse, UR6, RZ ;  /* 0x0000000603077c10 */ /* 0x040fe4000ff3e0ff */
[----:B------:R-:W-:Y:S02]  /*0330*/  LEA.HI.X R3, R3, UR5, R14, 0x2, P2 ;  /* 0x0000000503037c11 */ /* 0x000fe400090f140e */
[----:B------:R-:W-:-:S09]  /*0340*/  IADD3.X R14, PT, PT, R14, UR7, RZ, P1, !PT ;  /* 0x000000070e0e7c10 */ /* 0x000fd20008ffe4ff */
.L_x_125:
[----:B------:R-:W-:-:S05]  /*0350*/  IMAD.MOV.U32 R2, RZ, RZ, R5 ;  /* 0x000000ffff027224 */ /* 0x000fca00078e0005 */
[----:B------:R-:W2:Y:S01]  /*0360*/  LDG.E R19, desc[UR10][R2.64] ;  /* 0x0000000a02137981 */ /* 0x000ea2000c1e1900 */
[----:B------:R-:W-:Y:S01]  /*0370*/  VIADD R4, R4, 0x1 ;  /* 0x0000000104047836 */ /* 0x000fe20000000000 */
[----:B------:R-:W-:Y:S01]  /*0380*/  BSSY.RECONVERGENT B3, `(.L_x_123) ;  /* 0x0000016000037945 */ /* 0x000fe20003800200 */
[----:B------:R-:W-:Y:S01]  /*0390*/  IMAD.MOV.U32 R18, RZ, RZ, R11 ;  /* 0x000000ffff127224 */ /* 0x000fe200078e000b */
[----:B------:R-:W-:Y:S01]  /*03a0*/  IADD3 R5, P3, PT, R5, 0x400, RZ ;  /* 0x0000040005057810 */ /* 0x000fe20007f7e0ff */
[----:B------:R-:W-:Y:S01]  /*03b0*/  IMAD.MOV.U32 R17, RZ, RZ, R8 ;  /* 0x000000ffff117224 */ /* 0x000fe200078e0008 */
[----:B------:R-:W-:Y:S01]  /*03c0*/  ISETP.NE.AND P2, PT, R4, RZ, PT ;  /* 0x000000ff0400720c */ /* 0x000fe20003f45270 */
[----:B-----5:R-:W-:Y:S02]  /*03d0*/  IMAD.MOV.U32 R16, RZ, RZ, R12 ;  /* 0x000000ffff107224 */ /* 0x020fe400078e000c */
[----:B------:R-:W-:Y:S02]  /*03e0*/  IMAD.MOV.U32 R11, RZ, RZ, R7 ;  /* 0x000000ffff0b7224 */ /* 0x000fe400078e0007 */
[----:B------:R-:W-:Y:S01]  /*03f0*/  IMAD.MOV.U32 R8, RZ, RZ, R14 ;  /* 0x000000ffff087224 */ /* 0x000fe200078e000e */
[----:B--2---:R-:W-:Y:S01]  /*0400*/  FSETP.GEU.AND P0, PT, R12, R19, PT ;  /* 0x000000130c00720b */ /* 0x004fe20003f0e000 */
[----:B------:R-:W-:-:S12]  /*0410*/  IMAD.MOV.U32 R12, RZ, RZ, R19 ;  /* 0x000000ffff0c7224 */ /* 0x000fd800078e0013 */
        /* <DEDUP_REMOVED lines=12> */
.L_x_124:
[----:B------:R-:W-:Y:S05]  /*04e0*/  BSYNC.RECONVERGENT B3 ;  /* 0x0000000000037941 */ /* 0x000fea0003800200 */
.L_x_123:
[----:B------:R-:W-:Y:S01]  /*04f0*/  IADD3 R7, P0, PT, R7, 0x100, RZ ;  /* 0x0000010007077810 */ /* 0x000fe20007f1e0ff */
[----:B------:R-:W-:Y:S02]  /*0500*/  VIADD R13, R13, 0x100 ;  /* 0x000001000d0d7836 */ /* 0x000fe40000000000 */
[----:B------:R-:W-:Y:S02]  /*0510*/  IMAD.X R3, RZ, RZ, R3, P3 ;  /* 0x000000ffff037224 */ /* 0x000fe400018e0603 */
[----:B------:R-:W-:Y:S01]  /*0520*/  IMAD.X R14, RZ, RZ, R14, P0 ;  /* 0x000000ffff0e7224 */ /* 0x000fe200000e060e */
[----:B------:R-:W-:Y:S07]  /*0530*/  @P2 BRA `(.L_x_125) ;  /* 0xfffffffc00842947 */ /* 0x000fee000383ffff */
.L_x_122:
[----:B------:R-:W-:Y:S05]  /*0540*/  BSYNC.RECONVERGENT B2 ;  /* 0x0000000000027941 */ /* 0x000fea0003800200 */
.L_x_121:
[----:B------:R-:W-:-:S13]  /*0550*/  ISETP.GE.U32.AND P0, PT, R15, 0x300, PT ;  /* 0x000003000f00780c */ /* 0x000fda0003f06070 */
[----:B------:R-:W-:Y:S05]  /*0560*/  @!P0 BRA `(.L_x_120) ;  /* 0x0000000400948947 */ /* 0x000fea0003800000 */
[----:B------:R-:W0:Y:S01]  /*0570*/  LDC.64 R4, c[0x0][0x380] ;  /* 0x0000e000ff047b82 */ /* 0x000e220000000a00 */
[----:B------:R-:W-:-:S07]  /*0580*/  VIADD R7, R13, 0x200 ;  /* 0x000002000d077836 */ /* 0x000fce0000000000 */
[----:B------:R-:W1:Y:S02]  /*0590*/  LDC.64 R2, c[0x0][0x388] ;  /* 0x0000e200ff027b82 */ /* 0x000e640000000a00 */
.L_x_134:
[----:B------:R-:W-:-:S05]  /*05a0*/  VIADD R13, R7, 0xfffffe00 ;  /* 0xfffffe00070d7836 */ /* 0x000fca0000000000 */
[----:B------:R-:W-:-:S04]  /*05b0*/  IADD3 R19, P0, PT, R6, R13, RZ ;  /* 0x0000000d06137210 */ /* 0x000fc80007f1e0ff */
[----:B------:R-:W-:Y:S02]  /*05c0*/  LEA.HI.X.SX32 R18, R13, RZ, 0x1, P0 ;  /* 0x000000ff0d127211 */ /* 0x000fe400000f0eff */
[----:B0-----:R-:W-:-:S04]  /*05d0*/  LEA R16, P0, R19, R4, 0x2 ;  /* 0x0000000413107211 */ /* 0x001fc800078010ff */
[----:B------:R-:W-:-:S05]  /*05e0*/  LEA.HI.X R17, R19, R5, R18, 0x2, P0 ;  /* 0x0000000513117211 */ /* 0x000fca00000f1412 */
[----:B------:R-:W2:Y:S04]  /*05f0*/  LDG.E R25, desc[UR10][R16.64] ;  /* 0x0000000a10197981 */ /* 0x000ea8000c1e1900 */
[----:B-----5:R0:W5:Y:S04]  /*0600*/  LDG.E R15, desc[UR10][R16.64+0x400] ;  /* 0x0004000a100f7981 */ /* 0x020168000c1e1900 */
[----:B------:R0:W5:Y:S04]  /*0610*/  LDG.E R13, desc[UR10][R16.64+0x800] ;  /* 0x0008000a100d7981 */ /* 0x000168000c1e1900 */
[----:B------:R0:W5:Y:S01]  /*0620*/  LDG.E R14, desc[UR10][R16.64+0xc00] ;  /* 0x000c000a100e7981 */ /* 0x000162000c1e1900 */
[----:B-1----:R-:W-:Y:S01]  /*0630*/  IADD3 R20, P1, PT, R19, R2, RZ ;  /* 0x0000000213147210 */ /* 0x002fe20007f3e0ff */
[----:B------:R-:W-:Y:S01]  /*0640*/  BSSY.RECONVERGENT B2, `(.L_x_126) ;  /* 0x0000013000027945 */ /* 0x000fe20003800200 */
[----:B------:R-:W-:-:S03]  /*0650*/  VIADD R19, R7, 0xffffff00 ;  /* 0xffffff0007137836 */ /* 0x000fc60000000000 */
[----:B------:R-:W-:Y:S02]  /*0660*/  IMAD.X R23, R18, 0x1, R3, P1 ;  /* 0x0000000112177824 */ /* 0x000fe400008e0603 */
[----:B------:R-:W-:Y:S02]  /*0670*/  IMAD.MOV.U32 R21, RZ, RZ, R20 ;  /* 0x000000ffff157224 */ /* 0x000fe400078e0014 */
[----:B------:R-:W-:Y:S01]  /*0680*/  IMAD.MOV.U32 R22, RZ, RZ, R23 ;  /* 0x000000ffff167224 */ /* 0x000fe200078e0017 */
[----:B--2---:R-:W-:Y:S01]  /*0690*/  FSETP.GEU.AND P0, PT, R12, R25, PT ;  /* 0x000000190c00720b */ /* 0x004fe20003f0e000 */
[----:B------:R-:W-:-:S12]  /*06a0*/  IMAD.MOV.U32 R18, RZ, RZ, R25 ;  /* 0x000000ffff127224 */ /* 0x000fd800078e0019 */
[----:B0-----:R-:W-:Y:S05]  /*06b0*/  @!P0 BRA `(.L_x_127) ;  /* 0x00000000002c8947 */ /* 0x001fea0003800000 */
        /* <DEDUP_REMOVED lines=11> */
.L_x_127:
[----:B------:R-:W-:Y:S05]  /*0770*/  BSYNC.RECONVERGENT B2 ;  /* 0x0000000000027941 */ /* 0x000fea0003800200 */
.L_x_126:
[----:B-----5:R-:W-:Y:S01]  /*0780*/  FSETP.GEU.AND P0, PT, R18, R15, PT ;  /* 0x0000000f1200720b */ /* 0x020fe20003f0e000 */
[----:B------:R-:W-:Y:S01]  /*0790*/  BSSY.RECONVERGENT B2, `(.L_x_128) ;  /* 0x0000013000027945 */ /* 0x000fe20003800200 */
[----:B------:R-:W-:Y:S02]  /*07a0*/  SHF.R.S32.HI R8, RZ, 0x1f, R19 ;  /* 0x0000001fff087819 */ /* 0x000fe40000011413 */
[----:B------:R-:W-:-:S04]  /*07b0*/  IADD3 R12, P1, P2, R19, R2, R6 ;  /* 0x00000002130c7210 */ /* 0x000fc80007a3e006 */
[----:B------:R-:W-:Y:S01]  /*07c0*/  IADD3.X R11, PT, PT, R8, R3, RZ, P1, P2 ;  /* 0x00000003080b7210 */ /* 0x000fe20000fe44ff */
[----:B------:R-:W-:Y:S02]  /*07d0*/  IMAD.MOV.U32 R19, RZ, RZ, R12 ;  /* 0x000000ffff137224 */ /* 0x000fe400078e000c */
[----:B------:R-:W-:Y:S02]  /*07e0*/  IMAD.MOV.U32 R8, RZ, RZ, R15 ;  /* 0x000000ffff087224 */ /* 0x000fe400078e000f */
[----:B------:R-:W-:Y:S01]  /*07f0*/  IMAD.MOV.U32 R20, RZ, RZ, R11 ;  /* 0x000000ffff147224 */ /* 0x000fe200078e000b */
[----:B------:R-:W-:Y:S06]  /*0800*/  @!P0 BRA `(.L_x_129) ;  /* 0x00000000002c8947 */ /* 0x000fec0003800000 */
        /* <DEDUP_REMOVED lines=11> */
.L_x_129:
[----:B------:R-:W-:Y:S05]  /*08c0*/  BSYNC.RECONVERGENT B2 ;  /* 0x0000000000027941 */ /* 0x000fea0003800200 */
.L_x_128:
[----:B------:R-:W-:Y:S01]  /*08d0*/  FSETP.GEU.AND P0, PT, R8, R13, PT ;  /* 0x0000000d0800720b */ /* 0x000fe20003f0e000 */
[C---:B------:R-:W-:Y:S01]  /*08e0*/  VIADD R11, R7.reuse, 0x100 ;  /* 0x00000100070b7836 */ /* 0x040fe20000000000 */
[----:B------:R-:W-:Y:S01]  /*08f0*/  SHF.R.S32.HI R12, RZ, 0x1f, R7 ;  /* 0x0000001fff0c7819 */ /* 0x000fe20000011407 */
[----:B------:R-:W-:Y:S01]  /*0900*/  BSSY.RECONVERGENT B2, `(.L_x_130) ;  /* 0x0000014000027945 */ /* 0x000fe20003800200 */
[-CC-:B------:R-:W-:Y:S01]  /*0910*/  IADD3 R18, P1, P4, R7, R2.reuse, R6.reuse ;  /* 0x0000000207127210 */ /* 0x180fe20007c3e006 */
[----:B------:R-:W-:Y:S01]  /*0920*/  IMAD.MOV.U32 R15, RZ, RZ, R13 ;  /* 0x000000ffff0f7224 */ /* 0x000fe200078e000d */
[----:B------:R-:W-:Y:S02]  /*0930*/  IADD3 R23, P2, P3, R11, R2, R6 ;  /* 0x000000020b177210 */ /* 0x000fe40007b5e006 */
[----:B------:R-:W-:Y:S01]  /*0940*/  IADD3.X R21, PT, PT, R12, R3, RZ, P1, P4 ;  /* 0x000000030c157210 */ /* 0x000fe20000fe84ff */
[----:B------:R-:W-:Y:S01]  /*0950*/  IMAD.MOV.U32 R16, RZ, RZ, R18 ;  /* 0x000000ffff107224 */ /* 0x000fe200078e0012 */
[----:B------:R-:W-:-:S03]  /*0960*/  SHF.R.S32.HI R12, RZ, 0x1f, R11 ;  /* 0x0000001fff0c7819 */ /* 0x000fc6000001140b */
        /* <DEDUP_REMOVED lines=13> */
.L_x_131:
[----:B------:R-:W-:Y:S05]  /*0a40*/  BSYNC.RECONVERGENT B2 ;  /* 0x0000000000027941 */ /* 0x000fea0003800200 */
.L_x_130:
[----:B------:R-:W-:Y:S01]  /*0a50*/  FSETP.GEU.AND P0, PT, R15, R14, PT ;  /* 0x0000000e0f00720b */ /* 0x000fe20003f0e000 */
[----:B------:R-:W-:Y:S01]  /*0a60*/  BSSY.RECONVERGENT B2, `(.L_x_132) ;  /* 0x0000011000027945 */ /* 0x000fe20003800200 */
[----:B------:R-:W-:Y:S01]  /*0a70*/  IADD3.X R18, PT, PT, R12, R3, RZ, P2, P3 ;  /* 0x000000030c127210 */ /* 0x000fe200017e64ff */
[----:B------:R-:W-:Y:S02]  /*0a80*/  IMAD.MOV.U32 R11, RZ, RZ, R23 ;  /* 0x000000ffff0b7224 */ /* 0x000fe400078e0017 */
[----:B------:R-:W-:Y:S02]  /*0a90*/  IMAD.MOV.U32 R12, RZ, RZ, R14 ;  /* 0x000000ffff0c7224 */ /* 0x000fe400078e000e */
[----:B------:R-:W-:-:S06]  /*0aa0*/  IMAD.MOV.U32 R8, RZ, RZ, R18 ;  /* 0x000000ffff087224 */ /* 0x000fcc00078e0012 */
        /* <DEDUP_REMOVED lines=12> */
.L_x_133:
[----:B------:R-:W-:Y:S05]  /*0b70*/  BSYNC.RECONVERGENT B2 ;  /* 0x0000000000027941 */ /* 0x000fea0003800200 */
.L_x_132:
[C---:B------:R-:W-:Y:S02]  /*0b80*/  VIADD R13, R7.reuse, 0x200 ;  /* 0x00000200070d7836 */ /* 0x040fe40000000000 */
[----:B------:R-:W-:-:S03]  /*0b90*/  VIADD R7, R7, 0x400 ;  /* 0x0000040007077836 */ /* 0x000fc60000000000 */
[----:B------:R-:W-:-:S13]  /*0ba0*/  ISETP.GE.AND P0, PT, R13, R10, PT ;  /* 0x0000000a0d00720c */ /* 0x000fda0003f06270 */
[----:B------:R-:W-:Y:S05]  /*0bb0*/  @!P0 BRA `(.L_x_134) ;  /* 0xfffffff800788947 */ /* 0x000fea000383ffff */
.L_x_120:
[----:B------:R-:W-:Y:S05]  /*0bc0*/  BSYNC.RECONVERGENT B1 ;  /* 0x0000000000017941 */ /* 0x000fea0003800200 */
.L_x_119:
[----:B------:R-:W-:-:S13]  /*0bd0*/  ISETP.GE.AND P0, PT, R10, 0x100, PT ;  /* 0x000001000a00780c */ /* 0x000fda0003f06270 */
[----:B------:R-:W-:Y:S05]  /*0be0*/  @!P0 BRA `(.L_x_135) ;  /* 0x00000010008c8947 */ /* 0x000fea0003800000 */
[----:B------:R-:W1:Y:S01]  /*0bf0*/  S2R R10, SR_LANEID ;  /* 0x00000000000a7919 */ /* 0x000e620000000000 */
[----:B------:R-:W-:Y:S01]  /*0c00*/  BSSY.RECONVERGENT B1, `(.L_x_136) ;  /* 0x000001b000017945 */ /* 0x000fe20003800200 */
[----:B------:R-:W-:Y:S01]  /*0c10*/  IMAD.MOV.U32 R6, RZ, RZ, R11 ;  /* 0x000000ffff067224 */ /* 0x000fe200078e000b */
[----:B0----5:R0:W2:Y:S01]  /*0c20*/  SHFL.DOWN PT, R3, R12, 0x1, 0x1f ;  /* 0x08201f000c037f89 */ /* 0x0210a200000e0000 */
[----:B------:R-:W-:Y:S02]  /*0c30*/  IMAD.MOV.U32 R7, RZ, RZ, R8 ;  /* 0x000000ffff077224 */ /* 0x000fe400078e0008 */
[----:B------:R-:W-:Y:S01]  /*0c40*/  IMAD.MOV.U32 R2, RZ, RZ, R12 ;  /* 0x000000ffff027224 */ /* 0x000fe200078e000c */
[----:B------:R0:W3:Y:S04]  /*0c50*/  SHFL.DOWN PT, R4, R11, 0x1, 0x1f ;  /* 0x08201f000b047f89 */ /* 0x0000e800000e0000 */
[----:B------:R0:W4:Y:S01]  /*0c60*/  SHFL.DOWN PT, R5, R8, 0x1, 0x1f ;  /* 0x08201f0008057f89 */ /* 0x00012200000e0000 */
[----:B-1----:R-:W-:-:S02]  /*0c70*/  ISETP.GT.AND P0, PT, R10, 0x1e, PT ;  /* 0x0000001e0a00780c */ /* 0x002fc40003f04270 */
[C---:B------:R-:W-:Y:S02]  /*0c80*/  ISETP.GT.AND P1, PT, R10.reuse, 0x1d, PT ;  /* 0x0000001d0a00780c */ /* 0x040fe40003f24270 */
[----:B------:R-:W-:-:S09]  /*0c90*/  ISETP.GT.AND P3, PT, R10, 0x1b, PT ;  /* 0x0000001b0a00780c */ /* 0x000fd20003f64270 */
[----:B0-234-:R-:W-:Y:S05]  /*0ca0*/  @P0 BRA `(.L_x_137) ;  /* 0x0000000000400947 */ /* 0x01dfea0003800000 */
        /* <DEDUP_REMOVED lines=16> */
.L_x_137:
[----:B------:R-:W-:Y:S05]  /*0db0*/  BSYNC.RECONVERGENT B1 ;  /* 0x0000000000017941 */ /* 0x000fea0003800200 */
.L_x_136:
        /* <DEDUP_REMOVED lines=27> */
.L_x_139:
[----:B------:R-:W-:Y:S05]  /*0f70*/  BSYNC.RECONVERGENT B1 ;  /* 0x0000000000017941 */ /* 0x000fea0003800200 */
.L_x_138:
        /* <DEDUP_REMOVED lines=9> */
[----:B0-----:R-:W-:Y:S02]  /*1010*/  IMAD.MOV.U32 R6, RZ, RZ, R11 ;  /* 0x000000ffff067224 */ /* 0x001fe400078e000b */
[----:B-1----:R-:W-:Y:S02]  /*1020*/  IMAD.MOV.U32 R7, RZ, RZ, R10 ;  /* 0x000000ffff077224 */ /* 0x002fe400078e000a */
        /* <DEDUP_REMOVED lines=13> */
.L_x_141:
[----:B------:R-:W-:Y:S05]  /*1100*/  BSYNC.RECONVERGENT B1 ;  /* 0x0000000000017941 */ /* 0x000fea0003800200 */
.L_x_140:
        /* <DEDUP_REMOVED lines=9> */
[----:B---3--:R-:W-:Y:S02]  /*11a0*/  IMAD.MOV.U32 R4, RZ, RZ, R13 ;  /* 0x000000ffff047224 */ /* 0x008fe400078e000d */
        /* <DEDUP_REMOVED lines=14> */
.L_x_143:
[----:B------:R-:W-:Y:S05]  /*1290*/  BSYNC.RECONVERGENT B1 ;  /* 0x0000000000017941 */ /* 0x000fea0003800200 */
.L_x_142:
[----:B0-----:R0:W0:Y:S01]  /*12a0*/  SHFL.DOWN PT, R2, R3, 0x10, 0x1f ;  /* 0x0a001f0003027f89 */ /* 0x00102200000e0000 */
[----:B------:R-:W-:Y:S01]  /*12b0*/  BSSY.RECONVERGENT B1, `(.L_x_144) ;  /* 0x0000017000017945 */ /* 0x000fe20003800200 */
[----:B--2---:R-:W-:Y:S02]  /*12c0*/  IMAD.MOV.U32 R7, RZ, RZ, R4 ;  /* 0x000000ffff077224 */ /* 0x004fe400078e0004 */
[----:B------:R2:W0:Y:S01]  /*12d0*/  SHFL.DOWN PT, R11, R4, 0x10, 0x1f ;  /* 0x0a001f00040b7f89 */ /* 0x00042200000e0000 */
[----:B----4-:R-:W-:Y:S02]  /*12e0*/  IMAD.MOV.U32 R8, RZ, RZ, R5 ;  /* 0x000000ffff087224 */ /* 0x010fe400078e0005 */
[----:B------:R-:W-:Y:S01]  /*12f0*/  IMAD.MOV.U32 R6, RZ, RZ, R3 ;  /* 0x000000ffff067224 */ /* 0x000fe200078e0003 */
[----:B-1----:R2:W1:Y:S01]  /*1300*/  SHFL.DOWN PT, R10, R5, 0x10, 0x1f ;  /* 0x0a001f00050a7f89 */ /* 0x00246200000e0000 */
[----:B------:R-:W-:Y:S05]  /*1310*/  @P4 BRA `(.L_x_145) ;  /* 0x0000000000404947 */ /* 0x000fea0003800000 */
[----:B0-----:R-:W-:Y:S01]  /*1320*/  FSETP.GEU.AND P0, PT, R3, R2, PT ;  /* 0x000000020300720b */ /* 0x001fe20003f0e000 */
[----:B------:R-:W-:Y:S02]  /*1330*/  IMAD.MOV.U32 R7, RZ, RZ, R11 ;  /* 0x000000ffff077224 */ /* 0x000fe400078e000b */
        /* <DEDUP_REMOVED lines=14> */
.L_x_145:
[----:B------:R-:W-:Y:S05]  /*1420*/  BSYNC.RECONVERGENT B1 ;  /* 0x0000000000017941 */ /* 0x000fea0003800200 */
.L_x_144:
[----:B------:R-:W-:Y:S04]  /*1430*/  BSSY.RECONVERGENT B1, `(.L_x_146) ;  /* 0x000000c000017945 */ /* 0x000fe80003800200 */
[----:B------:R-:W-:Y:S05]  /*1440*/  @P2 BRA `(.L_x_147) ;  /* 0x0000000000282947 */ /* 0x000fea0003800000 */
[----:B--2---:R-:W2:Y:S01]  /*1450*/  S2R R4, SR_CgaCtaId ;  /* 0x0000000000047919 */ /* 0x004ea20000008800 */
        /* <DEDUP_REMOVED lines=9> */
.L_x_147:
[----:B------:R-:W-:Y:S05]  /*14f0*/  BSYNC.RECONVERGENT B1 ;  /* 0x0000000000017941 */ /* 0x000fea0003800200 */
.L_x_146:
[----:B------:R-:W-:Y:S01]  /*1500*/  BAR.SYNC.DEFER_BLOCKING 0x0 ;  /* 0x0000000000007b1d */ /* 0x000fe20000010000 */
[----:B------:R-:W-:-:S13]  /*1510*/  ISETP.NE.AND P2, PT, R9, RZ, PT ;  /* 0x000000ff0900720c */ /* 0x000fda0003f45270 */
[----:B------:R-:W-:Y:S05]  /*1520*/  @P2 BRA `(.L_x_148) ;  /* 0x0000004400542947 */ /* 0x000fea0003800000 */
[----:B0---4-:R-:W0:Y:S01]  /*1530*/  S2R R3, SR_CgaCtaId ;  /* 0x0000000000037919 */ /* 0x011e220000008800 */
[----:B------:R-:W-:Y:S01]  /*1540*/  MOV R2, 0x400 ;  /* 0x0000040000027802 */ /* 0x000fe20000000f00 */
[----:B------:R-:W-:Y:S03]  /*1550*/  BSSY.RECONVERGENT B1, `(.L_x_149) ;  /* 0x0000016000017945 */ /* 0x000fe60003800200 */
[----:B0-----:R-:W-:-:S05]  /*1560*/  LEA R26, R3, R2, 0x18 ;  /* 0x00000002031a7211 */ /* 0x001fca00078ec0ff */
[----:B--2---:R-:W0:Y:S04]  /*1570*/  LDS R5, [R26+0x18] ;  /* 0x000018001a057984 */ /* 0x004e280000000800 */
[----:B------:R2:W4:Y:S04]  /*1580*/  LDS.64 R2, [R26+0x20] ;  /* 0x000020001a027984 */ /* 0x0005280000000a00 */
[----:B------:R2:W1:Y:S04]  /*1590*/  LDS R22, [R26+0x28] ;  /* 0x000028001a167984 */ /* 0x0004680000000800 */
[----:B------:R2:W1:Y:S01]  /*15a0*/  LDS R16, [R26+0x38] ;  /* 0x000038001a107984 */ /* 0x0004620000000800 */
[----:B0-----:R-:W-:Y:S01]  /*15b0*/  FSETP.GEU.AND P0, PT, R6, R5, PT ;  /* 0x000000050600720b */ /* 0x001fe20003f0e000 */
[----:B------:R-:W-:-:S12]  /*15c0*/  IMAD.MOV.U32 R21, RZ, RZ, R5 ;  /* 0x000000ffff157224 */ /* 0x000fd800078e0005 */
[----:B-12-4-:R-:W-:Y:S05]  /*15d0*/  @!P0 BRA `(.L_x_150) ;  /* 0x0000000000348947 */ /* 0x016fea0003800000 */
        /* <DEDUP_REMOVED lines=13> */
.L_x_150:
[----:B------:R-:W-:Y:S05]  /*16b0*/  BSYNC.RECONVERGENT B1 ;  /* 0x0000000000017941 */ /* 0x000fea0003800200 */
.L_x_149:
        /* <DEDUP_REMOVED lines=21> */
[C---:B------:R-:W-:Y:S02]  /*1810*/  @P3 ISETP.LT.U32.AND P1, PT, R2.reuse, R6, PT ;  /* 0x000000060200320c */ /* 0x040fe40003f21070 */
[CC--:B------:R-:W-:Y:S02]  /*1820*/  @P3 ISETP.GE.AND.EX P0, PT, R3.reuse, R7.reuse, PT, P0 ;  /* 0x000000070300320c */ /* 0x0c0fe40003f06300 */
[----:B------:R-:W-:Y:S02]  /*1830*/  @P3 ISETP.LT.AND.EX P1, PT, R3, R7, PT, P1 ;  /* 0x000000070300320c */ /* 0x000fe40003f21310 */
[----:B------:R-:W-:Y:S02]  /*1840*/  @P3 FSEL R23, R21, R22, !P0 ;  /* 0x0000001615173208 */ /* 0x000fe40004000000 */
[----:B------:R-:W-:-:S02]  /*1850*/  @P3 SEL R25, R2, R6, P1 ;  /* 0x0000000602193207 */ /* 0x000fc40000800000 */
[----:B------:R-:W-:-:S07]  /*1860*/  @P3 SEL R24, R3, R7, P1 ;  /* 0x0000000703183207 */ /* 0x000fce0000800000 */
.L_x_152:
[----:B------:R-:W-:Y:S05]  /*1870*/  BSYNC.RECONVERGENT B1 ;  /* 0x0000000000017941 */ /* 0x000fea0003800200 */
.L_x_151:
        /* <DEDUP_REMOVED lines=17> */
.L_x_154:
[----:B------:R-:W-:Y:S05]  /*1990*/  BSYNC.RECONVERGENT B1 ;  /* 0x0000000000017941 */ /* 0x000fea0003800200 */
.L_x_153:
        /* <DEDUP_REMOVED lines=17> */
.L_x_156:
[----:B------:R-:W-:Y:S05]  /*1ab0*/  BSYNC.RECONVERGENT B1 ;  /* 0x0000000000017941 */ /* 0x000fea0003800200 */
.L_x_155:
        /* <DEDUP_REMOVED lines=17> */
.L_x_158:
[----:B------:R-:W-:Y:S05]  /*1bd0*/  BSYNC.RECONVERGENT B1 ;  /* 0x0000000000017941 */ /* 0x000fea0003800200 */
.L_x_157:
        /* <DEDUP_REMOVED lines=17> */
.L_x_160:
[----:B------:R-:W-:Y:S05]  /*1cf0*/  BSYNC.RECONVERGENT B1 ;  /* 0x0000000000017941 */ /* 0x000fea0003800200 */
.L_x_159:
        /* <DEDUP_REMOVED lines=18> */
.L_x_135:
[----:B------:R-:W1:Y:S01]  /*1e20*/  S2R R14, SR_LANEID ;  /* 0x00000000000e7919 */ /* 0x000e620000000000 */
[----:B0-----:R-:W-:Y:S01]  /*1e30*/  LOP3.LUT R2, R9, 0x3e0, RZ, 0xc0, !PT ;  /* 0x000003e009027812 */ /* 0x001fe200078ec0ff */
[----:B------:R-:W-:Y:S01]  /*1e40*/  BSSY.RECONVERGENT B1, `(.L_x_161) ;  /* 0x0000027000017945 */ /* 0x000fe20003800200 */
[----:B------:R-:W-:Y:S02]  /*1e50*/  IMAD.MOV.U32 R16, RZ, RZ, R8 ;  /* 0x000000ffff107224 */ /* 0x000fe400078e0008 */
[----:B------:R-:W-:Y:S01]  /*1e60*/  LOP3.LUT R5, RZ, R2, RZ, 0x33, !PT ;  /* 0x00000002ff057212 */ /* 0x000fe200078e33ff */
[----:B------:R-:W-:-:S05]  /*1e70*/  VIADD R3, R2, 0x20 ;  /* 0x0000002002037836 */ /* 0x000fca0000000000 */
[----:B------:R-:W-:Y:S01]  /*1e80*/  ISETP.GT.AND P0, PT, R3, R10, PT ;  /* 0x0000000a0300720c */ /* 0x000fe20003f04270 */
[----:B------:R-:W-:-:S05]  /*1e90*/  IMAD.IADD R3, R10, 0x1, R5 ;  /* 0x000000010a037824 */ /* 0x000fca00078e0205 */
[----:B------:R-:W-:-:S05]  /*1ea0*/  SEL R3, R3, 0x1f, P0 ;  /* 0x0000001f03037807 */ /* 0x000fca0000000000 */
[----:B-----5:R0:W2:Y:S04]  /*1eb0*/  SHFL.DOWN PT, R5, R12, 0x1, R3 ;  /* 0x082000000c057989 */ /* 0x0200a800000e0003 */
[----:B------:R0:W3:Y:S01]  /*1ec0*/  SHFL.DOWN PT, R7, R8, 0x1, R3 ;  /* 0x0820000008077989 */ /* 0x0000e200000e0003 */
[CC--:B-1----:R-:W-:Y:S01]  /*1ed0*/  ISETP.GE.AND P0, PT, R14.reuse, R3.reuse, PT ;  /* 0x000000030e00720c */ /* 0x0c2fe20003f06270 */
[C---:B------:R-:W-:Y:S01]  /*1ee0*/  VIADD R4, R14.reuse, 0x4 ;  /* 0x000000040e047836 */ /* 0x040fe20000000000 */
[C---:B------:R-:W-:Y:S01]  /*1ef0*/  ISETP.NE.AND P2, PT, R14.reuse, RZ, PT ;  /* 0x000000ff0e00720c */ /* 0x040fe20003f45270 */
[C---:B------:R-:W-:Y:S02]  /*1f00*/  VIADD R2, R14.reuse, 0x2 ;  /* 0x000000020e027836 */ /* 0x040fe40000000000 */
[----:B------:R-:W-:Y:S01]  /*1f10*/  VIADD R6, R14, 0x8 ;  /* 0x000000080e067836 */ /* 0x000fe20000000000 */
[-C--:B------:R-:W-:Y:S01]  /*1f20*/  ISETP.GT.AND P5, PT, R4, R3.reuse, PT ;  /* 0x000000030400720c */ /* 0x080fe20003fa4270 */
[----:B------:R-:W-:Y:S01]  /*1f30*/  VIADD R14, R14, 0x10 ;  /* 0x000000100e0e7836 */ /* 0x000fe20000000000 */
[----:B------:R0:W1:Y:S01]  /*1f40*/  SHFL.DOWN PT, R4, R11, 0x1, R3 ;  /* 0x082000000b047989 */ /* 0x00006200000e0003 */
[-C--:B------:R-:W-:Y:S01]  /*1f50*/  ISETP.GT.AND P1, PT, R2, R3.reuse, PT ;  /* 0x000000030200720c */ /* 0x080fe20003f24270 */
[----:B------:R-:W-:Y:S01]  /*1f60*/  IMAD.MOV.U32 R2, RZ, RZ, R12 ;  /* 0x000000ffff027224 */ /* 0x000fe200078e000c */
[-C--:B------:R-:W-:Y:S01]  /*1f70*/  ISETP.GT.AND P4, PT, R6, R3.reuse, PT ;  /* 0x000000030600720c */ /* 0x080fe20003f84270 */
[----:B------:R-:W-:Y:S01]  /*1f80*/  IMAD.MOV.U32 R6, RZ, RZ, R11 ;  /* 0x000000ffff067224 */ /* 0x000fe200078e000b */
[----:B------:R-:W-:Y:S01]  /*1f90*/  ISETP.GT.AND P3, PT, R14, R3, PT ;  /* 0x000000030e00720c */ /* 0x000fe20003f64270 */
[----:B--2---:R-:W-:-:S12]  /*1fa0*/  @P0 BRA `(.L_x_162) ;  /* 0x0000000000400947 */ /* 0x004fd80003800000 */
[----:B------:R-:W-:Y:S01]  /*1fb0*/  FSETP.GEU.AND P0, PT, R12, R5, PT ;  /* 0x000000050c00720b */ /* 0x000fe20003f0e000 */
        /* <DEDUP_REMOVED lines=15> */
.L_x_162:
[----:B------:R-:W-:Y:S05]  /*20b0*/  BSYNC.RECONVERGENT B1 ;  /* 0x0000000000017941 */ /* 0x000fea0003800200 */
.L_x_161:
[----:B------:R2:W4:Y:S01]  /*20c0*/  SHFL.DOWN PT, R5, R2, 0x2, R3 ;  /* 0x0840000002057989 */ /* 0x00052200000e0003 */
[----:B------:R-:W-:Y:S01]  /*20d0*/  BSSY.RECONVERGENT B1, `(.L_x_163) ;  /* 0x0000017000017945 */ /* 0x000fe20003800200 */
[----:B-1----:R-:W-:Y:S02]  /*20e0*/  IMAD.MOV.U32 R4, RZ, RZ, R2 ;  /* 0x000000ffff047224 */ /* 0x002fe400078e0002 */
[----:B---3--:R2:W1:Y:S01]  /*20f0*/  SHFL.DOWN PT, R7, R6, 0x2, R3 ;  /* 0x0840000006077989 */ /* 0x00846200000e0003 */
[----:B0-----:R-:W-:Y:S02]  /*2100*/  IMAD.MOV.U32 R12, RZ, RZ, R6 ;  /* 0x000000ffff0c7224 */ /* 0x001fe400078e0006 */
[----:B------:R-:W-:Y:S01]  /*2110*/  IMAD.MOV.U32 R14, RZ, RZ, R16 ;  /* 0x000000ffff0e7224 */ /* 0x000fe200078e0010 */
[----:B------:R2:W0:Y:S01]  /*2120*/  SHFL.DOWN PT, R11, R16, 0x2, R3 ;  /* 0x08400000100b7989 */ /* 0x00042200000e0003 */
[----:B------:R-:W-:Y:S05]  /*2130*/  @P1 BRA `(.L_x_164) ;  /* 0x0000000000401947 */ /* 0x000fea0003800000 */
[----:B----4-:R-:W-:Y:S01]  /*2140*/  FSETP.GEU.AND P0, PT, R2, R5, PT ;  /* 0x000000050200720b */ /* 0x010fe20003f0e000 */
[----:B------:R-:W-:Y:S02]  /*2150*/  IMAD.MOV.U32 R4, RZ, RZ, R5 ;  /* 0x000000ffff047224 */ /* 0x000fe400078e0005 */
[----:B-1----:R-:W-:Y:S02]  /*2160*/  IMAD.MOV.U32 R12, RZ, RZ, R7 ;  /* 0x000000ffff0c7224 */ /* 0x002fe400078e0007 */
        /* <DEDUP_REMOVED lines=13> */
.L_x_164:
[----:B------:R-:W-:Y:S05]  /*2240*/  BSYNC.RECONVERGENT B1 ;  /* 0x0000000000017941 */ /* 0x000fea0003800200 */
.L_x_163:
[----:B----4-:R3:W4:Y:S01]  /*2250*/  SHFL.DOWN PT, R5, R4, 0x4, R3 ;  /* 0x0880000004057989 */ /* 0x01072200000e0003 */
[----:B------:R-:W-:Y:S01]  /*2260*/  BSSY.RECONVERGENT B1, `(.L_x_165) ;  /* 0x0000017000017945 */ /* 0x000fe20003800200 */
[----:B--2---:R-:W-:Y:S02]  /*2270*/  IMAD.MOV.U32 R2, RZ, RZ, R4 ;  /* 0x000000ffff027224 */ /* 0x004fe400078e0004 */
[----:B-1----:R3:W1:Y:S01]  /*2280*/  SHFL.DOWN PT, R7, R12, 0x4, R3 ;  /* 0x088000000c077989 */ /* 0x00266200000e0003 */
[----:B------:R-:W-:Y:S02]  /*2290*/  IMAD.MOV.U32 R6, RZ, RZ, R12 ;  /* 0x000000ffff067224 */ /* 0x000fe400078e000c */
[----:B------:R-:W-:Y:S01]  /*22a0*/  IMAD.MOV.U32 R8, RZ, RZ, R14 ;  /* 0x000000ffff087224 */ /* 0x000fe200078e000e */
[----:B0-----:R3:W0:Y:S01]  /*22b0*/  SHFL.DOWN PT, R11, R14, 0x4, R3 ;  /* 0x088000000e0b7989 */ /* 0x00162200000e0003 */
        /* <DEDUP_REMOVED lines=17> */
.L_x_166:
[----:B------:R-:W-:Y:S05]  /*23d0*/  BSYNC.RECONVERGENT B1 ;  /* 0x0000000000017941 */ /* 0x000fea0003800200 */
.L_x_165:
[----:B----4-:R2:W4:Y:S01]  /*23e0*/  SHFL.DOWN PT, R5, R2, 0x8, R3 ;  /* 0x0900000002057989 */ /* 0x01052200000e0003 */
[----:B------:R-:W-:Y:S01]  /*23f0*/  BSSY.RECONVERGENT B1, `(.L_x_167) ;  /* 0x0000017000017945 */ /* 0x000fe20003800200 */
[----:B---3--:R-:W-:Y:S02]  /*2400*/  IMAD.MOV.U32 R4, RZ, RZ, R2 ;  /* 0x000000ffff047224 */ /* 0x008fe400078e0002 */
        /* <DEDUP_REMOVED lines=21> */
.L_x_168:
[----:B------:R-:W-:Y:S05]  /*2560*/  BSYNC.RECONVERGENT B1 ;  /* 0x0000000000017941 */ /* 0x000fea0003800200 */
.L_x_167:
[----:B----4-:R3:W4:Y:S01]  /*2570*/  SHFL.DOWN PT, R5, R4, 0x10, R3 ;  /* 0x0a00000004057989 */ /* 0x01072200000e0003 */
[----:B------:R-:W-:Y:S01]  /*2580*/  BSSY.RECONVERGENT B1, `(.L_x_169) ;  /* 0x0000017000017945 */ /* 0x000fe20003800200 */
[----:B--2---:R-:W-:Y:S02]  /*2590*/  IMAD.MOV.U32 R6, RZ, RZ, R4 ;  /* 0x000000ffff067224 */ /* 0x004fe400078e0004 */
[----:B0-----:R3:W0:Y:S01]  /*25a0*/  SHFL.DOWN PT, R11, R12, 0x10, R3 ;  /* 0x0a0000000c0b7989 */ /* 0x00162200000e0003 */
[----:B-1----:R-:W-:Y:S02]  /*25b0*/  IMAD.MOV.U32 R7, RZ, RZ, R12 ;  /* 0x000000ffff077224 */ /* 0x002fe400078e000c */
[----:B------:R-:W-:Y:S01]  /*25c0*/  IMAD.MOV.U32 R8, RZ, RZ, R14 ;  /* 0x000000ffff087224 */ /* 0x000fe200078e000e */
[----:B------:R3:W1:Y:S01]  /*25d0*/  SHFL.DOWN PT, R13, R14, 0x10, R3 ;  /* 0x0a0000000e0d7989 */ /* 0x00066200000e0003 */
        /* <DEDUP_REMOVED lines=17> */
.L_x_170:
[----:B------:R-:W-:Y:S05]  /*26f0*/  BSYNC.RECONVERGENT B1 ;  /* 0x0000000000017941 */ /* 0x000fea0003800200 */
.L_x_169:
[----:B------:R-:W-:Y:S04]  /*2700*/  BSSY.RECONVERGENT B1, `(.L_x_171) ;  /* 0x000000c000017945 */ /* 0x000fe80003800200 */
[----:B------:R-:W-:Y:S05]  /*2710*/  @P2 BRA `(.L_x_172) ;  /* 0x0000000000282947 */ /* 0x000fea0003800000 */
[----:B---3--:R-:W2:Y:S01]  /*2720*/  S2R R4, SR_CgaCtaId ;  /* 0x0000000000047919 */ /* 0x008ea20000008800 */
[----:B------:R-:W-:Y:S02]  /*2730*/  MOV R3, 0x400 ;  /* 0x0000040000037802 */ /* 0x000fe40000000f00 */
[----:B------:R-:W-:-:S04]  /*2740*/  SHF.R.U32.HI R2, RZ, 0x1, R9 ;  /* 0x00000001ff027819 */ /* 0x000fc80000011609 */
[----:B------:R-:W-:Y:S02]  /*2750*/  LOP3.LUT R2, R2, 0x1f0, RZ, 0xc0, !PT ;  /* 0x000001f002027812 */ /* 0x000fe400078ec0ff */
[----:B--2---:R-:W-:-:S05]  /*2760*/  LEA R3, R4, R3, 0x18 ;  /* 0x0000000304037211 */ /* 0x004fca00078ec0ff */
[----:B----4-:R-:W-:Y:S02]  /*2770*/  IMAD.IADD R5, R2, 0x1, R3 ;  /* 0x0000000102057824 */ /* 0x010fe400078e0203 */
[----:B------:R-:W-:Y:S02]  /*2780*/  IMAD.MOV.U32 R2, RZ, RZ, R7 ;  /* 0x000000ffff027224 */ /* 0x000fe400078e0007 */
[----:B------:R-:W-:Y:S01]  /*2790*/  IMAD.MOV.U32 R3, RZ, RZ, R8 ;  /* 0x000000ffff037224 */ /* 0x000fe200078e0008 */
[----:B------:R2:W-:Y:S04]  /*27a0*/  STS [R5+0x8], R6 ;  /* 0x0000080605007388 */ /* 0x0005e80000000800 */
[----:B------:R2:W-:Y:S02]  /*27b0*/  STS.64 [R5+0x10], R2 ;  /* 0x0000100205007388 */ /* 0x0005e40000000a00 */
.L_x_172:
[----:B------:R-:W-:Y:S05]  /*27c0*/  BSYNC.RECONVERGENT B1 ;  /* 0x0000000000017941 */ /* 0x000fea0003800200 */
.L_x_171:
[----:B------:R-:W-:Y:S01]  /*27d0*/  BAR.SYNC.DEFER_BLOCKING 0x0 ;  /* 0x0000000000007b1d */ /* 0x000fe20000010000 */
[----:B------:R-:W-:-:S13]  /*27e0*/  ISETP.NE.AND P2, PT, R9, RZ, PT ;  /* 0x000000ff0900720c */ /* 0x000fda0003f45270 */
[----:B------:R-:W-:Y:S05]  /*27f0*/  @P2 BRA `(.L_x_148) ;  /* 0x0000003000a02947 */ /* 0x000fea0003800000 */
[C---:B------:R-:W-:Y:S01]  /*2800*/  ISETP.GE.AND P0, PT, R10.reuse, 0x21, PT ;  /* 0x000000210a00780c */ /* 0x040fe20003f06270 */
[----:B--2---:R-:W-:Y:S01]  /*2810*/  IMAD.MOV.U32 R2, RZ, RZ, R6 ;  /* 0x000000ffff027224 */ /* 0x004fe200078e0006 */
[C---:B------:R-:W-:Y:S01]  /*2820*/  ISETP.GE.AND P5, PT, R10.reuse, 0x41, PT ;  /* 0x000000410a00780c */ /* 0x040fe20003fa6270 */
[----:B0-----:R-:W-:Y:S01]  /*2830*/  IMAD.MOV.U32 R11, RZ, RZ, R7 ;  /* 0x000000ffff0b7224 */ /* 0x001fe200078e0007 */
[C---:B------:R-:W-:Y:S01]  /*2840*/  ISETP.GE.AND P4, PT, R10.reuse, 0x61, PT ;  /* 0x000000610a00780c */ /* 0x040fe20003f86270 */
[----:B---3--:R-:W-:Y:S01]  /*2850*/  IMAD.MOV.U32 R4, RZ, RZ, R8 ;  /* 0x000000ffff047224 */ /* 0x008fe200078e0008 */
[----:B------:R-:W-:-:S07]  /*2860*/  ISETP.GE.AND P3, PT, R10, 0x81, PT ;  /* 0x000000810a00780c */ /* 0x000fce0003f66270 */
[----:B------:R-:W-:Y:S06]  /*2870*/  @!P0 BRA `(.L_x_173) ;  /* 0x00000000005c8947 */ /* 0x000fec0003800000 */
[----:B------:R-:W0:Y:S01]  /*2880*/  S2UR UR5, SR_CgaCtaId ;  /* 0x00000000000579c3 */ /* 0x000e220000008800 */
[----:B------:R-:W-:Y:S01]  /*2890*/  UMOV UR4, 0x400 ;  /* 0x0000040000047882 */ /* 0x000fe20000000000 */
[----:B------:R-:W-:Y:S01]  /*28a0*/  BSSY.RECONVERGENT B1, `(.L_x_173) ;  /* 0x0000014000017945 */ /* 0x000fe20003800200 */
        /* <DEDUP_REMOVED lines=19> */
.L_x_174:
[----:B------:R-:W-:Y:S05]  /*29e0*/  BSYNC.RECONVERGENT B1 ;  /* 0x0000000000017941 */ /* 0x000fea0003800200 */
.L_x_173:
[----:B------:R-:W-:Y:S02]  /*29f0*/  IMAD.MOV.U32 R3, RZ, RZ, R2 ;  /* 0x000000ffff037224 */ /* 0x000fe400078e0002 */
[----:B------:R-:W-:Y:S02]  /*2a00*/  IMAD.MOV.U32 R9, RZ, RZ, R11 ;  /* 0x000000ffff097224 */ /* 0x000fe400078e000b */
[----:B------:R-:W-:Y:S01]  /*2a10*/  IMAD.MOV.U32 R8, RZ, RZ, R4 ;  /* 0x000000ffff087224 */ /* 0x000fe200078e0004 */
[----:B------:R-:W-:Y:S06]  /*2a20*/  @!P5 BRA `(.L_x_175) ;  /* 0x00000000005cd947 */ /* 0x000fec0003800000 */
[----:B------:R-:W0:Y:S01]  /*2a30*/  S2UR UR5, SR_CgaCtaId ;  /* 0x00000000000579c3 */ /* 0x000e220000008800 */
[----:B------:R-:W-:Y:S01]  /*2a40*/  UMOV UR4, 0x400 ;  /* 0x0000040000047882 */ /* 0x000fe20000000000 */
[----:B------:R-:W-:Y:S01]  /*2a50*/  BSSY.RECONVERGENT B1, `(.L_x_175) ;  /* 0x0000014000017945 */ /* 0x000fe20003800200 */
[----:B0-----:R-:W-:-:S09]  /*2a60*/  ULEA UR4, UR5, UR4, 0x18 ;  /* 0x0000000405047291 */ /* 0x001fd2000f8ec0ff */
[----:B----4-:R-:W0:Y:S04]  /*2a70*/  LDS R5, [UR4+0x28] ;  /* 0x00002804ff057984 */ /* 0x010e280008000800 */
        /* <DEDUP_REMOVED lines=17> */
.L_x_176:
[----:B------:R-:W-:Y:S05]  /*2b90*/  BSYNC.RECONVERGENT B1 ;  /* 0x0000000000017941 */ /* 0x000fea0003800200 */
.L_x_175:
[C---:B------:R-:W-:Y:S01]  /*2ba0*/  ISETP.GE.AND P1, PT, R10.reuse, 0xa1, PT ;  /* 0x000000a10a00780c */ /* 0x040fe20003f26270 */
[----:B------:R-:W-:Y:S01]  /*2bb0*/  IMAD.MOV.U32 R2, RZ, RZ, R3 ;  /* 0x000000ffff027224 */ /* 0x000fe200078e0003 */
[C---:B------:R-:W-:Y:S01]  /*2bc0*/  ISETP.GE.AND P5, PT, R10.reuse, 0xc1, PT ;  /* 0x000000c10a00780c */ /* 0x040fe20003fa6270 */
[----:B------:R-:W-:Y:S01]  /*2bd0*/  IMAD.MOV.U32 R7, RZ, RZ, R9 ;  /* 0x000000ffff077224 */ /* 0x000fe200078e0009 */
[----:B------:R-:W-:Y:S01]  /*2be0*/  ISETP.GE.AND P6, PT, R10, 0xe1, PT ;  /* 0x000000e10a00780c */ /* 0x000fe20003fc6270 */
[----:B------:R-:W-:Y:S01]  /*2bf0*/  IMAD.MOV.U32 R6, RZ, RZ, R8 ;  /* 0x000000ffff067224 */ /* 0x000fe200078e0008 */
[----:B------:R-:W-:Y:S11]  /*2c00*/  @!P4 BRA `(.L_x_177) ;  /* 0x00000000005cc947 */ /* 0x000ff60003800000 */
        /* <DEDUP_REMOVED lines=15> */
[----:B------:R-:W-:-:S04]  /*2d00*/  @P4 ISETP.GE.U32.AND P0, PT, R9, R10, PT ;  /* 0x0000000a0900420c */ /* 0x000fc80003f06070 */
[----:B------:R-:W-:-:S04]  /*2d10*/  @P4 ISETP.GE.AND.EX P0, PT, R8, R11, PT, P0 ;  /* 0x0000000b0800420c */ /* 0x000fc80003f06300 */
[----:B------:R-:W-:Y:S02]  /*2d20*/  @P4 FSEL R2, R3, R4, !P0 ;  /* 0x0000000403024208 */ /* 0x000fe40004000000 */
[----:B------:R-:W-:-:S04]  /*2d30*/  @P4 ISETP.LT.U32.AND P0, PT, R9, R10, PT ;  /* 0x0000000a0900420c */ /* 0x000fc80003f01070 */
[----:B------:R-:W-:-:S04]  /*2d40*/  @P4 ISETP.LT.AND.EX P0, PT, R8, R11, PT, P0 ;  /* 0x0000000b0800420c */ /* 0x000fc80003f01300 */
[----:B------:R-:W-:Y:S02]  /*2d50*/  @P4 SEL R7, R9, R10, P0 ;  /* 0x0000000a09074207 */ /* 0x000fe40000000000 */
[----:B------:R-:W-:-:S07]  /*2d60*/  @P4 SEL R6, R8, R11, P0 ;  /* 0x0000000b08064207 */ /* 0x000fce0000000000 */
.L_x_178:
[----:B------:R-:W-:Y:S05]  /*2d70*/  BSYNC.RECONVERGENT B1 ;  /* 0x0000000000017941 */ /* 0x000fea0003800200 */
.L_x_177:
        /* <DEDUP_REMOVED lines=26> */
.L_x_180:
[----:B------:R-:W-:Y:S05]  /*2f20*/  BSYNC.RECONVERGENT B1 ;  /* 0x0000000000017941 */ /* 0x000fea0003800200 */
.L_x_179:
        /* <DEDUP_REMOVED lines=26> */
.L_x_182:
[----:B------:R-:W-:Y:S05]  /*30d0*/  BSYNC.RECONVERGENT B1 ;  /* 0x0000000000017941 */ /* 0x000fea0003800200 */
.L_x_181:
        /* <DEDUP_REMOVED lines=26> */
.L_x_184:
[----:B------:R-:W-:Y:S05]  /*3280*/  BSYNC.RECONVERGENT B1 ;  /* 0x0000000000017941 */ /* 0x000fea0003800200 */
.L_x_183:
[----:B------:R-:W-:Y:S02]  /*3290*/  IMAD.MOV.U32 R6, RZ, RZ, R3 ;  /* 0x000000ffff067224 */ /* 0x000fe400078e0003 */
[----:B------:R-:W-:Y:S02]  /*32a0*/  IMAD.MOV.U32 R7, RZ, RZ, R9 ;  /* 0x000000ffff077224 */ /* 0x000fe400078e0009 */
[----:B------:R-:W-:Y:S01]  /*32b0*/  IMAD.MOV.U32 R8, RZ, RZ, R4 ;  /* 0x000000ffff087224 */ /* 0x000fe200078e0004 */
[----:B------:R-:W-:Y:S06]  /*32c0*/  @!P6 BRA `(.L_x_148) ;  /* 0x0000002400ece947 */ /* 0x000fec0003800000 */
[----:B------:R-:W0:Y:S01]  /*32d0*/  S2UR UR5, SR_CgaCtaId ;  /* 0x00000000000579c3 */ /* 0x000e220000008800 */
[----:B------:R-:W-:Y:S02]  /*32e0*/  UMOV UR4, 0x400 ;  /* 0x0000040000047882 */ /* 0x000fe40000000000 */
        /* <DEDUP_REMOVED lines=21> */
.L_x_116:
[----:B------:R-:W0:Y:S01]  /*3440*/  S2R R11, SR_TID.X ;  /* 0x00000000000b7919 */ /* 0x000e220000002100 */
[----:B------:R-:W1:Y:S02]  /*3450*/  LDCU.128 UR12, c[0x0][0x380] ;  /* 0x00007000ff0c77ac */ /* 0x000e640008000c00 */
[----:B-1----:R-:W-:Y:S02]  /*3460*/  IMAD.U32 R12, RZ, RZ, UR12 ;  /* 0x0000000cff0c7e24 */ /* 0x002fe4000f8e00ff */
[----:B------:R-:W-:Y:S01]  /*3470*/  IMAD.U32 R13, RZ, RZ, UR13 ;  /* 0x0000000dff0d7e24 */ /* 0x000fe2000f8e00ff */
[----:B0-----:R-:W-:-:S05]  /*3480*/  IADD3 R3, P0, PT, R6, R11, RZ ;  /* 0x0000000b06037210 */ /* 0x001fca0007f1e0ff */
[----:B------:R-:W-:Y:S01]  /*3490*/  IMAD.X R4, RZ, RZ, RZ, P0 ;  /* 0x000000ffff047224 */ /* 0x000fe200000e06ff */
[----:B------:R-:W-:-:S04]  /*34a0*/  LEA R2, P0, R3, R12, 0x2 ;  /* 0x0000000c03027211 */ /* 0x000fc800078010ff */
[----:B------:R-:W-:-:S05]  /*34b0*/  LEA.HI.X R3, R3, R13, R4, 0x2, P0 ;  /* 0x0000000d03037211 */ /* 0x000fca00000f1404 */
[----:B------:R-:W2:Y:S04]  /*34c0*/  LDG.E R4, desc[UR10][R2.64] ;  /* 0x0000000a02047981 */ /* 0x000ea8000c1e1900 */
[----:B------:R-:W2:Y:S04]  /*34d0*/  LDG.E R5, desc[UR10][R2.64+0x400] ;  /* 0x0004000a02057981 */ /* 0x000ea8000c1e1900 */
[----:B------:R-:W3:Y:S04]  /*34e0*/  LDG.E R8, desc[UR10][R2.64+0x800] ;  /* 0x0008000a02087981 */ /* 0x000ee8000c1e1900 */
[----:B------:R-:W4:Y:S04]  /*34f0*/  LDG.E R9, desc[UR10][R2.64+0xc00] ;  /* 0x000c000a02097981 */ /* 0x000f28000c1e1900 */
[----:B------:R0:W5:Y:S01]  /*3500*/  LDG.E R10, desc[UR10][R2.64+0x1000] ;  /* 0x0010000a020a7981 */ /* 0x000162000c1e1900 */
[----:B------:R-:W-:-:S02]  /*3510*/  IMAD.U32 R14, RZ, RZ, UR14 ;  /* 0x0000000eff0e7e24 */ /* 0x000fc4000f8e00ff */
[----:B------:R-:W-:-:S03]  /*3520*/  IMAD.U32 R15, RZ, RZ, UR15 ;  /* 0x0000000fff0f7e24 */ /* 0x000fc6000f8e00ff */
[----:B0-----:R-:W-:-:S05]  /*3530*/  IADD3 R2, P4, PT, R6, R14, RZ ;  /* 0x0000000e06027210 */ /* 0x001fca0007f9e0ff */
[----:B------:R-:W-:Y:S01]  /*3540*/  IMAD.X R3, RZ, RZ, R15, P4 ;  /* 0x000000ffff037224 */ /* 0x000fe200020e060f */
[----:B--2---:R-:W-:-:S04]  /*3550*/  FSETP.GEU.AND P0, PT, R4, R5, PT ;  /* 0x000000050400720b */ /* 0x004fc80003f0e000 */
[----:B------:R-:W-:Y:S01]  /*3560*/  FSEL R5, R4, R5, P0 ;  /* 0x0000000504057208 */ /* 0x000fe20000000000 */
[----:B------:R-:W-:-:S03]  /*3570*/  VIADD R4, R11, 0x200 ;  /* 0x000002000b047836 */ /* 0x000fc60000000000 */
[----:B---3--:R-:W-:-:S04]  /*3580*/  FSETP.GEU.AND P1, PT, R5, R8, PT ;  /* 0x000000080500720b */ /* 0x008fc80003f2e000 */
[----:B------:R-:W-:-:S04]  /*3590*/  FSEL R8, R5, R8, P1 ;  /* 0x0000000805087208 */ /* 0x000fc80000800000 */
[----:B----4-:R-:W-:-:S04]  /*35a0*/  FSETP.GEU.AND P3, PT, R8, R9, PT ;  /* 0x000000090800720b */ /* 0x010fc80003f6e000 */
[----:B------:R-:W-:Y:S01]  /*35b0*/  FSEL R5, R8, R9, P3 ;  /* 0x0000000908057208 */ /* 0x000fe20001800000 */
[C---:B------:R-:W-:Y:S01]  /*35c0*/  VIADD R8, R11.reuse, 0x100 ;  /* 0x000001000b087836 */ /* 0x040fe20000000000 */
[----:B------:R-:W-:Y:S02]  /*35d0*/  LOP3.LUT R9, R11, 0x400, RZ, 0xfc, !PT ;  /* 0x000004000b097812 */ /* 0x000fe400078efcff */
[----:B-----5:R-:W-:Y:S02]  /*35e0*/  FSETP.GEU.AND P2, PT, R5, R10, PT ;  /* 0x0000000a0500720b */ /* 0x020fe40003f4e000 */
[----:B------:R-:W-:Y:S02]  /*35f0*/  @P1 SEL R4, R11, R8, P0 ;  /* 0x000000080b041207 */ /* 0x000fe40000000000 */
[----:B------:R-:W-:Y:S01]  /*3600*/  ISETP.LE.U32.AND P1, PT, R7, UR6, PT ;  /* 0x0000000607007c0c */ /* 0x000fe2000bf23070 */
[----:B------:R-:W-:-:S03]  /*3610*/  @!P3 VIADD R4, R11, 0x300 ;  /* 0x000003000b04b836 */ /* 0x000fc60000000000 */
[----:B------:R-:W-:-:S05]  /*3620*/  ISETP.GE.U32.AND.EX P1, PT, RZ, R18, PT, P1 ;  /* 0x00000012ff00720c */ /* 0x000fca0003f26110 */
[C---:B------:R-:W-:Y:S02]  /*3630*/  @P2 ISETP.GE.U32.AND P0, PT, R4.reuse, R9, PT ;  /* 0x000000090400220c */ /* 0x040fe40003f06070 */
[-C--:B------:R-:W-:Y:S02]  /*3640*/  IADD3 R9, P3, PT, R9, R2.reuse, RZ ;  /* 0x0000000209097210 */ /* 0x080fe40007f7e0ff */
[----:B------:R-:W-:Y:S02]  /*3650*/  @P2 IADD3 R2, P4, PT, R4, R2, RZ ;  /* 0x0000000204022210 */ /* 0x000fe40007f9e0ff */
[----:B------:R-:W-:Y:S01]  /*3660*/  @P2 ISETP.GE.U32.AND.EX P0, PT, RZ, RZ, PT, P0 ;  /* 0x000000ffff00220c */ /* 0x000fe20003f06100 */
[--C-:B------:R-:W-:Y:S02]  /*3670*/  IMAD.X R8, RZ, RZ, R3.reuse, P3 ;  /* 0x000000ffff087224 */ /* 0x100fe400018e0603 */
[----:B------:R-:W-:Y:S01]  /*3680*/  @P2 IMAD.X R3, RZ, RZ, R3, P4 ;  /* 0x000000ffff032224 */ /* 0x000fe200020e0603 */
[----:B------:R-:W-:-:S04]  /*3690*/  @P2 FSETP.LT.OR P0, PT, R10, R5, !P0 ;  /* 0x000000050a00220b */ /* 0x000fc80004701400 */
[----:B------:R-:W-:Y:S02]  /*36a0*/  @P2 FSEL R10, R5, R10, P0 ;  /* 0x0000000a050a2208 */ /* 0x000fe40000000000 */
[----:B------:R-:W-:Y:S02]  /*36b0*/  @P2 SEL R9, R2, R9, P0 ;  /* 0x0000000902092207 */ /* 0x000fe40000000000 */
[----:B------:R-:W-:Y:S01]  /*36c0*/  @P2 SEL R8, R3, R8, P0 ;  /* 0x0000000803082207 */ /* 0x000fe20000000000 */
[----:B------:R-:W-:Y:S06]  /*36d0*/  @P1 BRA `(.L_x_185) ;  /* 0x0000001000641947 */ /* 0x000fec0003800000 */
[----:B------:R-:W0:Y:S01]  /*36e0*/  LDCU.64 UR8, c[0x0][0x3e8] ;  /* 0x00007d00ff0877ac */ /* 0x000e220008000a00 */
[----:B------:R-:W-:Y:S01]  /*36f0*/  ISETP.NE.AND P0, PT, R11, RZ, PT ;  /* 0x000000ff0b00720c */ /* 0x000fe20003f05270 */
[----:B------:R-:W-:Y:S01]  /*3700*/  BSSY.RECONVERGENT B1, `(.L_x_186) ;  /* 0x0000012000017945 */ /* 0x000fe20003800200 */
[----:B------:R-:W-:Y:S01]  /*3710*/  UMOV UR4, 0x8 ;  /* 0x0000000800047882 */ /* 0x000fe20000000000 */
[----:B------:R-:W-:Y:S02]  /*3720*/  UMOV UR5, 0x0 ;  /* 0x0000000000057882 */ /* 0x000fe40000000000 */
[----:B0-----:R-:W-:-:S04]  /*3730*/  UIMAD.WIDE.U32 UR4, UR8, 0x1, UR4 ;  /* 0x00000001080478a5 */ /* 0x001fc8000f8e0004 */
[----:B------:R-:W-:Y:S02]  /*3740*/  UIADD3 UR7, UPT, UPT, UR5, UR9, URZ ;  /* 0x0000000905077290 */ /* 0x000fe4000fffe0ff */
[----:B------:R-:W-:Y:S02]  /*3750*/  IMAD.U32 R3, RZ, RZ, UR5 ;  /* 0x00000005ff037e24 */ /* 0x000fe4000f8e00ff */
[----:B------:R-:W-:Y:S02]  /*3760*/  IMAD.U32 R2, RZ, RZ, UR4 ;  /* 0x00000004ff027e24 */ /* 0x000fe4000f8e00ff */
[----:B------:R-:W-:Y:S01]  /*3770*/  IMAD.U32 R3, RZ, RZ, UR7 ;  /* 0x00000007ff037e24 */ /* 0x000fe2000f8e00ff */
[----:B------:R-:W-:Y:S06]  /*3780*/  @P0 BRA `(.L_x_187) ;  /* 0x0000000000240947 */ /* 0x000fec0003800000 */
[----:B------:R-:W-:Y:S02]  /*3790*/  IMAD.MOV.U32 R16, RZ, RZ, 0x500 ;  /* 0x00000500ff107424 */ /* 0x000fe400078e00ff */
[----:B------:R-:W-:-:S05]  /*37a0*/  IMAD.MOV.U32 R17, RZ, RZ, 0x0 ;  /* 0x00000000ff117424 */ /* 0x000fca00078e00ff */
[----:B------:R-:W2:Y:S01]  /*37b0*/  ATOMG.E.ADD.64.STRONG.GPU PT, R4, desc[UR10][R2.64], R16 ;  /* 0x80000010020479a8 */ /* 0x000ea200081ef50a */
[----:B------:R-:W0:Y:S01]  /*37c0*/  S2UR UR5, SR_CgaCtaId ;  /* 0x00000000000579c3 */ /* 0x000e220000008800 */
[----:B------:R-:W-:Y:S02]  /*37d0*/  UMOV UR4, 0x400 ;  /* 0x0000040000047882 */ /* 0x000fe40000000000 */
[----:B0-----:R-:W-:Y:S01]  /*37e0*/  ULEA UR4, UR5, UR4, 0x18 ;  /* 0x0000000405047291 */ /* 0x001fe2000f8ec0ff */
[----:B--2---:R-:W-:-:S05]  /*37f0*/  IADD3 R4, P0, PT, R4, UR6, RZ ;  /* 0x0000000604047c10 */ /* 0x004fca000ff1e0ff */
[----:B------:R-:W-:-:S05]  /*3800*/  IMAD.X R5, RZ, RZ, R5, P0 ;  /* 0x000000ffff057224 */ /* 0x000fca00000e0605 */
[----:B------:R0:W-:Y:S03]  /*3810*/  STS.64 [UR4+0x98], R4 ;  /* 0x00009804ff007988 */ /* 0x0001e60008000a04 */
.L_x_187:
[----:B------:R-:W-:Y:S05]  /*3820*/  BSYNC.RECONVERGENT B1 ;  /* 0x0000000000017941 */ /* 0x000fea0003800200 */
.L_x_186:
[----:B------:R-:W1:Y:S08]  /*3830*/  S2UR UR5, SR_CgaCtaId ;  /* 0x00000000000579c3 */ /* 0x000e700000008800 */
[----:B------:R-:W-:Y:S06]  /*3840*/  BAR.SYNC.DEFER_BLOCKING 0x0 ;  /* 0x0000000000007b1d */ /* 0x000fec0000010000 */
[----:B------:R-:W-:-:S02]  /*3850*/  UMOV UR4, 0x400 ;  /* 0x0000040000047882 */ /* 0x000fc40000000000 */
[----:B-1----:R-:W-:-:S06]  /*3860*/  ULEA UR4, UR5, UR4, 0x18 ;  /* 0x0000000405047291 */ /* 0x002fcc000f8ec0ff */
[----:B------:R-:W-:-:S05]  /*3870*/  IMAD.U32 R23, RZ, RZ, UR4 ;  /* 0x00000004ff177e24 */ /* 0x000fca000f8e00ff */
[----:B0-----:R-:W0:Y:S02]  /*3880*/  LDS.64 R4, [R23+0x98] ;  /* 0x0000980017047984 */ /* 0x001e240000000a00 */
[----:B0-----:R-:W-:-:S04]  /*3890*/  IADD3 R6, P1, PT, R4, 0x500, RZ ;  /* 0x0000050004067810 */ /* 0x001fc80007f3e0ff */
[----:B------:R-:W-:Y:S01]  /*38a0*/  ISETP.GT.U32.AND P0, PT, R6, R7, PT ;  /* 0x000000070600720c */ /* 0x000fe20003f04070 */
[----:B------:R-:W-:-:S05]  /*38b0*/  IMAD.X R17, RZ, RZ, R5, P1 ;  /* 0x000000ffff117224 */ /* 0x000fca00008e0605 */
[----:B------:R-:W-:-:S13]  /*38c0*/  ISETP.GT.AND.EX P0, PT, R17, R18, PT, P0 ;  /* 0x000000121100720c */ /* 0x000fda0003f04300 */
[----:B------:R-:W-:Y:S05]  /*38d0*/  @P0 BRA `(.L_x_188) ;  /* 0x0000000400700947 */ /* 0x000fea0003800000 */
[----:B------:R-:W-:Y:S01]  /*38e0*/  BSSY.RECONVERGENT B1, `(.L_x_188) ;  /* 0x000005b000017945 */ /* 0x000fe20003800200 */
[----:B------:R-:W-:Y:S01]  /*38f0*/  IMAD.MOV.U32 R16, RZ, RZ, R10 ;  /* 0x000000ffff107224 */ /* 0x000fe200078e000a */
[----:B------:R-:W0:Y:S01]  /*3900*/  LDCU.64 UR8, c[0x0][0x398] ;  /* 0x00007300ff0877ac */ /* 0x000e220008000a00 */
[----:B------:R-:W-:Y:S02]  /*3910*/  IMAD.MOV.U32 R19, RZ, RZ, R9 ;  /* 0x000000ffff137224 */ /* 0x000fe400078e0009 */
[----:B------:R-:W-:Y:S01]  /*3920*/  IMAD.MOV.U32 R6, RZ, RZ, R8 ;  /* 0x000000ffff067224 */ /* 0x000fe200078e0008 */
[----:B------:R-:W1:Y:S06]  /*3930*/  LDCU.128 UR12, c[0x0][0x380] ;  /* 0x00007000ff0c77ac */ /* 0x000e6c0008000c00 */
.L_x_191:
[----:B------:R-:W-:Y:S01]  /*3940*/  IADD3 R9, P0, PT, R11, R4, RZ ;  /* 0x000000040b097210 */ /* 0x000fe20007f1e0ff */
[----:B-1----:R-:W-:Y:S02]  /*3950*/  IMAD.U32 R12, RZ, RZ, UR12 ;  /* 0x0000000cff0c7e24 */ /* 0x002fe4000f8e00ff */
[----:B------:R-:W-:Y:S02]  /*3960*/  IMAD.U32 R13, RZ, RZ, UR13 ;  /* 0x0000000dff0d7e24 */ /* 0x000fe4000f8e00ff */
[----:B------:R-:W-:Y:S01]  /*3970*/  IMAD.X R8, RZ, RZ, R5, P0 ;  /* 0x000000ffff087224 */ /* 0x000fe200000e0605 */
[----:B------:R-:W-:-:S04]  /*3980*/  LEA R4, P0, R9, R12, 0x2 ;  /* 0x0000000c09047211 */ /* 0x000fc800078010ff */
[----:B------:R-:W-:-:S05]  /*3990*/  LEA.HI.X R5, R9, R13, R8, 0x2, P0 ;  /* 0x0000000d09057211 */ /* 0x000fca00000f1408 */
[----:B------:R-:W2:Y:S04]  /*39a0*/  LDG.E R7, desc[UR10][R4.64] ;  /* 0x0000000a04077981 */ /* 0x000ea8000c1e1900 */
[----:B------:R-:W3:Y:S04]  /*39b0*/  LDG.E R24, desc[UR10][R4.64+0x400] ;  /* 0x0004000a04187981 */ /* 0x000ee8000c1e1900 */
[----:B------:R-:W4:Y:S04]  /*39c0*/  LDG.E R18, desc[UR10][R4.64+0x800] ;  /* 0x0008000a04127981 */ /* 0x000f28000c1e1900 */
[----:B------:R-:W4:Y:S01]  /*39d0*/  LDG.E R17, desc[UR10][R4.64+0xc00] ;  /* 0x000c000a04117981 */ /* 0x000f22000c1e1900 */
[----:B------:R-:W-:-:S02]  /*39e0*/  IMAD.U32 R14, RZ, RZ, UR14 ;  /* 0x0000000eff0e7e24 */ /* 0x000fc4000f8e00ff */
[----:B------:R-:W-:Y:S01]  /*39f0*/  IMAD.U32 R15, RZ, RZ, UR15 ;  /* 0x0000000fff0f7e24 */ /* 0x000fe2000f8e00ff */
[----:B------:R1:W5:Y:S01]  /*3a00*/  LDG.E R10, desc[UR10][R4.64+0x1000] ;  /* 0x0010000a040a7981 */ /* 0x000362000c1e1900 */
[----:B------:R-:W-:Y:S01]  /*3a10*/  BSSY.RECONVERGENT B2, `(.L_x_189) ;  /* 0x000002c000027945 */ /* 0x000fe20003800200 */
[----:B------:R-:W-:Y:S01]  /*3a20*/  BAR.SYNC.DEFER_BLOCKING 0x0 ;  /* 0x0000000000007b1d */ /* 0x000fe20000010000 */
[----:B------:R-:W-:-:S04]  /*3a30*/  IADD3 R26, P0, PT, R9, R14, RZ ;  /* 0x0000000e091a7210 */ /* 0x000fc80007f1e0ff */
[----:B------:R-:W-:Y:S01]  /*3a40*/  IADD3 R20, P3, PT, R26, 0x100, RZ ;  /* 0x000001001a147810 */ /* 0x000fe20007f7e0ff */
[----:B------:R-:W-:Y:S01]  /*3a50*/  IMAD.X R27, R8, 0x1, R15, P0 ;  /* 0x00000001081b7824 */ /* 0x000fe200000e060f */
[C---:B------:R-:W-:Y:S02]  /*3a60*/  IADD3 R21, P4, PT, R26.reuse, 0x200, RZ ;  /* 0x000002001a157810 */ /* 0x040fe40007f9e0ff */
[----:B------:R-:W-:Y:S01]  /*3a70*/  IADD3 R9, P6, PT, R26, 0x400, RZ ;  /* 0x000004001a097810 */ /* 0x000fe20007fde0ff */
[--C-:B------:R-:W-:Y:S01]  /*3a80*/  IMAD.X R25, RZ, RZ, R27.reuse, P3 ;  /* 0x000000ffff197224 */ /* 0x100fe200018e061b */
[----:B------:R-:W-:Y:S01]  /*3a90*/  ISETP.NE.AND P3, PT, R11, RZ, PT ;  /* 0x000000ff0b00720c */ /* 0x000fe20003f65270 */
[--C-:B------:R-:W-:Y:S02]  /*3aa0*/  IMAD.X R22, RZ, RZ, R27.reuse, P4 ;  /* 0x000000ffff167224 */ /* 0x100fe400020e061b */
[----:B------:R-:W-:Y:S01]  /*3ab0*/  IMAD.X R8, RZ, RZ, R27, P6 ;  /* 0x000000ffff087224 */ /* 0x000fe200030e061b */
[----:B--2---:R-:W-:-:S13]  /*3ac0*/  FSETP.GEU.AND P2, PT, R16, R7, PT ;  /* 0x000000071000720b */ /* 0x004fda0003f4e000 */
[----:B------:R-:W-:-:S04]  /*3ad0*/  @P2 ISETP.GE.U32.AND P0, PT, R19, R26, PT ;  /* 0x0000001a1300220c */ /* 0x000fc80003f06070 */
[----:B------:R-:W-:-:S04]  /*3ae0*/  @P2 ISETP.GE.AND.EX P0, PT, R6, R27, PT, P0 ;  /* 0x0000001b0600220c */ /* 0x000fc80003f06300 */
[----:B------:R-:W-:-:S04]  /*3af0*/  @P2 FSETP.LT.OR P0, PT, R7, R16, !P0 ;  /* 0x000000100700220b */ /* 0x000fc80004701400 */
[----:B------:R-:W-:Y:S02]  /*3b00*/  @P2 FSEL R7, R16, R7, P0 ;  /* 0x0000000710072208 */ /* 0x000fe40000000000 */
[----:B------:R-:W-:Y:S02]  /*3b10*/  IADD3 R16, P5, PT, R26, 0x300, RZ ;  /* 0x000003001a107810 */ /* 0x000fe40007fbe0ff */
[----:B---3--:R-:W-:Y:S02]  /*3b20*/  FSETP.GEU.AND P1, PT, R7, R24, PT ;  /* 0x000000180700720b */ /* 0x008fe40003f2e000 */
[----:B------:R-:W-:Y:S01]  /*3b30*/  @P2 SEL R26, R19, R26, P0 ;  /* 0x0000001a131a2207 */ /* 0x000fe20000000000 */
[----:B------:R-:W-:Y:S01]  /*3b40*/  IMAD.X R19, RZ, RZ, R27, P5 ;  /* 0x000000ffff137224 */ /* 0x000fe200028e061b */
[----:B------:R-:W-:-:S09]  /*3b50*/  @P2 SEL R27, R6, R27, P0 ;  /* 0x0000001b061b2207 */ /* 0x000fd20000000000 */
[----:B------:R-:W-:-:S04]  /*3b60*/  @P1 ISETP.GE.U32.AND P0, PT, R26, R20, PT ;  /* 0x000000141a00120c */ /* 0x000fc80003f06070 */
[----:B------:R-:W-:-:S04]  /*3b70*/  @P1 ISETP.GE.AND.EX P0, PT, R27, R25, PT, P0 ;  /* 0x000000191b00120c */ /* 0x000fc80003f06300 */
[----:B------:R-:W-:-:S04]  /*3b80*/  @P1 FSETP.LT.OR P0, PT, R24, R7, !P0 ;  /* 0x000000071800120b */ /* 0x000fc80004701400 */
[----:B------:R-:W-:Y:S02]  /*3b90*/  @P1 FSEL R24, R7, R24, P0 ;  /* 0x0000001807181208 */ /* 0x000fe40000000000 */
[----:B------:R-:W-:Y:S02]  /*3ba0*/  @P1 SEL R20, R26, R20, P0 ;  /* 0x000000141a141207 */ /* 0x000fe40000000000 */
[----:B----4-:R-:W-:Y:S02]  /*3bb0*/  FSETP.GEU.AND P2, PT, R24, R18, PT ;  /* 0x000000121800720b */ /* 0x010fe40003f4e000 */
[----:B------:R-:W-:-:S11]  /*3bc0*/  @P1 SEL R25, R27, R25, P0 ;  /* 0x000000191b191207 */ /* 0x000fd60000000000 */
[----:B------:R-:W-:-:S04]  /*3bd0*/  @P2 ISETP.GE.U32.AND P0, PT, R20, R21, PT ;  /* 0x000000151400220c */ /* 0x000fc80003f06070 */
[----:B------:R-:W-:-:S04]  /*3be0*/  @P2 ISETP.GE.AND.EX P0, PT, R25, R22, PT, P0 ;  /* 0x000000161900220c */ /* 0x000fc80003f06300 */
[----:B------:R-:W-:-:S04]  /*3bf0*/  @P2 FSETP.LT.OR P0, PT, R18, R24, !P0 ;  /* 0x000000181200220b */ /* 0x000fc80004701400 */
[----:B------:R-:W-:-:S04]  /*3c00*/  @P2 FSEL R18, R24, R18, P0 ;  /* 0x0000001218122208 */ /* 0x000fc80000000000 */
[----:B------:R-:W-:Y:S01]  /*3c10*/  FSETP.GEU.AND P1, PT, R18, R17, PT ;  /* 0x000000111200720b */ /* 0x000fe20003f2e000 */
[----:B-1----:R-:W-:-:S12]  /*3c20*/  @P3 BRA `(.L_x_190) ;  /* 0x0000000000283947 */ /* 0x002fd80003800000 */
[----:B------:R-:W-:Y:S02]  /*3c30*/  IMAD.MOV.U32 R4, RZ, RZ, 0x500 ;  /* 0x00000500ff047424 */ /* 0x000fe400078e00ff */
[----:B------:R-:W-:-:S06]  /*3c40*/  IMAD.MOV.U32 R5, RZ, RZ, 0x0 ;  /* 0x00000000ff057424 */ /* 0x000fcc00078e00ff */
[----:B------:R-:W2:Y:S01]  /*3c50*/  ATOMG.E.ADD.64.STRONG.GPU PT, R4, desc[UR10][R2.64], R4 ;  /* 0x80000004020479a8 */ /* 0x000ea200081ef50a */
[----:B------:R-:W1:Y:S01]  /*3c60*/  S2UR UR5, SR_CgaCtaId ;  /* 0x00000000000579c3 */ /* 0x000e620000008800 */
[----:B------:R-:W-:Y:S02]  /*3c70*/  UMOV UR4, 0x400 ;  /* 0x0000040000047882 */ /* 0x000fe40000000000 */
[----:B-1----:R-:W-:-:S06]  /*3c80*/  ULEA UR4, UR5, UR4, 0x18 ;  /* 0x0000000405047291 */ /* 0x002fcc000f8ec0ff */
[----:B------:R-:W-:Y:S01]  /*3c90*/  IMAD.U32 R23, RZ, RZ, UR4 ;  /* 0x00000004ff177e24 */ /* 0x000fe2000f8e00ff */
[----:B--2---:R-:W-:-:S05]  /*3ca0*/  IADD3 R6, P3, PT, R4, UR6, RZ ;  /* 0x0000000604067c10 */ /* 0x004fca000ff7e0ff */
[----:B------:R-:W-:-:S05]  /*3cb0*/  IMAD.X R7, RZ, RZ, R5, P3 ;  /* 0x000000ffff077224 */ /* 0x000fca00018e0605 */
[----:B------:R1:W-:Y:S03]  /*3cc0*/  STS.64 [R23+0x98], R6 ;  /* 0x0000980617007388 */ /* 0x0003e60000000a00 */
.L_x_190:
[----:B0-----:R-:W-:Y:S05]  /*3cd0*/  BSYNC.RECONVERGENT B2 ;  /* 0x0000000000027941 */ /* 0x001fea0003800200 */
.L_x_189:
[----:B------:R-:W-:Y:S01]  /*3ce0*/  BAR.SYNC.DEFER_BLOCKING 0x0 ;  /* 0x0000000000007b1d */ /* 0x000fe20000010000 */
[----:B------:R-:W-:Y:S01]  /*3cf0*/  @P2 SEL R21, R20, R21, P0 ;  /* 0x0000001514152207 */ /* 0x000fe20000000000 */
[----:B-1----:R-:W-:Y:S01]  /*3d00*/  IMAD.U32 R7, RZ, RZ, UR8 ;  /* 0x00000008ff077e24 */ /* 0x002fe2000f8e00ff */
[----:B------:R-:W-:Y:S02]  /*3d10*/  @P2 SEL R22, R25, R22, P0 ;  /* 0x0000001619162207 */ /* 0x000fe40000000000 */
[----:B------:R-:W-:-:S04]  /*3d20*/  @P1 ISETP.GE.U32.AND P0, PT, R21, R16, PT ;  /* 0x000000101500120c */ /* 0x000fc80003f06070 */
[----:B------:R-:W-:-:S04]  /*3d30*/  @P1 ISETP.GE.AND.EX P0, PT, R22, R19, PT, P0 ;  /* 0x000000131600120c */ /* 0x000fc80003f06300 */
[----:B------:R-:W-:-:S04]  /*3d40*/  @P1 FSETP.LT.OR P0, PT, R17, R18, !P0 ;  /* 0x000000121100120b */ /* 0x000fc80004701400 */
[----:B------:R-:W-:Y:S01]  /*3d50*/  @P1 FSEL R17, R18, R17, P0 ;  /* 0x0000001112111208 */ /* 0x000fe20000000000 */
[----:B------:R-:W-:Y:S01]  /*3d60*/  IMAD.U32 R18, RZ, RZ, UR9 ;  /* 0x00000009ff127e24 */ /* 0x000fe2000f8e00ff */
[----:B------:R-:W-:Y:S02]  /*3d70*/  @P1 SEL R16, R21, R16, P0 ;  /* 0x0000001015101207 */ /* 0x000fe40000000000 */
[----:B-----5:R-:W-:Y:S02]  /*3d80*/  FSETP.GEU.AND P2, PT, R17, R10, PT ;  /* 0x0000000a1100720b */ /* 0x020fe40003f4e000 */
[----:B------:R-:W-:Y:S01]  /*3d90*/  @P1 SEL R19, R22, R19, P0 ;  /* 0x0000001316131207 */ /* 0x000fe20000000000 */
[----:B------:R-:W0:Y:S10]  /*3da0*/  LDS.64 R4, [R23+0x98] ;  /* 0x0000980017047984 */ /* 0x000e340000000a00 */
[----:B------:R-:W-:-:S04]  /*3db0*/  @P2 ISETP.GE.U32.AND P0, PT, R16, R9, PT ;  /* 0x000000091000220c */ /* 0x000fc80003f06070 */
[----:B------:R-:W-:-:S04]  /*3dc0*/  @P2 ISETP.GE.AND.EX P0, PT, R19, R8, PT, P0 ;  /* 0x000000081300220c */ /* 0x000fc80003f06300 */
[----:B------:R-:W-:-:S04]  /*3dd0*/  @P2 FSETP.LT.OR P0, PT, R10, R17, !P0 ;  /* 0x000000110a00220b */ /* 0x000fc80004701400 */
[----:B------:R-:W-:Y:S02]  /*3de0*/  @P2 FSEL R10, R17, R10, P0 ;  /* 0x0000000a110a2208 */ /* 0x000fe40000000000 */
[----:B------:R-:W-:Y:S02]  /*3df0*/  @P2 SEL R9, R16, R9, P0 ;  /* 0x0000000910092207 */ /* 0x000fe40000000000 */
[----:B------:R-:W-:Y:S01]  /*3e00*/  @P2 SEL R8, R19, R8, P0 ;  /* 0x0000000813082207 */ /* 0x000fe20000000000 */
[----:B------:R-:W-:Y:S02]  /*3e10*/  IMAD.MOV.U32 R16, RZ, RZ, R10 ;  /* 0x000000ffff107224 */ /* 0x000fe400078e000a */
[----:B------:R-:W-:Y:S01]  /*3e20*/  IMAD.MOV.U32 R19, RZ, RZ, R9 ;  /* 0x000000ffff137224 */ /* 0x000fe200078e0009 */
[----:B0-----:R-:W-:-:S04]  /*3e30*/  IADD3 R6, P3, PT, R4, 0x500, RZ ;  /* 0x0000050004067810 */ /* 0x001fc80007f7e0ff */
[----:B------:R-:W-:Y:S01]  /*3e40*/  ISETP.GT.U32.AND P1, PT, R6, R7, PT ;  /* 0x000000070600720c */ /* 0x000fe20003f24070 */
[----:B------:R-:W-:Y:S02]  /*3e50*/  IMAD.X R21, RZ, RZ, R5, P3 ;  /* 0x000000ffff157224 */ /* 0x000fe400018e0605 */
[----:B------:R-:W-:-:S03]  /*3e60*/  IMAD.MOV.U32 R6, RZ, RZ, R8 ;  /* 0x000000ffff067224 */ /* 0x000fc600078e0008 */
[----:B------:R-:W-:-:S13]  /*3e70*/  ISETP.GT.AND.EX P0, PT, R21, R18, PT, P1 ;  /* 0x000000121500720c */ /* 0x000fda0003f04310 */
[----:B------:R-:W-:Y:S05]  /*3e80*/  @!P0 BRA `(.L_x_191) ;  /* 0xfffffff800ac8947 */ /* 0x000fea000383ffff */
[----:B------:R-:W-:Y:S05]  /*3e90*/  BSYNC.RECONVERGENT B1 ;  /* 0x0000000000017941 */ /* 0x000fea0003800200 */
.L_x_188:
[----:B------:R-:W-:Y:S01]  /*3ea0*/  ISETP.GE.U32.AND P0, PT, R4, R7, PT ;  /* 0x000000070400720c */ /* 0x000fe20003f06070 */
[----:B------:R-:W-:Y:S03]  /*3eb0*/  BSSY.RECONVERGENT B1, `(.L_x_185) ;  /* 0x000009b000017945 */ /* 0x000fe60003800200 */
[----:B------:R-:W-:-:S13]  /*3ec0*/  ISETP.GE.AND.EX P0, PT, R5, R18, PT, P0 ;  /* 0x000000120500720c */ /* 0x000fda0003f06300 */
[----:B------:R-:W-:Y:S05]  /*3ed0*/  @P0 BRA `(.L_x_192) ;  /* 0x0000000800600947 */ /* 0x000fea0003800000 */
[----:B------:R-:W-:-:S05]  /*3ee0*/  IMAD.IADD R16, R7, 0x1, -R4 ;  /* 0x0000000107107824 */ /* 0x000fca00078e0a04 */
[----:B------:R-:W-:-:S13]  /*3ef0*/  ISETP.GE.AND P0, PT, R11, R16, PT ;  /* 0x000000100b00720c */ /* 0x000fda0003f06270 */
[----:B------:R-:W-:Y:S05]  /*3f00*/  @P0 BRA `(.L_x_192) ;  /* 0x0000000800540947 */ /* 0x000fea0003800000 */
[----:B------:R-:W-:Y:S01]  /*3f10*/  LOP3.LUT R2, RZ, R11, RZ, 0x33, !PT ;  /* 0x0000000bff027212 */ /* 0x000fe200078e33ff */
[----:B------:R-:W-:Y:S01]  /*3f20*/  BSSY.RECONVERGENT B2, `(.L_x_193) ;  /* 0x000002f000027945 */ /* 0x000fe20003800200 */
[----:B------:R-:W-:Y:S02]  /*3f30*/  IMAD.MOV.U32 R17, RZ, RZ, R11 ;  /* 0x000000ffff117224 */ /* 0x000fe400078e000b */
[----:B------:R-:W-:-:S04]  /*3f40*/  IADD3 R7, PT, PT, -R4, R7, R2 ;  /* 0x0000000704077210 */ /* 0x000fc80007ffe102 */
[----:B------:R-:W-:-:S04]  /*3f50*/  LOP3.LUT R2, R7, 0x300, RZ, 0xc0, !PT ;  /* 0x0000030007027812 */ /* 0x000fc800078ec0ff */
[----:B------:R-:W-:-:S13]  /*3f60*/  ISETP.NE.AND P0, PT, R2, 0x300, PT ;  /* 0x000003000200780c */ /* 0x000fda0003f05270 */
[----:B------:R-:W-:Y:S05]  /*3f70*/  @!P0 BRA `(.L_x_194) ;  /* 0x0000000000a48947 */ /* 0x000fea0003800000 */
[----:B------:R-:W-:Y:S01]  /*3f80*/  IADD3 R3, P0, PT, R11, R4, RZ ;  /* 0x000000040b037210 */ /* 0x000fe20007f1e0ff */
[----:B------:R-:W-:Y:S01]  /*3f90*/  IMAD.MOV.U32 R17, RZ, RZ, R11 ;  /* 0x000000ffff117224 */ /* 0x000fe200078e000b */
[----:B------:R-:W-:Y:S02]  /*3fa0*/  LEA.HI R2, R7, 0x1, RZ, 0x18 ;  /* 0x0000000107027811 */ /* 0x000fe400078fc0ff */
[C---:B------:R-:W-:Y:S01]  /*3fb0*/  LEA R12, P1, R3.reuse, R12, 0x2 ;  /* 0x0000000c030c7211 */ /* 0x040fe200078210ff */
[----:B------:R-:W-:Y:S01]  /*3fc0*/  IMAD.X R6, RZ, RZ, R5, P0 ;  /* 0x000000ffff067224 */ /* 0x000fe200000e0605 */
[C---:B------:R-:W-:Y:S02]  /*3fd0*/  IADD3 R14, P0, PT, R3.reuse, R14, RZ ;  /* 0x0000000e030e7210 */ /* 0x040fe40007f1e0ff */
[----:B------:R-:W-:Y:S02]  /*3fe0*/  LOP3.LUT R2, R2, 0x3, RZ, 0xc0, !PT ;  /* 0x0000000302027812 */ /* 0x000fe400078ec0ff */
[----:B------:R-:W-:Y:S01]  /*3ff0*/  LEA.HI.X R3, R3, R13, R6, 0x2, P1 ;  /* 0x0000000d03037211 */ /* 0x000fe200008f1406 */
[----:B------:R-:W-:-:S02]  /*4000*/  IMAD.X R15, R6, 0x1, R15, P0 ;  /* 0x00000001060f7824 */ /* 0x000fc400000e060f */
[----:B------:R-:W-:-:S07]  /*4010*/  IMAD.MOV R6, RZ, RZ, -R2 ;  /* 0x000000ffff067224 */ /* 0x000fce00078e0a02 */
.L_x_197:
[----:B------:R-:W-:-:S06]  /*4020*/  IMAD.MOV.U32 R2, RZ, RZ, R12 ;  /* 0x000000ffff027224 */ /* 0x000fcc00078e000c */
[----:B------:R-:W2:Y:S01]  /*4030*/  LDG.E R2, desc[UR10][R2.64] ;  /* 0x0000000a02027981 */ /* 0x000ea2000c1e1900 */
[----:B------:R-:W-:Y:S01]  /*4040*/  VIADD R6, R6, 0x1 ;  /* 0x0000000106067836 */ /* 0x000fe20000000000 */
[----:B------:R-:W-:Y:S01]  /*4050*/  BSSY.RECONVERGENT B3, `(.L_x_195) ;  /* 0x0000016000037945 */ /* 0x000fe20003800200 */
[----:B------:R-:W-:Y:S01]  /*4060*/  IMAD.MOV.U32 R13, RZ, RZ, R9 ;  /* 0x000000ffff0d7224 */ /* 0x000fe200078e0009 */
[----:B------:R-:W-:Y:S01]  /*4070*/  IADD3 R12, P3, PT, R12, 0x400, RZ ;  /* 0x000004000c0c7810 */ /* 0x000fe20007f7e0ff */
[----:B------:R-:W-:Y:S01]  /*4080*/  IMAD.MOV.U32 R18, RZ, RZ, R8 ;  /* 0x000000ffff127224 */ /* 0x000fe200078e0008 */
[----:B------:R-:W-:Y:S01]  /*4090*/  ISETP.NE.AND P2, PT, R6, RZ, PT ;  /* 0x000000ff0600720c */ /* 0x000fe20003f45270 */
[----:B------:R-:W-:Y:S02]  /*40a0*/  IMAD.MOV.U32 R19, RZ, RZ, R10 ;  /* 0x000000ffff137224 */ /* 0x000fe400078e000a */
        /* <DEDUP_REMOVED lines=16> */
.L_x_196:
[----:B------:R-:W-:Y:S05]  /*41b0*/  BSYNC.RECONVERGENT B3 ;  /* 0x0000000000037941 */ /* 0x000fea0003800200 */
.L_x_195:
[----:B------:R-:W-:Y:S01]  /*41c0*/  IADD3 R14, P0, PT, R14, 0x100, RZ ;  /* 0x000001000e0e7810 */ /* 0x000fe20007f1e0ff */
[----:B------:R-:W-:Y:S02]  /*41d0*/  VIADD R17, R17, 0x100 ;  /* 0x0000010011117836 */ /* 0x000fe40000000000 */
[----:B------:R-:W-:Y:S02]  /*41e0*/  IMAD.X R3, RZ, RZ, R3, P3 ;  /* 0x000000ffff037224 */ /* 0x000fe400018e0603 */
[----:B------:R-:W-:Y:S01]  /*41f0*/  IMAD.X R15, RZ, RZ, R15, P0 ;  /* 0x000000ffff0f7224 */ /* 0x000fe200000e060f */
[----:B------:R-:W-:Y:S07]  /*4200*/  @P2 BRA `(.L_x_197) ;  /* 0xfffffffc00842947 */ /* 0x000fee000383ffff */
.L_x_194:
[----:B------:R-:W-:Y:S05]  /*4210*/  BSYNC.RECONVERGENT B2 ;  /* 0x0000000000027941 */ /* 0x000fea0003800200 */
.L_x_193:
[----:B------:R-:W-:-:S13]  /*4220*/  ISETP.GE.U32.AND P0, PT, R7, 0x300, PT ;  /* 0x000003000700780c */ /* 0x000fda0003f06070 */
[----:B------:R-:W-:Y:S05]  /*4230*/  @!P0 BRA `(.L_x_192) ;  /* 0x0000000400888947 */ /* 0x000fea0003800000 */
[----:B------:R-:W0:Y:S01]  /*4240*/  LDC.64 R6, c[0x0][0x380] ;  /* 0x0000e000ff067b82 */ /* 0x000e220000000a00 */
[----:B------:R-:W-:-:S07]  /*4250*/  VIADD R13, R17, 0x200 ;  /* 0x00000200110d7836 */ /* 0x000fce0000000000 */
[----:B------:R-:W1:Y:S02]  /*4260*/  LDC.64 R2, c[0x0][0x388] ;  /* 0x0000e200ff027b82 */ /* 0x000e640000000a00 */
.L_x_206:
[----:B------:R-:W-:-:S05]  /*4270*/  VIADD R15, R13, 0xfffffe00 ;  /* 0xfffffe000d0f7836 */ /* 0x000fca0000000000 */
[----:B------:R-:W-:-:S05]  /*4280*/  IADD3 R19, P0, PT, R15, R4, RZ ;  /* 0x000000040f137210 */ /* 0x000fca0007f1e0ff */
[----:B------:R-:W-:Y:S01]  /*4290*/  IMAD.X R20, RZ, RZ, R5, P0 ;  /* 0x000000ffff147224 */ /* 0x000fe200000e0605 */
[----:B0-----:R-:W-:-:S04]  /*42a0*/  LEA R14, P0, R19, R6, 0x2 ;  /* 0x00000006130e7211 */ /* 0x001fc800078010ff */
[----:B------:R-:W-:-:S05]  /*42b0*/  LEA.HI.X R15, R19, R7, R20, 0x2, P0 ;  /* 0x00000007130f7211 */ /* 0x000fca00000f1414 */
[----:B------:R-:W2:Y:S04]  /*42c0*/  LDG.E R25, desc[UR10][R14.64] ;  /* 0x0000000a0e197981 */ /* 0x000ea8000c1e1900 */
[----:B------:R0:W5:Y:S04]  /*42d0*/  LDG.E R18, desc[UR10][R14.64+0x400] ;  /* 0x0004000a0e127981 */ /* 0x000168000c1e1900 */
        /* <DEDUP_REMOVED lines=22> */
.L_x_199:
[----:B------:R-:W-:Y:S05]  /*4440*/  BSYNC.RECONVERGENT B2 ;  /* 0x0000000000027941 */ /* 0x000fea0003800200 */
.L_x_198:
[----:B-----5:R-:W-:Y:S01]  /*4450*/  FSETP.GEU.AND P0, PT, R19, R18, PT ;  /* 0x000000121300720b */ /* 0x020fe20003f0e000 */
[----:B------:R-:W-:Y:S01]  /*4460*/  BSSY.RECONVERGENT B2, `(.L_x_200) ;  /* 0x0000013000027945 */ /* 0x000fe20003800200 */
[----:B------:R-:W-:Y:S01]  /*4470*/  IADD3 R21, P1, P2, R4, R2, R21 ;  /* 0x0000000204157210 */ /* 0x000fe20007a3e015 */
[----:B------:R-:W-:Y:S02]  /*4480*/  VIADD R15, R13, 0x100 ;  /* 0x000001000d0f7836 */ /* 0x000fe40000000000 */
[----:B------:R-:W-:Y:S01]  /*4490*/  IMAD.MOV.U32 R9, RZ, RZ, R18 ;  /* 0x000000ffff097224 */ /* 0x000fe200078e0012 */
[----:B------:R-:W-:Y:S01]  /*44a0*/  IADD3.X R23, PT, PT, R5, R3, RZ, P1, P2 ;  /* 0x0000000305177210 */ /* 0x000fe20000fe44ff */
[----:B------:R-:W-:-:S04]  /*44b0*/  IMAD.MOV.U32 R8, RZ, RZ, R21 ;  /* 0x000000ffff087224 */ /* 0x000fc800078e0015 */
[----:B------:R-:W-:Y:S02]  /*44c0*/  IMAD.MOV.U32 R10, RZ, RZ, R23 ;  /* 0x000000ffff0a7224 */ /* 0x000fe400078e0017 */
        /* <DEDUP_REMOVED lines=12> */
.L_x_201:
[----:B------:R-:W-:Y:S05]  /*4590*/  BSYNC.RECONVERGENT B2 ;  /* 0x0000000000027941 */ /* 0x000fea0003800200 */
.L_x_200:
[----:B------:R-:W-:Y:S01]  /*45a0*/  FSETP.GEU.AND P0, PT, R9, R12, PT ;  /* 0x0000000c0900720b */ /* 0x000fe20003f0e000 */
[----:B------:R-:W-:Y:S01]  /*45b0*/  BSSY.RECONVERGENT B2, `(.L_x_202) ;  /* 0x0000013000027945 */ /* 0x000fe20003800200 */
[CC--:B------:R-:W-:Y:S01]  /*45c0*/  IADD3 R19, P1, P4, R4.reuse, R2.reuse, R13 ;  /* 0x0000000204137210 */ /* 0x0c0fe20007c3e00d */
[----:B------:R-:W-:Y:S01]  /*45d0*/  IMAD.MOV.U32 R14, RZ, RZ, R12 ;  /* 0x000000ffff0e7224 */ /* 0x000fe200078e000c */
[----:B------:R-:W-:Y:S02]  /*45e0*/  IADD3 R20, P2, P3, R4, R2, R15 ;  /* 0x0000000204147210 */ /* 0x000fe40007b5e00f */
        /* <DEDUP_REMOVED lines=15> */
.L_x_203:
[----:B------:R-:W-:Y:S05]  /*46e0*/  BSYNC.RECONVERGENT B2 ;  /* 0x0000000000027941 */ /* 0x000fea0003800200 */
.L_x_202:
        /* <DEDUP_REMOVED lines=18> */
.L_x_205:
[----:B------:R-:W-:Y:S05]  /*4810*/  BSYNC.RECONVERGENT B2 ;  /* 0x0000000000027941 */ /* 0x000fea0003800200 */
.L_x_204:
[C---:B------:R-:W-:Y:S02]  /*4820*/  VIADD R15, R13.reuse, 0x200 ;  /* 0x000002000d0f7836 */ /* 0x040fe40000000000 */
[----:B------:R-:W-:-:S03]  /*4830*/  VIADD R13, R13, 0x400 ;  /* 0x000004000d0d7836 */ /* 0x000fc60000000000 */
[----:B------:R-:W-:-:S13]  /*4840*/  ISETP.GE.AND P0, PT, R15, R16, PT ;  /* 0x000000100f00720c */ /* 0x000fda0003f06270 */
[----:B------:R-:W-:Y:S05]  /*4850*/  @!P0 BRA `(.L_x_206) ;  /* 0xfffffff800848947 */ /* 0x000fea000383ffff */
.L_x_192:
[----:B------:R-:W-:Y:S05]  /*4860*/  BSYNC.RECONVERGENT B1 ;  /* 0x0000000000017941 */ /* 0x000fea0003800200 */
.L_x_185:
        /* <DEDUP_REMOVED lines=31> */
.L_x_208:
[----:B------:R-:W-:Y:S05]  /*4a60*/  BSYNC.RECONVERGENT B1 ;  /* 0x0000000000017941 */ /* 0x000fea0003800200 */
.L_x_207:
        /* <DEDUP_REMOVED lines=24> */
.L_x_210:
[----:B------:R-:W-:Y:S05]  /*4bf0*/  BSYNC.RECONVERGENT B1 ;  /* 0x0000000000017941 */ /* 0x000fea0003800200 */
.L_x_209:
        /* <DEDUP_REMOVED lines=24> */
.L_x_212:
[----:B------:R-:W-:Y:S05]  /*4d80*/  BSYNC.RECONVERGENT B1 ;  /* 0x0000000000017941 */ /* 0x000fea0003800200 */
.L_x_211:
        /* <DEDUP_REMOVED lines=24> */
.L_x_214:
[----:B------:R-:W-:Y:S05]  /*4f10*/  BSYNC.RECONVERGENT B1 ;  /* 0x0000000000017941 */ /* 0x000fea0003800200 */
.L_x_213:
[----:B0-----:R0:W0:Y:S01]  /*4f20*/  SHFL.DOWN PT, R2, R3, 0x10, 0x1f ;  /* 0x0a001f0003027f89 */ /* 0x00102200000e0000 */
[----:B------:R-:W-:Y:S01]  /*4f30*/  BSSY.RECONVERGENT B1, `(.L_x_215) ;  /* 0x0000017000017945 */ /* 0x000fe20003800200 */
[----:B--2---:R-:W-:Y:S02]  /*4f40*/  IMAD.MOV.U32 R6, RZ, RZ, R3 ;  /* 0x000000ffff067224 */ /* 0x004fe400078e0003 */
[----:B------:R2:W0:Y:S01]  /*4f50*/  SHFL.DOWN PT, R9, R4, 0x10, 0x1f ;  /* 0x0a001f0004097f89 */ /* 0x00042200000e0000 */
[----:B------:R-:W-:Y:S02]  /*4f60*/  IMAD.MOV.U32 R7, RZ, RZ, R4 ;  /* 0x000000ffff077224 */ /* 0x000fe400078e0004 */
[----:B----4-:R-:W-:Y:S01]  /*4f70*/  IMAD.MOV.U32 R8, RZ, RZ, R5 ;  /* 0x000000ffff087224 */ /* 0x010fe200078e0005 */
        /* <DEDUP_REMOVED lines=18> */
.L_x_216:
[----:B------:R-:W-:Y:S05]  /*50a0*/  BSYNC.RECONVERGENT B1 ;  /* 0x0000000000017941 */ /* 0x000fea0003800200 */
.L_x_215:
        /* <DEDUP_REMOVED lines=12> */
.L_x_218:
[----:B------:R-:W-:Y:S05]  /*5170*/  BSYNC.RECONVERGENT B1 ;  /* 0x0000000000017941 */ /* 0x000fea0003800200 */
.L_x_217:
[----:B------:R-:W-:Y:S01]  /*5180*/  BAR.SYNC.DEFER_BLOCKING 0x0 ;  /* 0x0000000000007b1d */ /* 0x000fe20000010000 */
[----:B------:R-:W-:-:S13]  /*5190*/  ISETP.NE.AND P2, PT, R11, RZ, PT ;  /* 0x000000ff0b00720c */ /* 0x000fda0003f45270 */
[----:B------:R-:W-:Y:S05]  /*51a0*/  @P2 BRA `(.L_x_148) ;  /* 0x0000000800342947 */ /* 0x000fea0003800000 */
[----:B0---4-:R-:W0:Y:S01]  /*51b0*/  S2R R3, SR_CgaCtaId ;  /* 0x0000000000037919 */ /* 0x011e220000008800 */
[----:B------:R-:W-:Y:S01]  /*51c0*/  MOV R2, 0x400 ;  /* 0x0000040000027802 */ /* 0x000fe20000000f00 */
[----:B------:R-:W-:Y:S03]  /*51d0*/  BSSY.RECONVERGENT B1, `(.L_x_219) ;  /* 0x0000016000017945 */ /* 0x000fe60003800200 */
[----:B0-----:R-:W-:-:S05]  /*51e0*/  LEA R25, R3, R2, 0x18 ;  /* 0x0000000203197211 */ /* 0x001fca00078ec0ff */
[----:B------:R-:W0:Y:S04]  /*51f0*/  LDS R3, [R25+0x18] ;  /* 0x0000180019037984 */ /* 0x000e280000000800 */
[----:B--2---:R-:W2:Y:S04]  /*5200*/  LDS.64 R4, [R25+0x20] ;  /* 0x0000200019047984 */ /* 0x004ea80000000a00 */
        /* <DEDUP_REMOVED lines=18> */
.L_x_220:
[----:B------:R-:W-:Y:S05]  /*5330*/  BSYNC.RECONVERGENT B1 ;  /* 0x0000000000017941 */ /* 0x000fea0003800200 */
.L_x_219:
        /* <DEDUP_REMOVED lines=10> */
[----:B------:R0:W1:Y:S04]  /*53e0*/  LDS.64 R10, [R25+0x60] ;  /* 0x00006000190a7984 */ /* 0x0000680000000a00 */
[----:B---3--:R3:W1:Y:S04]  /*53f0*/  LDS.64 R12, [R25+0x70] ;  /* 0x00007000190c7984 */ /* 0x0086680000000a00 */
        /* <DEDUP_REMOVED lines=15> */
.L_x_222:
[----:B------:R-:W-:Y:S05]  /*54f0*/  BSYNC.RECONVERGENT B1 ;  /* 0x0000000000017941 */ /* 0x000fea0003800200 */
.L_x_221:
        /* <DEDUP_REMOVED lines=17> */
.L_x_224:
[----:B------:R-:W-:Y:S05]  /*5610*/  BSYNC.RECONVERGENT B1 ;  /* 0x0000000000017941 */ /* 0x000fea0003800200 */
.L_x_223:
        /* <DEDUP_REMOVED lines=17> */
.L_x_226:
[----:B------:R-:W-:Y:S05]  /*5730*/  BSYNC.RECONVERGENT B1 ;  /* 0x0000000000017941 */ /* 0x000fea0003800200 */
.L_x_225:
        /* <DEDUP_REMOVED lines=17> */
.L_x_228:
[----:B------:R-:W-:Y:S05]  /*5850*/  BSYNC.RECONVERGENT B1 ;  /* 0x0000000000017941 */ /* 0x000fea0003800200 */
.L_x_227:
        /* <DEDUP_REMOVED lines=17> */
.L_x_230:
[----:B------:R-:W-:Y:S05]  /*5970*/  BSYNC.RECONVERGENT B1 ;  /* 0x0000000000017941 */ /* 0x000fea0003800200 */
.L_x_229:
        /* <DEDUP_REMOVED lines=16> */
.L_x_148:
[----:B------:R-:W-:Y:S05]  /*5a80*/  BSYNC.RECONVERGENT B0 ;  /* 0x0000000000007941 */ /* 0x000fea0003800200 */
.L_x_115:
[----:B------:R-:W-:Y:S05]  /*5a90*/  @P2 EXIT ;  /* 0x000000000000294d */ /* 0x000fea0003800000 */
[----:B0-234-:R-:W0:Y:S01]  /*5aa0*/  LDC.64 R2, c[0x0][0x390] ;  /* 0x0000e400ff027b82 */ /* 0x01de220000000a00 */
[----:B------:R-:W-:Y:S02]  /*5ab0*/  IMAD.MOV.U32 R9, RZ, RZ, R8 ;  /* 0x000000ffff097224 */ /* 0x000fe400078e0008 */
[----:B------:R-:W-:Y:S02]  /*5ac0*/  IMAD.MOV.U32 R8, RZ, RZ, R7 ;  /* 0x000000ffff087224 */ /* 0x000fe400078e0007 */
[----:B0-----:R-:W-:-:S05]  /*5ad0*/  IMAD.WIDE.U32 R2, R0, 0x10, R2 ;  /* 0x0000001000027825 */ /* 0x001fca00078e0002 */
[----:B------:R-:W-:Y:S04]  /*5ae0*/  STG.E.64 desc[UR10][R2.64+0x8], R8 ;  /* 0x0000080802007986 */ /* 0x000fe8000c101b0a */
[----:B------:R-:W-:Y:S01]  /*5af0*/  STG.E desc[UR10][R2.64], R6 ;  /* 0x0000000602007986 */ /* 0x000fe2000c10190a */
[----:B------:R-:W-:Y:S05]  /*5b00*/  EXIT ;  /* 0x000000000000794d */ /* 0x000fea0003800000 */
.L_x_231:
        /* <DEDUP_REMOVED lines=15> */
.L_x_1805:


//--------------------- .text._ZN6thrust24THRUST_300001_SM_1000_NS8cuda_cub4core6detail13_kernel_agentINS1_8__reduce11ReduceAgentINS0_12zip_iteratorIN4cuda3std3__45tupleIJPKfNS0_17counting_iteratorIlNS0_11use_defaultESF_SF_EEEEEEEPNSB_IJflEEESJ_lNS1_9__extrema9arg_max_fIflNSA_4lessIfEEEEEEJSI_SK_lSP_EEEvDpT0_ --------------------------
	.section	.text._ZN6thrust24THRUST_300001_SM_1000_NS8cuda_cub4core6detail13_kernel_agentINS1_8__reduce11ReduceAgentINS0_12zip_iteratorIN4cuda3std3__45tupleIJPKfNS0_17counting_iteratorIlNS0_11use_defaultESF_SF_EEEEEEEPNSB_IJflEEESJ_lNS1_9__extrema9arg_max_fIflNSA_4lessIfEEEEEEJSI_SK_lSP_EEEvDpT0_,"ax",@progbits
	.align	128
        .global         _ZN6thrust24THRUST_300001_SM_1000_NS8cuda_cub4core6detail13_kernel_agentINS1_8__reduce11ReduceAgentINS0_12zip_iteratorIN4cuda3std3__45tupleIJPKfNS0_17counting_iteratorIlNS0_11use_defaultESF_SF_EEEEEEEPNSB_IJflEEESJ_lNS1_9__extrema9arg_max_fIflNSA_4lessIfEEEEEEJSI_SK_lSP_EEEvDpT0_
        .type           _ZN6thrust24THRUST_300001_SM_1000_NS8cuda_cub4core6detail13_kernel_agentINS1_8__reduce11ReduceAgentINS0_12zip_iteratorIN4cuda3std3__45tupleIJPKfNS0_17counting_iteratorIlNS0_11use_defaultESF_SF_EEEEEEEPNSB_IJflEEESJ_lNS1_9__extrema9arg_max_fIflNSA_4lessIfEEEEEEJSI_SK_lSP_EEEvDpT0_,@function
        .size           _ZN6thrust24THRUST_300001_SM_1000_NS8cuda_cub4core6detail13_kernel_agentINS1_8__reduce11ReduceAgentINS0_12zip_iteratorIN4cuda3std3__45tupleIJPKfNS0_17counting_iteratorIlNS0_11use_defaultESF_SF_EEEEEEEPNSB_IJflEEESJ_lNS1_9__extrema9arg_max_fIflNSA_4lessIfEEEEEEJSI_SK_lSP_EEEvDpT0_,(.L_x_1806 - _ZN6thrust24THRUST_300001_SM_1000_NS8cuda_cub4core6detail13_kernel_agentINS1_8__reduce11ReduceAgentINS0_12zip_iteratorIN4cuda3std3__45tupleIJPKfNS0_17counting_iteratorIlNS0_11use_defaultESF_SF_EEEEEEEPNSB_IJflEEESJ_lNS1_9__extrema9arg_max_fIflNSA_4lessIfEEEEEEJSI_SK_lSP_EEEvDpT0_)
        .other          _ZN6thrust24THRUST_300001_SM_1000_NS8cuda_cub4core6detail13_kernel_agentINS1_8__reduce11ReduceAgentINS0_12zip_iteratorIN4cuda3std3__45tupleIJPKfNS0_17counting_iteratorIlNS0_11use_defaultESF_SF_EEEEEEEPNSB_IJflEEESJ_lNS1_9__extrema9arg_max_fIflNSA_4lessIfEEEEEEJSI_SK_lSP_EEEvDpT0_,@"STO_CUDA_ENTRY STV_DEFAULT"
_ZN6thrust24THRUST_300001_SM_1000_NS8cuda_cub4core6detail13_kernel_agentINS1_8__reduce11ReduceAgentINS0_12zip_iteratorIN4cuda3std3__45tupleIJPKfNS0_17counting_iteratorIlNS0_11use_defaultESF_SF_EEEEEEEPNSB_IJflEEESJ_lNS1_9__extrema9arg_max_fIflNSA_4lessIfEEEEEEJSI_SK_lSP_EEEvDpT0_:
.text._ZN6thrust24THRUST_300001_SM_1000_NS8cuda_cub4core6detail13_kernel_agentINS1_8__reduce11ReduceAgentINS0_12zip_iteratorIN4cuda3std3__45tupleIJPKfNS0_17counting_iteratorIlNS0_11use_defaultESF_SF_EEEEEEEPNSB_IJflEEESJ_lNS1_9__extrema9arg_max_fIflNSA_4lessIfEEEEEEJSI_SK_lSP_EEEvDpT0_:
[----:B------:R-:W-:Y:S01]  /*0000*/  LDC R1, c[0x0][0x37c] ;  /* 0x0000df00ff017b82 */ /* 0x000fe20000000800 */
[----:B------:R-:W0:Y:S02]  /*0010*/  LDCU.64 UR4, c[0x0][0x398] ;  /* 0x00007300ff0477ac */ /* 0x000e240008000a00 */
[----:B0-----:R-:W-:-:S04]  /*0020*/  ISETP.NE.U32.AND P0, PT, RZ, UR4, PT ;  /* 0x00000004ff007c0c */ /* 0x001fc8000bf05070 */
[----:B------:R-:W-:-:S13]  /*0030*/  ISETP.NE.AND.EX P0, PT, RZ, UR5, PT, P0 ;  /* 0x00000005ff007c0c */ /* 0x000fda000bf05300 */
[----:B------:R-:W-:Y:S05]  /*0040*/  @!P0 EXIT ;  /* 0x000000000000894d */ /* 0x000fea0003800000 */
[----:B------:R-:W-:Y:S01]  /*0050*/  UISETP.GT.U32.AND UP0, UPT, UR4, 0x4ff, UPT ;  /* 0x000004ff0400788c */ /* 0x000fe2000bf04070 */
[----:B------:R-:W-:Y:S01]  /*0060*/  BSSY.RECONVERGENT B0, `(.L_x_232) ;  /* 0x0000558000007945 */ /* 0x000fe20003800200 */
[----:B------:R-:W0:Y:S02]  /*0070*/  LDCU.64 UR8, c[0x0][0x358] ;  /* 0x00006b00ff0877ac */ /* 0x000e240008000a00 */
[----:B------:R-:W-:-:S09]  /*0080*/  UISETP.GT.AND.EX UP0, UPT, UR5, URZ, UPT, UP0 ;  /* 0x000000ff0500728c */ /* 0x000fd2000bf04300 */
[----:B------:R-:W-:Y:S05]  /*0090*/  BRA.U UP0, `(.L_x_233) ;  /* 0x0000003100a87547 */ /* 0x000fea000b800000 */
[----:B------:R-:W1:Y:S01]  /*00a0*/  S2R R0, SR_TID.X ;  /* 0x0000000000007919 */ /* 0x000e620000002100 */
[----:B------:R-:W2:Y:S01]  /*00b0*/  LDCU UR5, c[0x0][0x398] ;  /* 0x00007300ff0577ac */ /* 0x000ea20008000800 */
[----:B------:R-:W-:Y:S01]  /*00c0*/  BSSY.RECONVERGENT B1, `(.L_x_234) ;  /* 0x000000d000017945 */ /* 0x000fe20003800200 */
[----:B------:R-:W-:Y:S01]  /*00d0*/  CS2R R6, SRZ ;  /* 0x0000000000067805 */ /* 0x000fe2000001ff00 */
[----:B------:R-:W-:Y:S01]  /*00e0*/  IMAD.MOV.U32 R8, RZ, RZ, RZ ;  /* 0x000000ffff087224 */ /* 0x000fe200078e00ff */
[----:B-1----:R-:W-:Y:S01]  /*00f0*/  ISETP.GE.AND P0, PT, R0, UR4, PT ;  /* 0x0000000400007c0c */ /* 0x002fe2000bf06270 */
[----:B------:R-:W-:-:S12]  /*0100*/  IMAD.MOV.U32 R9, RZ, RZ, R0 ;  /* 0x000000ffff097224 */ /* 0x000fd800078e0000 */
[----:B--2---:R-:W-:Y:S05]  /*0110*/  @P0 BRA `(.L_x_235) ;  /* 0x00000000001c0947 */ /* 0x004fea0003800000 */
[----:B------:R-:W1:Y:S01]  /*0120*/  LDC.64 R2, c[0x0][0x380] ;  /* 0x0000e000ff027b82 */ /* 0x000e620000000a00 */
[----:B------:R-:W2:Y:S01]  /*0130*/  LDCU.64 UR6, c[0x0][0x388] ;  /* 0x00007100ff0677ac */ /* 0x000ea20008000a00 */
[----:B-1----:R-:W-:-:S05]  /*0140*/  IMAD.WIDE.U32 R2, R0, 0x4, R2 ;  /* 0x0000000400027825 */ /* 0x002fca00078e0002 */
[----:B0-----:R1:W5:Y:S01]  /*0150*/  LDG.E R6, desc[UR8][R2.64] ;  /* 0x0000000802067981 */ /* 0x001362000c1e1900 */
[C---:B--2---:R-:W-:Y:S01]  /*0160*/  IADD3 R7, P0, PT, R0.reuse, UR6, RZ ;  /* 0x0000000600077c10 */ /* 0x044fe2000ff1e0ff */
[----:B------:R-:W-:-:S04]  /*0170*/  VIADD R9, R0, 0x100 ;  /* 0x0000010000097836 */ /* 0x000fc80000000000 */
[----:B------:R-:W-:-:S08]  /*0180*/  IMAD.X R8, RZ, RZ, UR7, P0 ;  /* 0x00000007ff087e24 */ /* 0x000fd000080e06ff */
.L_x_235:
[----:B0-----:R-:W-:Y:S05]  /*0190*/  BSYNC.RECONVERGENT B1 ;  /* 0x0000000000017941 */ /* 0x001fea0003800200 */
.L_x_234:
        /* <DEDUP_REMOVED lines=10> */
[----:B------:R-:W1:Y:S01]  /*0240*/  LDCU.64 UR6, c[0x0][0x388] ;  /* 0x00007100ff0677ac */ /* 0x000e620008000a00 */
[----:B------:R-:W-:-:S04]  /*0250*/  LEA.HI R4, R11, 0x1, RZ, 0x18 ;  /* 0x000000010b047811 */ /* 0x000fc800078fc0ff */
[----:B------:R-:W-:-:S05]  /*0260*/  LOP3.LUT R4, R4, 0x3, RZ, 0xc0, !PT ;  /* 0x0000000304047812 */ /* 0x000fca00078ec0ff */
[----:B------:R-:W-:Y:S01]  /*0270*/  IMAD.MOV R4, RZ, RZ, -R4 ;  /* 0x000000ffff047224 */ /* 0x000fe200078e0a04 */
[C---:B-1----:R-:W-:Y:S01]  /*0280*/  IADD3 R5, P0, PT, R9.reuse, UR6, RZ ;  /* 0x0000000609057c10 */ /* 0x042fe2000ff1e0ff */
[----:B0-----:R-:W-:-:S04]  /*0290*/  IMAD.WIDE.U32 R2, R9, 0x4, R2 ;  /* 0x0000000409027825 */ /* 0x001fc800078e0002 */
[----:B------:R-:W-:-:S08]  /*02a0*/  IMAD.X R10, RZ, RZ, UR7, P0 ;  /* 0x00000007ff0a7e24 */ /* 0x000fd000080e06ff */
.L_x_242:
[----:B------:R0:W2:Y:S01]  /*02b0*/  LDG.E R15, desc[UR8][R2.64] ;  /* 0x00000008020f7981 */ /* 0x0000a2000c1e1900 */
[----:B------:R-:W-:Y:S01]  /*02c0*/  VIADD R4, R4, 0x1 ;  /* 0x0000000104047836 */ /* 0x000fe20000000000 */
[----:B------:R-:W-:Y:S01]  /*02d0*/  BSSY.RECONVERGENT B3, `(.L_x_240) ;  /* 0x0000016000037945 */ /* 0x000fe20003800200 */
[----:B------:R-:W-:Y:S02]  /*02e0*/  IMAD.MOV.U32 R14, RZ, RZ, R7 ;  /* 0x000000ffff0e7224 */ /* 0x000fe400078e0007 */
[----:B------:R-:W-:Y:S01]  /*02f0*/  IMAD.MOV.U32 R13, RZ, RZ, R8 ;  /* 0x000000ffff0d7224 */ /* 0x000fe200078e0008 */
[----:B------:R-:W-:Y:S01]  /*0300*/  ISETP.NE.AND P2, PT, R4, RZ, PT ;  /* 0x000000ff0400720c */ /* 0x000fe20003f45270 */
[----:B-----5:R-:W-:Y:S02]  /*0310*/  IMAD.MOV.U32 R12, RZ, RZ, R6 ;  /* 0x000000ffff0c7224 */ /* 0x020fe400078e0006 */
[----:B------:R-:W-:Y:S01]  /*0320*/  IMAD.MOV.U32 R7, RZ, RZ, R5 ;  /* 0x000000ffff077224 */ /* 0x000fe200078e0005 */
[----:B0-----:R-:W-:Y:S01]  /*0330*/  IADD3 R2, P3, PT, R2, 0x400, RZ ;  /* 0x0000040002027810 */ /* 0x001fe20007f7e0ff */
        /* <DEDUP_REMOVED lines=15> */
.L_x_241:
[----:B------:R-:W-:Y:S05]  /*0430*/  BSYNC.RECONVERGENT B3 ;  /* 0x0000000000037941 */ /* 0x000fea0003800200 */
.L_x_240:
[----:B------:R-:W-:Y:S01]  /*0440*/  IADD3 R5, P0, PT, R5, 0x100, RZ ;  /* 0x0000010005057810 */ /* 0x000fe20007f1e0ff */
[----:B------:R-:W-:Y:S02]  /*0450*/  VIADD R9, R9, 0x100 ;  /* 0x0000010009097836 */ /* 0x000fe40000000000 */
[----:B------:R-:W-:Y:S02]  /*0460*/  IMAD.X R3, RZ, RZ, R3, P3 ;  /* 0x000000ffff037224 */ /* 0x000fe400018e0603 */
[----:B------:R-:W-:Y:S01]  /*0470*/  IMAD.X R10, RZ, RZ, R10, P0 ;  /* 0x000000ffff0a7224 */ /* 0x000fe200000e060a */
[----:B------:R-:W-:Y:S07]  /*0480*/  @P2 BRA `(.L_x_242) ;  /* 0xfffffffc00882947 */ /* 0x000fee000383ffff */
.L_x_239:
[----:B------:R-:W-:Y:S05]  /*0490*/  BSYNC.RECONVERGENT B2 ;  /* 0x0000000000027941 */ /* 0x000fea0003800200 */
.L_x_238:
[----:B------:R-:W-:-:S13]  /*04a0*/  ISETP.GE.U32.AND P0, PT, R11, 0x300, PT ;  /* 0x000003000b00780c */ /* 0x000fda0003f06070 */
[----:B------:R-:W-:Y:S05]  /*04b0*/  @!P0 BRA `(.L_x_237) ;  /* 0x00000004007c8947 */ /* 0x000fea0003800000 */
[----:B------:R-:W0:Y:S01]  /*04c0*/  LDC.64 R4, c[0x0][0x380] ;  /* 0x0000e000ff047b82 */ /* 0x000e220000000a00 */
[----:B------:R-:W-:-:S07]  /*04d0*/  VIADD R10, R9, 0x200 ;  /* 0x00000200090a7836 */ /* 0x000fce0000000000 */
[----:B------:R-:W1:Y:S02]  /*04e0*/  LDC.64 R2, c[0x0][0x388] ;  /* 0x0000e200ff027b82 */ /* 0x000e640000000a00 */
.L_x_251:
[----:B------:R-:W-:-:S04]  /*04f0*/  VIADD R15, R10, 0xfffffe00 ;  /* 0xfffffe000a0f7836 */ /* 0x000fc80000000000 */
[----:B0-----:R-:W-:-:S05]  /*0500*/  IMAD.WIDE R12, R15, 0x4, R4 ;  /* 0x000000040f0c7825 */ /* 0x001fca00078e0204 */
[----:B------:R-:W2:Y:S04]  /*0510*/  LDG.E R21, desc[UR8][R12.64] ;  /* 0x000000080c157981 */ /* 0x000ea8000c1e1900 */
[----:B-----5:R0:W5:Y:S04]  /*0520*/  LDG.E R23, desc[UR8][R12.64+0x400] ;  /* 0x000400080c177981 */ /* 0x020168000c1e1900 */
[----:B------:R0:W5:Y:S04]  /*0530*/  LDG.E R9, desc[UR8][R12.64+0x800] ;  /* 0x000800080c097981 */ /* 0x000168000c1e1900 */
[----:B------:R0:W5:Y:S01]  /*0540*/  LDG.E R11, desc[UR8][R12.64+0xc00] ;  /* 0x000c00080c0b7981 */ /* 0x000162000c1e1900 */
[C---:B-1----:R-:W-:Y:S01]  /*0550*/  IADD3 R18, P1, PT, R15.reuse, R2, RZ ;  /* 0x000000020f127210 */ /* 0x042fe20007f3e0ff */
[----:B------:R-:W-:Y:S03]  /*0560*/  BSSY.RECONVERGENT B2, `(.L_x_243) ;  /* 0x0000013000027945 */ /* 0x000fe60003800200 */
[----:B------:R-:W-:Y:S01]  /*0570*/  LEA.HI.X.SX32 R19, R15, R3, 0x1, P1 ;  /* 0x000000030f137211 */ /* 0x000fe200008f0eff */
[----:B------:R-:W-:-:S02]  /*0580*/  VIADD R15, R10, 0xffffff00 ;  /* 0xffffff000a0f7836 */ /* 0x000fc40000000000 */
        /* <DEDUP_REMOVED lines=16> */
.L_x_244:
[----:B------:R-:W-:Y:S05]  /*0690*/  BSYNC.RECONVERGENT B2 ;  /* 0x0000000000027941 */ /* 0x000fea0003800200 */
.L_x_243:
[----:B-----5:R-:W-:Y:S01]  /*06a0*/  FSETP.GEU.AND P0, PT, R14, R23, PT ;  /* 0x000000170e00720b */ /* 0x020fe20003f0e000 */
[----:B------:R-:W-:Y:S01]  /*06b0*/  BSSY.RECONVERGENT B2, `(.L_x_245) ;  /* 0x0000013000027945 */ /* 0x000fe20003800200 */
[C---:B------:R-:W-:Y:S01]  /*06c0*/  IADD3 R13, P1, PT, R15.reuse, R2, RZ ;  /* 0x000000020f0d7210 */ /* 0x040fe20007f3e0ff */
[----:B------:R-:W-:Y:S02]  /*06d0*/  VIADD R7, R10, 0x100 ;  /* 0x000001000a077836 */ /* 0x000fe40000000000 */
[----:B------:R-:W-:Y:S01]  /*06e0*/  IMAD.MOV.U32 R6, RZ, RZ, R23 ;  /* 0x000000ffff067224 */ /* 0x000fe200078e0017 */
[----:B------:R-:W-:Y:S01]  /*06f0*/  LEA.HI.X.SX32 R12, R15, R3, 0x1, P1 ;  /* 0x000000030f0c7211 */ /* 0x000fe200008f0eff */
        /* <DEDUP_REMOVED lines=14> */
.L_x_246:
[----:B------:R-:W-:Y:S05]  /*07e0*/  BSYNC.RECONVERGENT B2 ;  /* 0x0000000000027941 */ /* 0x000fea0003800200 */
.L_x_245:
[----:B------:R-:W-:Y:S01]  /*07f0*/  FSETP.GEU.AND P0, PT, R6, R9, PT ;  /* 0x000000090600720b */ /* 0x000fe20003f0e000 */
[----:B------:R-:W-:Y:S01]  /*0800*/  BSSY.RECONVERGENT B2, `(.L_x_247) ;  /* 0x0000013000027945 */ /* 0x000fe20003800200 */
[CC--:B------:R-:W-:Y:S01]  /*0810*/  IADD3 R17, P1, PT, R10.reuse, R2.reuse, RZ ;  /* 0x000000020a117210 */ /* 0x0c0fe20007f3e0ff */
[----:B------:R-:W-:Y:S01]  /*0820*/  IMAD.MOV.U32 R12, RZ, RZ, R9 ;  /* 0x000000ffff0c7224 */ /* 0x000fe200078e0009 */
[----:B------:R-:W-:Y:S02]  /*0830*/  IADD3 R18, P2, PT, R7, R2, RZ ;  /* 0x0000000207127210 */ /* 0x000fe40007f5e0ff */
        /* <DEDUP_REMOVED lines=15> */
.L_x_248:
[----:B------:R-:W-:Y:S05]  /*0930*/  BSYNC.RECONVERGENT B2 ;  /* 0x0000000000027941 */ /* 0x000fea0003800200 */
.L_x_247:
[----:B------:R-:W-:Y:S01]  /*0940*/  FSETP.GEU.AND P0, PT, R12, R11, PT ;  /* 0x0000000b0c00720b */ /* 0x000fe20003f0e000 */
[----:B------:R-:W-:Y:S01]  /*0950*/  BSSY.RECONVERGENT B2, `(.L_x_249) ;  /* 0x0000011000027945 */ /* 0x000fe20003800200 */
[----:B------:R-:W-:Y:S01]  /*0960*/  LEA.HI.X.SX32 R9, R7, R3, 0x1, P2 ;  /* 0x0000000307097211 */ /* 0x000fe200010f0eff */
        /* <DEDUP_REMOVED lines=15> */
.L_x_250:
[----:B------:R-:W-:Y:S05]  /*0a60*/  BSYNC.RECONVERGENT B2 ;  /* 0x0000000000027941 */ /* 0x000fea0003800200 */
.L_x_249:
[C---:B------:R-:W-:Y:S02]  /*0a70*/  VIADD R9, R10.reuse, 0x200 ;  /* 0x000002000a097836 */ /* 0x040fe40000000000 */
[----:B------:R-:W-:-:S03]  /*0a80*/  VIADD R10, R10, 0x400 ;  /* 0x000004000a0a7836 */ /* 0x000fc60000000000 */
[----:B------:R-:W-:-:S13]  /*0a90*/  ISETP.GE.AND P0, PT, R9, UR5, PT ;  /* 0x0000000509007c0c */ /* 0x000fda000bf06270 */
[----:B------:R-:W-:Y:S05]  /*0aa0*/  @!P0 BRA `(.L_x_251) ;  /* 0xfffffff800908947 */ /* 0x000fea000383ffff */
.L_x_237:
[----:B------:R-:W-:Y:S05]  /*0ab0*/  BSYNC.RECONVERGENT B1 ;  /* 0x0000000000017941 */ /* 0x000fea0003800200 */
.L_x_236:
[----:B------:R-:W0:Y:S02]  /*0ac0*/  LDCU UR6, c[0x0][0x398] ;  /* 0x00007300ff0677ac */ /* 0x000e240008000800 */
[----:B0-----:R-:W-:-:S09]  /*0ad0*/  UISETP.GE.AND UP0, UPT, UR6, 0x100, UPT ;  /* 0x000001000600788c */ /* 0x001fd2000bf06270 */
[----:B------:R-:W-:Y:S05]  /*0ae0*/  BRA.U !UP0, `(.L_x_252) ;  /* 0x00000011088c7547 */ /* 0x000fea000b800000 */
[----:B------:R-:W0:Y:S01]  /*0af0*/  S2R R11, SR_LANEID ;  /* 0x00000000000b7919 */ /* 0x000e220000000000 */
[----:B------:R-:W-:Y:S01]  /*0b00*/  BSSY.RECONVERGENT B1, `(.L_x_253) ;  /* 0x000001b000017945 */ /* 0x000fe20003800200 */
[----:B------:R-:W-:Y:S01]  /*0b10*/  IMAD.MOV.U32 R9, RZ, RZ, R7 ;  /* 0x000000ffff097224 */ /* 0x000fe200078e0007 */
[----:B-1---5:R1:W2:Y:S01]  /*0b20*/  SHFL.DOWN PT, R3, R6, 0x1, 0x1f ;  /* 0x08201f0006037f89 */ /* 0x0222a200000e0000 */
        /* <DEDUP_REMOVED lines=24> */
.L_x_254:
[----:B------:R-:W-:Y:S05]  /*0cb0*/  BSYNC.RECONVERGENT B1 ;  /* 0x0000000000017941 */ /* 0x000fea0003800200 */
.L_x_253:
[C---:B------:R-:W-:Y:S01]  /*0cc0*/  ISETP.GT.AND P5, PT, R11.reuse, 0x17, PT ;  /* 0x000000170b00780c */ /* 0x040fe20003fa4270 */
[----:B------:R0:W1:Y:S01]  /*0cd0*/  SHFL.DOWN PT, R7, R2, 0x2, 0x1f ;  /* 0x08401f0002077f89 */ /* 0x00006200000e0000 */
[C---:B------:R-:W-:Y:S01]  /*0ce0*/  ISETP.GT.AND P4, PT, R11.reuse, 0xf, PT ;  /* 0x0000000f0b00780c */ /* 0x040fe20003f84270 */
[----:B------:R-:W-:Y:S01]  /*0cf0*/  BSSY.RECONVERGENT B1, `(.L_x_255) ;  /* 0x0000018000017945 */ /* 0x000fe20003800200 */
[----:B------:R-:W-:Y:S01]  /*0d00*/  ISETP.NE.AND P2, PT, R11, RZ, PT ;  /* 0x000000ff0b00720c */ /* 0x000fe20003f45270 */
[----:B------:R0:W2:Y:S01]  /*0d10*/  SHFL.DOWN PT, R6, R9, 0x2, 0x1f ;  /* 0x08401f0009067f89 */ /* 0x0000a200000e0000 */
[----:B------:R-:W-:Y:S02]  /*0d20*/  IMAD.MOV.U32 R4, RZ, RZ, R9 ;  /* 0x000000ffff047224 */ /* 0x000fe400078e0009 */
[----:B------:R-:W-:Y:S01]  /*0d30*/  IMAD.MOV.U32 R5, RZ, RZ, R10 ;  /* 0x000000ffff057224 */ /* 0x000fe200078e000a */
[----:B------:R0:W3:Y:S01]  /*0d40*/  SHFL.DOWN PT, R11, R10, 0x2, 0x1f ;  /* 0x08401f000a0b7f89 */ /* 0x0000e200000e0000 */
[----:B------:R-:W-:Y:S01]  /*0d50*/  IMAD.MOV.U32 R3, RZ, RZ, R2 ;  /* 0x000000ffff037224 */ /* 0x000fe200078e0002 */
[----:B------:R-:W-:Y:S06]  /*0d60*/  @P1 BRA `(.L_x_256) ;  /* 0x0000000000401947 */ /* 0x000fec0003800000 */
        /* <DEDUP_REMOVED lines=16> */
.L_x_256:
[----:B------:R-:W-:Y:S05]  /*0e70*/  BSYNC.RECONVERGENT B1 ;  /* 0x0000000000017941 */ /* 0x000fea0003800200 */
.L_x_255:
[----:B------:R4:W3:Y:S01]  /*0e80*/  SHFL.DOWN PT, R8, R3, 0x4, 0x1f ;  /* 0x08801f0003087f89 */ /* 0x0008e200000e0000 */
[----:B------:R-:W-:Y:S01]  /*0e90*/  BSSY.RECONVERGENT B1, `(.L_x_257) ;  /* 0x0000017000017945 */ /* 0x000fe20003800200 */
[----:B--2---:R-:W-:Y:S02]  /*0ea0*/  IMAD.MOV.U32 R6, RZ, RZ, R4 ;  /* 0x000000ffff067224 */ /* 0x004fe400078e0004 */
[----:B0-----:R4:W0:Y:S01]  /*0eb0*/  SHFL.DOWN PT, R9, R4, 0x4, 0x1f ;  /* 0x08801f0004097f89 */ /* 0x00182200000e0000 */
[----:B-1----:R-:W-:Y:S02]  /*0ec0*/  IMAD.MOV.U32 R7, RZ, RZ, R5 ;  /* 0x000000ffff077224 */ /* 0x002fe400078e0005 */
[----:B------:R-:W-:Y:S01]  /*0ed0*/  IMAD.MOV.U32 R2, RZ, RZ, R3 ;  /* 0x000000ffff027224 */ /* 0x000fe200078e0003 */
[----:B------:R4:W1:Y:S01]  /*0ee0*/  SHFL.DOWN PT, R10, R5, 0x4, 0x1f ;  /* 0x08801f00050a7f89 */ /* 0x00086200000e0000 */
[----:B------:R-:W-:Y:S05]  /*0ef0*/  @P3 BRA `(.L_x_258) ;  /* 0x0000000000403947 */ /* 0x000fea0003800000 */
[----:B---3--:R-:W-:Y:S01]  /*0f00*/  FSETP.GEU.AND P0, PT, R3, R8, PT ;  /* 0x000000080300720b */ /* 0x008fe20003f0e000 */
        /* <DEDUP_REMOVED lines=15> */
.L_x_258:
[----:B------:R-:W-:Y:S05]  /*1000*/  BSYNC.RECONVERGENT B1 ;  /* 0x0000000000017941 */ /* 0x000fea0003800200 */
.L_x_257:
[----:B0-----:R0:W2:Y:S01]  /*1010*/  SHFL.DOWN PT, R9, R2, 0x8, 0x1f ;  /* 0x09001f0002097f89 */ /* 0x0010a200000e0000 */
[----:B------:R-:W-:Y:S01]  /*1020*/  BSSY.RECONVERGENT B1, `(.L_x_259) ;  /* 0x0000017000017945 */ /* 0x000fe20003800200 */
[----:B----4-:R-:W-:Y:S02]  /*1030*/  IMAD.MOV.U32 R4, RZ, RZ, R6 ;  /* 0x000000ffff047224 */ /* 0x010fe400078e0006 */
[----:B---3--:R0:W3:Y:S01]  /*1040*/  SHFL.DOWN PT, R11, R6, 0x8, 0x1f ;  /* 0x09001f00060b7f89 */ /* 0x0080e200000e0000 */
[----:B------:R-:W-:Y:S02]  /*1050*/  IMAD.MOV.U32 R5, RZ, RZ, R7 ;  /* 0x000000ffff057224 */ /* 0x000fe400078e0007 */
[----:B------:R-:W-:Y:S01]  /*1060*/  IMAD.MOV.U32 R3, RZ, RZ, R2 ;  /* 0x000000ffff037224 */ /* 0x000fe200078e0002 */
[----:B------:R0:W4:Y:S01]  /*1070*/  SHFL.DOWN PT, R8, R7, 0x8, 0x1f ;  /* 0x09001f0007087f89 */ /* 0x00012200000e0000 */
[----:B------:R-:W-:Y:S05]  /*1080*/  @P5 BRA `(.L_x_260) ;  /* 0x0000000000405947 */ /* 0x000fea0003800000 */
[----:B--2---:R-:W-:Y:S01]  /*1090*/  FSETP.GEU.AND P0, PT, R2, R9, PT ;  /* 0x000000090200720b */ /* 0x004fe20003f0e000 */
        /* <DEDUP_REMOVED lines=15> */
.L_x_260:
[----:B------:R-:W-:Y:S05]  /*1190*/  BSYNC.RECONVERGENT B1 ;  /* 0x0000000000017941 */ /* 0x000fea0003800200 */
.L_x_259:
[----:B0-----:R0:W0:Y:S01]  /*11a0*/  SHFL.DOWN PT, R2, R3, 0x10, 0x1f ;  /* 0x0a001f0003027f89 */ /* 0x00102200000e0000 */
[----:B------:R-:W-:Y:S01]  /*11b0*/  BSSY.RECONVERGENT B1, `(.L_x_261) ;  /* 0x0000017000017945 */ /* 0x000fe20003800200 */
[----:B------:R-:W-:Y:S02]  /*11c0*/  IMAD.MOV.U32 R7, RZ, RZ, R4 ;  /* 0x000000ffff077224 */ /* 0x000fe400078e0004 */
[----:B--2---:R2:W0:Y:S01]  /*11d0*/  SHFL.DOWN PT, R9, R4, 0x10, 0x1f ;  /* 0x0a001f0004097f89 */ /* 0x00442200000e0000 */
[----:B------:R-:W-:Y:S02]  /*11e0*/  IMAD.MOV.U32 R6, RZ, RZ, R5 ;  /* 0x000000ffff067224 */ /* 0x000fe400078e0005 */
[----:B----4-:R-:W-:Y:S01]  /*11f0*/  IMAD.MOV.U32 R8, RZ, RZ, R3 ;  /* 0x000000ffff087224 */ /* 0x010fe200078e0003 */
        /* <DEDUP_REMOVED lines=18> */
.L_x_262:
[----:B------:R-:W-:Y:S05]  /*1320*/  BSYNC.RECONVERGENT B1 ;  /* 0x0000000000017941 */ /* 0x000fea0003800200 */
.L_x_261:
        /* <DEDUP_REMOVED lines=12> */
.L_x_264:
[----:B------:R-:W-:Y:S05]  /*13f0*/  BSYNC.RECONVERGENT B1 ;  /* 0x0000000000017941 */ /* 0x000fea0003800200 */
.L_x_263:
        /* <DEDUP_REMOVED lines=27> */
.L_x_267:
[----:B------:R-:W-:Y:S05]  /*15b0*/  BSYNC.RECONVERGENT B1 ;  /* 0x0000000000017941 */ /* 0x000fea0003800200 */
.L_x_266:
        /* <DEDUP_REMOVED lines=9> */
[----:B---3--:R3:W1:Y:S04]  /*1650*/  LDS.64 R10, [R24+0x50] ;  /* 0x00005000180a7984 */ /* 0x0086680000000a00 */
        /* <DEDUP_REMOVED lines=17> */
.L_x_269:
[----:B------:R-:W-:Y:S05]  /*1770*/  BSYNC.RECONVERGENT B1 ;  /* 0x0000000000017941 */ /* 0x000fea0003800200 */
.L_x_268:
        /* <DEDUP_REMOVED lines=17> */
.L_x_271:
[----:B------:R-:W-:Y:S05]  /*1890*/  BSYNC.RECONVERGENT B1 ;  /* 0x0000000000017941 */ /* 0x000fea0003800200 */
.L_x_270:
        /* <DEDUP_REMOVED lines=17> */
.L_x_273:
[----:B------:R-:W-:Y:S05]  /*19b0*/  BSYNC.RECONVERGENT B1 ;  /* 0x0000000000017941 */ /* 0x000fea0003800200 */
.L_x_272:
        /* <DEDUP_REMOVED lines=17> */
.L_x_275:
[----:B------:R-:W-:Y:S05]  /*1ad0*/  BSYNC.RECONVERGENT B1 ;  /* 0x0000000000017941 */ /* 0x000fea0003800200 */
.L_x_274:
        /* <DEDUP_REMOVED lines=17> */
.L_x_277:
[----:B------:R-:W-:Y:S05]  /*1bf0*/  BSYNC.RECONVERGENT B1 ;  /* 0x0000000000017941 */ /* 0x000fea0003800200 */
.L_x_276:
        /* <DEDUP_REMOVED lines=18> */
.L_x_252:
[----:B------:R-:W0:Y:S01]  /*1d20*/  S2R R12, SR_LANEID ;  /* 0x00000000000c7919 */ /* 0x000e220000000000 */
[----:B-1----:R-:W-:Y:S01]  /*1d30*/  LOP3.LUT R2, R0, 0x3e0, RZ, 0xc0, !PT ;  /* 0x000003e000027812 */ /* 0x002fe200078ec0ff */
[----:B------:R-:W-:Y:S01]  /*1d40*/  BSSY.RECONVERGENT B1, `(.L_x_278) ;  /* 0x0000026000017945 */ /* 0x000fe20003800200 */
[----:B------:R-:W-:Y:S02]  /*1d50*/  IMAD.MOV.U32 R14, RZ, RZ, R7 ;  /* 0x000000ffff0e7224 */ /* 0x000fe400078e0007 */
[----:B------:R-:W-:Y:S02]  /*1d60*/  IMAD.MOV.U32 R16, RZ, RZ, R8 ;  /* 0x000000ffff107224 */ /* 0x000fe400078e0008 */
[----:B------:R-:W-:Y:S01]  /*1d70*/  VIADD R3, R2, 0x20 ;  /* 0x0000002002037836 */ /* 0x000fe20000000000 */
[----:B------:R-:W-:-:S04]  /*1d80*/  LOP3.LUT R2, RZ, R2, RZ, 0x33, !PT ;  /* 0x00000002ff027212 */ /* 0x000fc800078e33ff */
[----:B------:R-:W-:Y:S01]  /*1d90*/  ISETP.GT.AND P0, PT, R3, UR6, PT ;  /* 0x0000000603007c0c */ /* 0x000fe2000bf04270 */
[----:B------:R-:W-:-:S05]  /*1da0*/  VIADD R2, R2, UR6 ;  /* 0x0000000602027c36 */ /* 0x000fca0008000000 */
[----:B------:R-:W-:-:S05]  /*1db0*/  SEL R3, R2, 0x1f, P0 ;  /* 0x0000001f02037807 */ /* 0x000fca0000000000 */
[----:B-----5:R1:W2:Y:S04]  /*1dc0*/  SHFL.DOWN PT, R5, R6, 0x1, R3 ;  /* 0x0820000006057989 */ /* 0x0202a800000e0003 */
[----:B------:R1:W3:Y:S01]  /*1dd0*/  SHFL.DOWN PT, R9, R8, 0x1, R3 ;  /* 0x0820000008097989 */ /* 0x0002e200000e0003 */
[CC--:B0-----:R-:W-:Y:S01]  /*1de0*/  ISETP.GE.AND P0, PT, R12.reuse, R3.reuse, PT ;  /* 0x000000030c00720c */ /* 0x0c1fe20003f06270 */
[C---:B------:R-:W-:Y:S01]  /*1df0*/  VIADD R10, R12.reuse, 0x8 ;  /* 0x000000080c0a7836 */ /* 0x040fe20000000000 */
[C---:B------:R-:W-:Y:S01]  /*1e00*/  ISETP.NE.AND P3, PT, R12.reuse, RZ, PT ;  /* 0x000000ff0c00720c */ /* 0x040fe20003f65270 */
[C---:B------:R-:W-:Y:S02]  /*1e10*/  VIADD R4, R12.reuse, 0x2 ;  /* 0x000000020c047836 */ /* 0x040fe40000000000 */
[----:B------:R-:W-:Y:S01]  /*1e20*/  VIADD R2, R12, 0x4 ;  /* 0x000000040c027836 */ /* 0x000fe20000000000 */
[----:B------:R-:W-:-:S02]  /*1e30*/  ISETP.GT.AND P2, PT, R10, R3, PT ;  /* 0x000000030a00720c */ /* 0x000fc40003f44270 */
[----:B------:R1:W0:Y:S01]  /*1e40*/  SHFL.DOWN PT, R10, R7, 0x1, R3 ;  /* 0x08200000070a7989 */ /* 0x00022200000e0003 */
[-C--:B------:R-:W-:Y:S01]  /*1e50*/  ISETP.GT.AND P6, PT, R4, R3.reuse, PT ;  /* 0x000000030400720c */ /* 0x080fe20003fc4270 */
[----:B------:R-:W-:Y:S01]  /*1e60*/  VIADD R4, R12, 0x10 ;  /* 0x000000100c047836 */ /* 0x000fe20000000000 */
[----:B------:R-:W-:Y:S01]  /*1e70*/  ISETP.GT.AND P4, PT, R2, R3, PT ;  /* 0x000000030200720c */ /* 0x000fe20003f84270 */
[----:B------:R-:W-:Y:S01]  /*1e80*/  IMAD.MOV.U32 R2, RZ, RZ, R6 ;  /* 0x000000ffff027224 */ /* 0x000fe200078e0006 */
[----:B------:R-:W-:Y:S11]  /*1e90*/  @P0 BRA `(.L_x_279) ;  /* 0x0000000000400947 */ /* 0x000ff60003800000 */
[----:B--2---:R-:W-:Y:S01]  /*1ea0*/  FSETP.GEU.AND P0, PT, R6, R5, PT ;  /* 0x000000050600720b */ /* 0x004fe20003f0e000 */
[----:B0-----:R-:W-:Y:S02]  /*1eb0*/  IMAD.MOV.U32 R14, RZ, RZ, R10 ;  /* 0x000000ffff0e7224 */ /* 0x001fe400078e000a */
        /* <DEDUP_REMOVED lines=14> */
.L_x_279:
[----:B------:R-:W-:Y:S05]  /*1fa0*/  BSYNC.RECONVERGENT B1 ;  /* 0x0000000000017941 */ /* 0x000fea0003800200 */
.L_x_278:
[----:B--2---:R2:W4:Y:S01]  /*1fb0*/  SHFL.DOWN PT, R5, R2, 0x2, R3 ;  /* 0x0840000002057989 */ /* 0x00452200000e0003 */
[----:B------:R-:W-:Y:S01]  /*1fc0*/  BSSY.RECONVERGENT B1, `(.L_x_280) ;  /* 0x0000018000017945 */ /* 0x000fe20003800200 */
[----:B------:R-:W-:Y:S01]  /*1fd0*/  ISETP.GT.AND P5, PT, R4, R3, PT ;  /* 0x000000030400720c */ /* 0x000fe20003fa4270 */
[----:B------:R-:W-:Y:S01]  /*1fe0*/  IMAD.MOV.U32 R4, RZ, RZ, R2 ;  /* 0x000000ffff047224 */ /* 0x000fe200078e0002 */
[----:B-1----:R2:W1:Y:S01]  /*1ff0*/  SHFL.DOWN PT, R7, R14, 0x2, R3 ;  /* 0x084000000e077989 */ /* 0x00246200000e0003 */
[----:B0-----:R-:W-:Y:S02]  /*2000*/  IMAD.MOV.U32 R10, RZ, RZ, R14 ;  /* 0x000000ffff0a7224 */ /* 0x001fe400078e000e */
[----:B------:R-:W-:Y:S01]  /*2010*/  IMAD.MOV.U32 R12, RZ, RZ, R16 ;  /* 0x000000ffff0c7224 */ /* 0x000fe200078e0010 */
[----:B---3--:R2:W0:Y:S01]  /*2020*/  SHFL.DOWN PT, R9, R16, 0x2, R3 ;  /* 0x0840000010097989 */ /* 0x00842200000e0003 */
[----:B------:R-:W-:Y:S06]  /*2030*/  @P6 BRA `(.L_x_281) ;  /* 0x0000000000406947 */ /* 0x000fec0003800000 */
        /* <DEDUP_REMOVED lines=16> */
.L_x_281:
[----:B------:R-:W-:Y:S05]  /*2140*/  BSYNC.RECONVERGENT B1 ;  /* 0x0000000000017941 */ /* 0x000fea0003800200 */
.L_x_280:
        /* <DEDUP_REMOVED lines=24> */
.L_x_283:
[----:B------:R-:W-:Y:S05]  /*22d0*/  BSYNC.RECONVERGENT B1 ;  /* 0x0000000000017941 */ /* 0x000fea0003800200 */
.L_x_282:
        /* <DEDUP_REMOVED lines=24> */
.L_x_285:
[----:B------:R-:W-:Y:S05]  /*2460*/  BSYNC.RECONVERGENT B1 ;  /* 0x0000000000017941 */ /* 0x000fea0003800200 */
.L_x_284:
        /* <DEDUP_REMOVED lines=24> */
.L_x_287:
[----:B------:R-:W-:Y:S05]  /*25f0*/  BSYNC.RECONVERGENT B1 ;  /* 0x0000000000017941 */ /* 0x000fea0003800200 */
.L_x_286:
        /* <DEDUP_REMOVED lines=12> */
.L_x_289:
[----:B------:R-:W-:Y:S05]  /*26c0*/  BSYNC.RECONVERGENT B1 ;  /* 0x0000000000017941 */ /* 0x000fea0003800200 */
.L_x_288:
[----:B------:R-:W-:Y:S01]  /*26d0*/  BAR.SYNC.DEFER_BLOCKING 0x0 ;  /* 0x0000000000007b1d */ /* 0x000fe20000010000 */
[----:B------:R-:W-:-:S13]  /*26e0*/  ISETP.NE.AND P1, PT, R0, RZ, PT ;  /* 0x000000ff0000720c */ /* 0x000fda0003f25270 */
[----:B------:R-:W-:Y:S05]  /*26f0*/  @P1 BRA `(.L_x_265) ;  /* 0x0000002c00b81947 */ /* 0x000fea0003800000 */
[----:B------:R-:W-:Y:S01]  /*2700*/  UISETP.GE.AND UP0, UPT, UR6, 0x21, UPT ;  /* 0x000000210600788c */ /* 0x000fe2000bf06270 */
[----:B------:R-:W-:Y:S02]  /*2710*/  IMAD.MOV.U32 R0, RZ, RZ, R8 ;  /* 0x000000ffff007224 */ /* 0x000fe400078e0008 */
[----:B0-----:R-:W-:Y:S02]  /*2720*/  IMAD.MOV.U32 R9, RZ, RZ, R7 ;  /* 0x000000ffff097224 */ /* 0x001fe400078e0007 */
[----:B---3--:R-:W-:-:S04]  /*2730*/  IMAD.MOV.U32 R10, RZ, RZ, R6 ;  /* 0x000000ffff0a7224 */ /* 0x008fc800078e0006 */
[----:B------:R-:W-:Y:S05]  /*2740*/  BRA.U !UP0, `(.L_x_290) ;  /* 0x00000001085c7547 */ /* 0x000fea000b800000 */
[----:B------:R-:W0:Y:S01]  /*2750*/  S2UR UR5, SR_CgaCtaId ;  /* 0x00000000000579c3 */ /* 0x000e220000008800 */
[----:B------:R-:W-:Y:S01]  /*2760*/  UMOV UR4, 0x400 ;  /* 0x0000040000047882 */ /* 0x000fe20000000000 */
[----:B------:R-:W-:Y:S01]  /*2770*/  BSSY.RECONVERGENT B1, `(.L_x_290) ;  /* 0x0000014000017945 */ /* 0x000fe20003800200 */
[----:B0-----:R-:W-:-:S09]  /*2780*/  ULEA UR4, UR5, UR4, 0x18 ;  /* 0x0000000405047291 */ /* 0x001fd2000f8ec0ff */
[----:B--2---:R-:W0:Y:S04]  /*2790*/  LDS R3, [UR4+0x18] ;  /* 0x00001804ff037984 */ /* 0x004e280008000800 */
[----:B----4-:R-:W2:Y:S01]  /*27a0*/  LDS.64 R4, [UR4+0x20] ;  /* 0x00002004ff047984 */ /* 0x010ea20008000a00 */
        /* <DEDUP_REMOVED lines=16> */
.L_x_291:
[----:B------:R-:W-:Y:S05]  /*28b0*/  BSYNC.RECONVERGENT B1 ;  /* 0x0000000000017941 */ /* 0x000fea0003800200 */
.L_x_290:
[----:B------:R-:W-:Y:S01]  /*28c0*/  UISETP.GE.AND UP0, UPT, UR6, 0x41, UPT ;  /* 0x000000410600788c */ /* 0x000fe2000bf06270 */
[----:B--2---:R-:W-:Y:S02]  /*28d0*/  IMAD.MOV.U32 R2, RZ, RZ, R0 ;  /* 0x000000ffff027224 */ /* 0x004fe400078e0000 */
[----:B----4-:R-:W-:Y:S02]  /*28e0*/  IMAD.MOV.U32 R5, RZ, RZ, R9 ;  /* 0x000000ffff057224 */ /* 0x010fe400078e0009 */
        /* <DEDUP_REMOVED lines=24> */
.L_x_293:
[----:B------:R-:W-:Y:S05]  /*2a70*/  BSYNC.RECONVERGENT B1 ;  /* 0x0000000000017941 */ /* 0x000fea0003800200 */
.L_x_292:
        /* <DEDUP_REMOVED lines=27> */
.L_x_295:
[----:B------:R-:W-:Y:S05]  /*2c30*/  BSYNC.RECONVERGENT B1 ;  /* 0x0000000000017941 */ /* 0x000fea0003800200 */
.L_x_294:
        /* <DEDUP_REMOVED lines=27> */
.L_x_297:
[----:B------:R-:W-:Y:S05]  /*2df0*/  BSYNC.RECONVERGENT B1 ;  /* 0x0000000000017941 */ /* 0x000fea0003800200 */
.L_x_296:
        /* <DEDUP_REMOVED lines=27> */
.L_x_299:
[----:B------:R-:W-:Y:S05]  /*2fb0*/  BSYNC.RECONVERGENT B1 ;  /* 0x0000000000017941 */ /* 0x000fea0003800200 */
.L_x_298:
        /* <DEDUP_REMOVED lines=27> */
.L_x_301:
[----:B------:R-:W-:Y:S05]  /*3170*/  BSYNC.RECONVERGENT B1 ;  /* 0x0000000000017941 */ /* 0x000fea0003800200 */
.L_x_300:
        /* <DEDUP_REMOVED lines=28> */
.L_x_233:
[----:B------:R-:W1:Y:S01]  /*3340*/  S2R R0, SR_TID.X ;  /* 0x0000000000007919 */ /* 0x000e620000002100 */
[----:B------:R-:W1:Y:S01]  /*3350*/  LDC.64 R2, c[0x0][0x380] ;  /* 0x0000e000ff027b82 */ /* 0x000e620000000a00 */
[----:B------:R-:W2:Y:S01]  /*3360*/  LDCU.64 UR6, c[0x0][0x388] ;  /* 0x00007100ff0677ac */ /* 0x000ea20008000a00 */
[----:B-1----:R-:W-:-:S05]  /*3370*/  IMAD.WIDE.U32 R2, R0, 0x4, R2 ;  /* 0x0000000400027825 */ /* 0x002fca00078e0002 */
[----:B0-----:R-:W3:Y:S04]  /*3380*/  LDG.E R5, desc[UR8][R2.64] ;  /* 0x0000000802057981 */ /* 0x001ee8000c1e1900 */
[----:B------:R-:W3:Y:S04]  /*3390*/  LDG.E R6, desc[UR8][R2.64+0x400] ;  /* 0x0004000802067981 */ /* 0x000ee8000c1e1900 */
[----:B------:R-:W4:Y:S04]  /*33a0*/  LDG.E R7, desc[UR8][R2.64+0x800] ;  /* 0x0008000802077981 */ /* 0x000f28000c1e1900 */
[----:B------:R-:W5:Y:S04]  /*33b0*/  LDG.E R8, desc[UR8][R2.64+0xc00] ;  /* 0x000c000802087981 */ /* 0x000f68000c1e1900 */
[----:B------:R-:W2:Y:S01]  /*33c0*/  LDG.E R4, desc[UR8][R2.64+0x1000] ;  /* 0x0010000802047981 */ /* 0x000ea2000c1e1900 */
[----:B------:R-:W-:Y:S01]  /*33d0*/  UISETP.GE.U32.AND UP0, UPT, UR4, 0xa00, UPT ;  /* 0x00000a000400788c */ /* 0x000fe2000bf06070 */
[----:B------:R-:W-:-:S03]  /*33e0*/  IMAD.MOV.U32 R10, RZ, RZ, RZ ;  /* 0x000000ffff0a7224 */ /* 0x000fc600078e00ff */
[----:B------:R-:W-:Y:S01]  /*33f0*/  UISETP.GE.U32.AND.EX UP0, UPT, UR5, URZ, UPT, UP0 ;  /* 0x000000ff0500728c */ /* 0x000fe2000bf06100 */
[----:B---3--:R-:W-:-:S04]  /*3400*/  FSETP.GEU.AND P0, PT, R5, R6, PT ;  /* 0x000000060500720b */ /* 0x008fc80003f0e000 */
[----:B------:R-:W-:Y:S01]  /*3410*/  FSEL R6, R5, R6, P0 ;  /* 0x0000000605067208 */ /* 0x000fe20000000000 */
[----:B------:R-:W-:-:S03]  /*3420*/  VIADD R5, R0, 0x100 ;  /* 0x0000010000057836 */ /* 0x000fc60000000000 */
[----:B----4-:R-:W-:-:S04]  /*3430*/  FSETP.GEU.AND P2, PT, R6, R7, PT ;  /* 0x000000070600720b */ /* 0x010fc80003f4e000 */
[----:B------:R-:W-:-:S04]  /*3440*/  FSEL R7, R6, R7, P2 ;  /* 0x0000000706077208 */ /* 0x000fc80001000000 */
[----:B-----5:R-:W-:-:S04]  /*3450*/  FSETP.GEU.AND P3, PT, R7, R8, PT ;  /* 0x000000080700720b */ /* 0x020fc80003f6e000 */
[----:B------:R-:W-:Y:S01]  /*3460*/  FSEL R7, R7, R8, P3 ;  /* 0x0000000807077208 */ /* 0x000fe20001800000 */
[C---:B------:R-:W-:Y:S01]  /*3470*/  VIADD R8, R0.reuse, 0x200 ;  /* 0x0000020000087836 */ /* 0x040fe20000000000 */
[C---:B------:R-:W-:Y:S02]  /*3480*/  @P2 SEL R8, R0.reuse, R5, P0 ;  /* 0x0000000500082207 */ /* 0x040fe40000000000 */
[----:B--2---:R-:W-:Y:S02]  /*3490*/  FSETP.GEU.AND P1, PT, R7, R4, PT ;  /* 0x000000040700720b */ /* 0x004fe40003f2e000 */
[----:B------:R-:W-:-:S03]  /*34a0*/  LOP3.LUT R5, R0, 0x400, RZ, 0xfc, !PT ;  /* 0x0000040000057812 */ /* 0x000fc600078efcff */
[----:B------:R-:W-:-:S08]  /*34b0*/  @!P3 VIADD R8, R0, 0x300 ;  /* 0x000003000008b836 */ /* 0x000fd00000000000 */
[C---:B------:R-:W-:Y:S02]  /*34c0*/  @P1 ISETP.GE.U32.AND P0, PT, R8.reuse, R5, PT ;  /* 0x000000050800120c */ /* 0x040fe40003f06070 */
[----:B------:R-:W-:Y:S02]  /*34d0*/  IADD3 R5, P2, PT, R5, UR6, RZ ;  /* 0x0000000605057c10 */ /* 0x000fe4000ff5e0ff */
[----:B------:R-:W-:Y:S02]  /*34e0*/  @P1 IADD3 R8, P3, PT, R8, UR6, RZ ;  /* 0x0000000608081c10 */ /* 0x000fe4000ff7e0ff */
[----:B------:R-:W-:Y:S01]  /*34f0*/  @P1 ISETP.GE.U32.AND.EX P0, PT, RZ, RZ, PT, P0 ;  /* 0x000000ffff00120c */ /* 0x000fe20003f06100 */
[----:B------:R-:W-:Y:S02]  /*3500*/  IMAD.X R6, RZ, RZ, UR7, P2 ;  /* 0x00000007ff067e24 */ /* 0x000fe400090e06ff */
[----:B------:R-:W-:Y:S01]  /*3510*/  @P1 IMAD.X R9, RZ, RZ, UR7, P3 ;  /* 0x00000007ff091e24 */ /* 0x000fe200098e06ff */
[----:B------:R-:W-:-:S04]  /*3520*/  @P1 FSETP.LT.OR P0, PT, R4, R7, !P0 ;  /* 0x000000070400120b */ /* 0x000fc80004701400 */
[----:B------:R-:W-:Y:S01]  /*3530*/  @P1 FSEL R4, R7, R4, P0 ;  /* 0x0000000407041208 */ /* 0x000fe20000000000 */
[----:B------:R-:W-:Y:S01]  /*3540*/  IMAD.MOV.U32 R7, RZ, RZ, 0x500 ;  /* 0x00000500ff077424 */ /* 0x000fe200078e00ff */
[----:B------:R-:W-:Y:S02]  /*3550*/  @P1 SEL R5, R8, R5, P0 ;  /* 0x0000000508051207 */ /* 0x000fe40000000000 */
[----:B------:R-:W-:Y:S01]  /*3560*/  @P1 SEL R6, R9, R6, P0 ;  /* 0x0000000609061207 */ /* 0x000fe20000000000 */
[----:B------:R-:W-:Y:S06]  /*3570*/  BRA.U !UP0, `(.L_x_302) ;  /* 0x00000005081c7547 */ /* 0x000fec000b800000 */
[----:B------:R-:W-:Y:S01]  /*3580*/  IMAD.MOV.U32 R7, RZ, RZ, R4 ;  /* 0x000000ffff077224 */ /* 0x000fe200078e0004 */
[----:B------:R-:W0:Y:S01]  /*3590*/  LDCU.64 UR6, c[0x0][0x388] ;  /* 0x00007100ff0677ac */ /* 0x000e220008000a00 */
[----:B------:R-:W-:Y:S02]  /*35a0*/  IMAD.MOV.U32 R15, RZ, RZ, 0x500 ;  /* 0x00000500ff0f7424 */ /* 0x000fe400078e00ff */
[----:B------:R-:W-:Y:S01]  /*35b0*/  IMAD.MOV.U32 R16, RZ, RZ, RZ ;  /* 0x000000ffff107224 */ /* 0x000fe200078e00ff */
[----:B------:R-:W1:Y:S01]  /*35c0*/  LDCU.64 UR4, c[0x0][0x398] ;  /* 0x00007300ff0477ac */ /* 0x000e620008000a00 */
[----:B------:R-:W-:-:S05]  /*35d0*/  NOP ;  /* 0x0000000000007918 */ /* 0x000fca0000000000 */
.L_x_303:
[----:B------:R-:W-:-:S04]  /*35e0*/  LEA R8, P0, R15, R2, 0x2 ;  /* 0x000000020f087211 */ /* 0x000fc800078010ff */
[----:B------:R-:W-:-:S05]  /*35f0*/  LEA.HI.X R9, R15, R3, R16, 0x2, P0 ;  /* 0x000000030f097211 */ /* 0x000fca00000f1410 */
[----:B------:R-:W2:Y:S04]  /*3600*/  LDG.E R10, desc[UR8][R8.64] ;  /* 0x00000008080a7981 */ /* 0x000ea8000c1e1900 */
[----:B------:R-:W3:Y:S04]  /*3610*/  LDG.E R11, desc[UR8][R8.64+0x400] ;  /* 0x00040008080b7981 */ /* 0x000ee8000c1e1900 */
[----:B------:R-:W4:Y:S04]  /*3620*/  LDG.E R12, desc[UR8][R8.64+0x800] ;  /* 0x00080008080c7981 */ /* 0x000f28000c1e1900 */
[----:B------:R-:W5:Y:S04]  /*3630*/  LDG.E R13, desc[UR8][R8.64+0xc00] ;  /* 0x000c0008080d7981 */ /* 0x000f68000c1e1900 */
[----:B------:R1:W5:Y:S01]  /*3640*/  LDG.E R4, desc[UR8][R8.64+0x1000] ;  /* 0x0010000808047981 */ /* 0x000362000c1e1900 */
[----:B0-----:R-:W-:-:S04]  /*3650*/  IADD3 R18, P0, P2, R15, UR6, R0 ;  /* 0x000000060f127c10 */ /* 0x001fc8000fa1e000 */
[----:B------:R-:W-:Y:S01]  /*3660*/  IADD3.X R17, PT, PT, R16, UR7, RZ, P0, P2 ;  /* 0x0000000710117c10 */ /* 0x000fe200087e44ff */
[----:B-1----:R-:W-:Y:S01]  /*3670*/  IMAD.MOV.U32 R8, RZ, RZ, R18 ;  /* 0x000000ffff087224 */ /* 0x002fe200078e0012 */
[----:B------:R-:W-:-:S03]  /*3680*/  IADD3 R9, P4, PT, R15, 0xa00, RZ ;  /* 0x00000a000f097810 */ /* 0x000fc60007f9e0ff */
[----:B------:R-:W-:Y:S01]  /*3690*/  IMAD.MOV.U32 R14, RZ, RZ, R17 ;  /* 0x000000ffff0e7224 */ /* 0x000fe200078e0011 */
        /* <DEDUP_REMOVED lines=9> */
[----:B------:R-:W-:Y:S02]  /*3730*/  @P1 SEL R14, R6, R17, P0 ;  /* 0x00000011060e1207 */ /* 0x000fe40000000000 */
[----:B------:R-:W-:-:S07]  /*3740*/  IADD3 R6, P3, PT, R18, 0x200, RZ ;  /* 0x0000020012067810 */ /* 0x000fce0007f7e0ff */
[----:B------:R-:W-:-:S04]  /*3750*/  @P2 ISETP.GE.U32.AND P0, PT, R8, R7, PT ;  /* 0x000000070800220c */ /* 0x000fc80003f06070 */
[----:B------:R-:W-:-:S04]  /*3760*/  @P2 ISETP.GE.AND.EX P0, PT, R14, R5, PT, P0 ;  /* 0x000000050e00220c */ /* 0x000fc80003f06300 */
[----:B------:R-:W-:-:S04]  /*3770*/  @P2 FSETP.LT.OR P0, PT, R11, R10, !P0 ;  /* 0x0000000a0b00220b */ /* 0x000fc80004701400 */
[----:B------:R-:W-:Y:S02]  /*3780*/  @P2 FSEL R11, R10, R11, P0 ;  /* 0x0000000b0a0b2208 */ /* 0x000fe40000000000 */
[----:B------:R-:W-:Y:S01]  /*3790*/  @P2 SEL R7, R8, R7, P0 ;  /* 0x0000000708072207 */ /* 0x000fe20000000000 */
[----:B------:R-:W-:Y:S01]  /*37a0*/  IMAD.X R8, RZ, RZ, R17, P3 ;  /* 0x000000ffff087224 */ /* 0x000fe200018e0611 */
[----:B----4-:R-:W-:Y:S02]  /*37b0*/  FSETP.GEU.AND P1, PT, R11, R12, PT ;  /* 0x0000000c0b00720b */ /* 0x010fe40003f2e000 */
[----:B------:R-:W-:Y:S02]  /*37c0*/  @P2 SEL R5, R14, R5, P0 ;  /* 0x000000050e052207 */ /* 0x000fe40000000000 */
[----:B------:R-:W-:-:S09]  /*37d0*/  IADD3 R14, P2, PT, R18, 0x300, RZ ;  /* 0x00000300120e7810 */ /* 0x000fd20007f5e0ff */
[----:B------:R-:W-:-:S04]  /*37e0*/  @P1 ISETP.GE.U32.AND P0, PT, R7, R6, PT ;  /* 0x000000060700120c */ /* 0x000fc80003f06070 */
[----:B------:R-:W-:-:S04]  /*37f0*/  @P1 ISETP.GE.AND.EX P0, PT, R5, R8, PT, P0 ;  /* 0x000000080500120c */ /* 0x000fc80003f06300 */
[----:B------:R-:W-:-:S04]  /*3800*/  @P1 FSETP.LT.OR P0, PT, R12, R11, !P0 ;  /* 0x0000000b0c00120b */ /* 0x000fc80004701400 */
[----:B------:R-:W-:Y:S02]  /*3810*/  @P1 FSEL R12, R11, R12, P0 ;  /* 0x0000000c0b0c1208 */ /* 0x000fe40000000000 */
[----:B------:R-:W-:Y:S01]  /*3820*/  @P1 SEL R6, R7, R6, P0 ;  /* 0x0000000607061207 */ /* 0x000fe20000000000 */
[----:B------:R-:W-:Y:S01]  /*3830*/  IMAD.X R7, RZ, RZ, R17, P2 ;  /* 0x000000ffff077224 */ /* 0x000fe200010e0611 */
[----:B-----5:R-:W-:Y:S02]  /*3840*/  FSETP.GEU.AND P3, PT, R12, R13, PT ;  /* 0x0000000d0c00720b */ /* 0x020fe40003f6e000 */
        /* <DEDUP_REMOVED lines=8> */
[----:B------:R-:W-:Y:S02]  /*38d0*/  FSETP.GEU.AND P2, PT, R13, R4, PT ;  /* 0x000000040d00720b */ /* 0x000fe40003f4e000 */
[----:B------:R-:W-:Y:S01]  /*38e0*/  ISETP.GT.U32.AND P1, PT, R9, UR4, PT ;  /* 0x0000000409007c0c */ /* 0x000fe2000bf24070 */
[----:B------:R-:W-:Y:S01]  /*38f0*/  IMAD.X R9, RZ, RZ, R16, P4 ;  /* 0x000000ffff097224 */ /* 0x000fe200020e0610 */
[----:B------:R-:W-:Y:S02]  /*3900*/  @P3 SEL R7, R8, R7, P0 ;  /* 0x0000000708073207 */ /* 0x000fe40000000000 */
[----:B------:R-:W-:-:S02]  /*3910*/  IADD3 R8, P3, PT, R15, 0x500, RZ ;  /* 0x000005000f087810 */ /* 0x000fc40007f7e0ff */
[----:B------:R-:W-:-:S03]  /*3920*/  ISETP.GT.AND.EX P1, PT, R9, UR5, PT, P1 ;  /* 0x0000000509007c0c */ /* 0x000fc6000bf24310 */
[----:B------:R-:W-:Y:S02]  /*3930*/  IMAD.X R10, RZ, RZ, R16, P3 ;  /* 0x000000ffff0a7224 */ /* 0x000fe400018e0610 */
[----:B------:R-:W-:Y:S01]  /*3940*/  @P2 ISETP.GE.U32.AND P0, PT, R14, R5, PT ;  /* 0x000000050e00220c */ /* 0x000fe20003f06070 */
[----:B------:R-:W-:Y:S02]  /*3950*/  IMAD.MOV.U32 R15, RZ, RZ, R8 ;  /* 0x000000ffff0f7224 */ /* 0x000fe400078e0008 */
[----:B------:R-:W-:Y:S01]  /*3960*/  IMAD.MOV.U32 R16, RZ, RZ, R10 ;  /* 0x000000ffff107224 */ /* 0x000fe200078e000a */
[----:B------:R-:W-:-:S04]  /*3970*/  @P2 ISETP.GE.AND.EX P0, PT, R7, R6, PT, P0 ;  /* 0x000000060700220c */ /* 0x000fc80003f06300 */
[----:B------:R-:W-:-:S04]  /*3980*/  @P2 FSETP.LT.OR P0, PT, R4, R13, !P0 ;  /* 0x0000000d0400220b */ /* 0x000fc80004701400 */
[----:B------:R-:W-:Y:S02]  /*3990*/  @P2 FSEL R4, R13, R4, P0 ;  /* 0x000000040d042208 */ /* 0x000fe40000000000 */
[----:B------:R-:W-:Y:S02]  /*39a0*/  @P2 SEL R6, R7, R6, P0 ;  /* 0x0000000607062207 */ /* 0x000fe40000000000 */
[----:B------:R-:W-:Y:S01]  /*39b0*/  @P2 SEL R5, R14, R5, P0 ;  /* 0x000000050e052207 */ /* 0x000fe20000000000 */
[----:B------:R-:W-:Y:S01]  /*39c0*/  IMAD.MOV.U32 R7, RZ, RZ, R4 ;  /* 0x000000ffff077224 */ /* 0x000fe200078e0004 */
[----:B------:R-:W-:Y:S06]  /*39d0*/  @!P1 BRA `(.L_x_303) ;  /* 0xfffffffc00009947 */ /* 0x000fec000383ffff */
[----:B------:R-:W-:-:S07]  /*39e0*/  IMAD.MOV.U32 R7, RZ, RZ, R8 ;  /* 0x000000ffff077224 */ /* 0x000fce00078e0008 */
.L_x_302:
        /* <DEDUP_REMOVED lines=8> */
[----:B------:R-:W-:Y:S01]  /*3a70*/  BSSY.RECONVERGENT B2, `(.L_x_306) ;  /* 0x0000030000027945 */ /* 0x000fe20003800200 */
[----:B------:R-:W-:Y:S02]  /*3a80*/  IMAD.MOV.U32 R12, RZ, RZ, R0 ;  /* 0x000000ffff0c7224 */ /* 0x000fe400078e0000 */
[----:B------:R-:W-:-:S04]  /*3a90*/  IADD3 R15, PT, PT, -R7, UR4, R2 ;  /* 0x00000004070f7c10 */ /* 0x000fc8000fffe102 */
[----:B------:R-:W-:-:S04]  /*3aa0*/  LOP3.LUT R2, R15, 0x300, RZ, 0xc0, !PT ;  /* 0x000003000f027812 */ /* 0x000fc800078ec0ff */
[----:B------:R-:W-:-:S13]  /*3ab0*/  ISETP.NE.AND P0, PT, R2, 0x300, PT ;  /* 0x000003000200780c */ /* 0x000fda0003f05270 */
[----:B------:R-:W-:Y:S05]  /*3ac0*/  @!P0 BRA `(.L_x_307) ;  /* 0x0000000000a88947 */ /* 0x000fea0003800000 */
[----:B------:R-:W0:Y:S01]  /*3ad0*/  LDCU.64 UR10, c[0x0][0x380] ;  /* 0x00007000ff0a77ac */ /* 0x000e220008000a00 */
[----:B------:R-:W-:Y:S01]  /*3ae0*/  IADD3 R3, P0, PT, R0, R7, RZ ;  /* 0x0000000700037210 */ /* 0x000fe20007f1e0ff */
[----:B------:R-:W-:Y:S01]  /*3af0*/  IMAD.MOV.U32 R12, RZ, RZ, R0 ;  /* 0x000000ffff0c7224 */ /* 0x000fe200078e0000 */
[----:B------:R-:W-:-:S03]  /*3b00*/  LEA.HI R2, R15, 0x1, RZ, 0x18 ;  /* 0x000000010f027811 */ /* 0x000fc600078fc0ff */
[----:B------:R-:W-:Y:S01]  /*3b10*/  IMAD.X R14, RZ, RZ, R10, P0 ;  /* 0x000000ffff0e7224 */ /* 0x000fe200000e060a */
[----:B------:R-:W-:Y:S02]  /*3b20*/  LOP3.LUT R2, R2, 0x3, RZ, 0xc0, !PT ;  /* 0x0000000302027812 */ /* 0x000fe400078ec0ff */
[----:B------:R-:W-:-:S03]  /*3b30*/  IADD3 R13, P0, PT, R3, UR6, RZ ;  /* 0x00000006030d7c10 */ /* 0x000fc6000ff1e0ff */
[----:B------:R-:W-:Y:S01]  /*3b40*/  IMAD.MOV R8, RZ, RZ, -R2 ;  /* 0x000000ffff087224 */ /* 0x000fe200078e0a02 */
[----:B0-----:R-:W-:-:S04]  /*3b50*/  LEA R9, P1, R3, UR10, 0x2 ;  /* 0x0000000a03097c11 */ /* 0x001fc8000f8210ff */
[----:B------:R-:W-:Y:S02]  /*3b60*/  LEA.HI.X R3, R3, UR11, R14, 0x2, P1 ;  /* 0x0000000b03037c11 */ /* 0x000fe400088f140e */
[----:B------:R-:W-:-:S07]  /*3b70*/  IADD3.X R14, PT, PT, R14, UR7, RZ, P0, !PT ;  /* 0x000000070e0e7c10 */ /* 0x000fce00087fe4ff */
.L_x_310:
        /* <DEDUP_REMOVED lines=25> */
.L_x_309:
[----:B------:R-:W-:Y:S05]  /*3d10*/  BSYNC.RECONVERGENT B3 ;  /* 0x0000000000037941 */ /* 0x000fea0003800200 */
.L_x_308:
[----:B------:R-:W-:Y:S01]  /*3d20*/  IADD3 R13, P0, PT, R13, 0x100, RZ ;  /* 0x000001000d0d7810 */ /* 0x000fe20007f1e0ff */
[----:B------:R-:W-:Y:S02]  /*3d30*/  VIADD R12, R12, 0x100 ;  /* 0x000001000c0c7836 */ /* 0x000fe40000000000 */
[----:B------:R-:W-:Y:S02]  /*3d40*/  IMAD.X R3, RZ, RZ, R3, P3 ;  /* 0x000000ffff037224 */ /* 0x000fe400018e0603 */
[----:B------:R-:W-:Y:S01]  /*3d50*/  IMAD.X R14, RZ, RZ, R14, P0 ;  /* 0x000000ffff0e7224 */ /* 0x000fe200000e060e */
[----:B------:R-:W-:Y:S07]  /*3d60*/  @P2 BRA `(.L_x_310) ;  /* 0xfffffffc00842947 */ /* 0x000fee000383ffff */
.L_x_307:
[----:B------:R-:W-:Y:S05]  /*3d70*/  BSYNC.RECONVERGENT B2 ;  /* 0x0000000000027941 */ /* 0x000fea0003800200 */
.L_x_306:
[----:B------:R-:W-:-:S13]  /*3d80*/  ISETP.GE.U32.AND P0, PT, R15, 0x300, PT ;  /* 0x000003000f00780c */ /* 0x000fda0003f06070 */
[----:B------:R-:W-:Y:S05]  /*3d90*/  @!P0 BRA `(.L_x_305) ;  /* 0x0000000400888947 */ /* 0x000fea0003800000 */
[----:B------:R-:W0:Y:S01]  /*3da0*/  LDC.64 R2, c[0x0][0x380] ;  /* 0x0000e000ff027b82 */ /* 0x000e220000000a00 */
[----:B------:R-:W-:-:S07]  /*3db0*/  VIADD R12, R12, 0x200 ;  /* 0x000002000c0c7836 */ /* 0x000fce0000000000 */
[----:B------:R-:W1:Y:S02]  /*3dc0*/  LDC.64 R8, c[0x0][0x388] ;  /* 0x0000e200ff087b82 */ /* 0x000e640000000a00 */
.L_x_319:
        /* <DEDUP_REMOVED lines=29> */
.L_x_312:
[----:B------:R-:W-:Y:S05]  /*3fa0*/  BSYNC.RECONVERGENT B2 ;  /* 0x0000000000027941 */ /* 0x000fea0003800200 */
.L_x_311:
        /* <DEDUP_REMOVED lines=20> */
.L_x_314:
[----:B------:R-:W-:Y:S05]  /*40f0*/  BSYNC.RECONVERGENT B2 ;  /* 0x0000000000027941 */ /* 0x000fea0003800200 */
.L_x_313:
        /* <DEDUP_REMOVED lines=20> */
.L_x_316:
[----:B------:R-:W-:Y:S05]  /*4240*/  BSYNC.RECONVERGENT B2 ;  /* 0x0000000000027941 */ /* 0x000fea0003800200 */
.L_x_315:
        /* <DEDUP_REMOVED lines=18> */
.L_x_318:
[----:B------:R-:W-:Y:S05]  /*4370*/  BSYNC.RECONVERGENT B2 ;  /* 0x0000000000027941 */ /* 0x000fea0003800200 */
.L_x_317:
[C---:B------:R-:W-:Y:S02]  /*4380*/  VIADD R14, R12.reuse, 0x200 ;  /* 0x000002000c0e7836 */ /* 0x040fe40000000000 */
[----:B------:R-:W-:-:S03]  /*4390*/  VIADD R12, R12, 0x400 ;  /* 0x000004000c0c7836 */ /* 0x000fc60000000000 */
[----:B------:R-:W-:-:S13]  /*43a0*/  ISETP.GE.AND P0, PT, R14, R11, PT ;  /* 0x0000000b0e00720c */ /* 0x000fda0003f06270 */
[----:B------:R-:W-:Y:S05]  /*43b0*/  @!P0 BRA `(.L_x_319) ;  /* 0xfffffff800848947 */ /* 0x000fea000383ffff */
.L_x_305:
[----:B------:R-:W-:Y:S05]  /*43c0*/  BSYNC.RECONVERGENT B1 ;  /* 0x0000000000017941 */ /* 0x000fea0003800200 */
.L_x_304:
        /* <DEDUP_REMOVED lines=31> */
.L_x_321:
[----:B------:R-:W-:Y:S05]  /*45c0*/  BSYNC.RECONVERGENT B1 ;  /* 0x0000000000017941 */ /* 0x000fea0003800200 */
.L_x_320:
        /* <DEDUP_REMOVED lines=24> */
.L_x_323:
[----:B------:R-:W-:Y:S05]  /*4750*/  BSYNC.RECONVERGENT B1 ;  /* 0x0000000000017941 */ /* 0x000fea0003800200 */
.L_x_322:
[----:B0-----:R0:W4:Y:S01]  /*4760*/  SHFL.DOWN PT, R8, R3, 0x4, 0x1f ;  /* 0x08801f0003087f89 */ /* 0x00112200000e0000 */
[----:B------:R-:W-:Y:S01]  /*4770*/  BSSY.RECONVERGENT B1, `(.L_x_324) ;  /* 0x0000017000017945 */ /* 0x000fe20003800200 */
[----:B------:R-:W-:Y:S02]  /*4780*/  IMAD.MOV.U32 R2, RZ, RZ, R3 ;  /* 0x000000ffff027224 */ /* 0x000fe400078e0003 */
[----:B-1----:R0:W1:Y:S01]  /*4790*/  SHFL.DOWN PT, R9, R4, 0x4, 0x1f ;  /* 0x08801f0004097f89 */ /* 0x00206200000e0000 */
[----:B--2---:R-:W-:Y:S02]  /*47a0*/  IMAD.MOV.U32 R6, RZ, RZ, R4 ;  /* 0x000000ffff067224 */ /* 0x004fe400078e0004 */
[----:B------:R-:W-:Y:S01]  /*47b0*/  IMAD.MOV.U32 R7, RZ, RZ, R5 ;  /* 0x000000ffff077224 */ /* 0x000fe200078e0005 */
[----:B------:R0:W2:Y:S01]  /*47c0*/  SHFL.DOWN PT, R10, R5, 0x4, 0x1f ;  /* 0x08801f00050a7f89 */ /* 0x0000a200000e0000 */
[----:B------:R-:W-:Y:S05]  /*47d0*/  @P5 BRA `(.L_x_325) ;  /* 0x0000000000405947 */ /* 0x000fea0003800000 */
[----:B----4-:R-:W-:Y:S01]  /*47e0*/  FSETP.GEU.AND P0, PT, R3, R8, PT ;  /* 0x000000080300720b */ /* 0x010fe20003f0e000 */
[----:B------:R-:W-:Y:S02]  /*47f0*/  IMAD.MOV.U32 R2, RZ, RZ, R8 ;  /* 0x000000ffff027224 */ /* 0x000fe400078e0008 */
[----:B-1----:R-:W-:Y:S02]  /*4800*/  IMAD.MOV.U32 R6, RZ, RZ, R9 ;  /* 0x000000ffff067224 */ /* 0x002fe400078e0009 */
[----:B--2---:R-:W-:-:S08]  /*4810*/  IMAD.MOV.U32 R7, RZ, RZ, R10 ;  /* 0x000000ffff077224 */ /* 0x004fd000078e000a */
        /* <DEDUP_REMOVED lines=12> */
.L_x_325:
[----:B------:R-:W-:Y:S05]  /*48e0*/  BSYNC.RECONVERGENT B1 ;  /* 0x0000000000017941 */ /* 0x000fea0003800200 */
.L_x_324:
[----:B-1----:R1:W1:Y:S01]  /*48f0*/  SHFL.DOWN PT, R9, R2, 0x8, 0x1f ;  /* 0x09001f0002097f89 */ /* 0x00226200000e0000 */
[----:B------:R-:W-:Y:S01]  /*4900*/  BSSY.RECONVERGENT B1, `(.L_x_326) ;  /* 0x0000017000017945 */ /* 0x000fe20003800200 */
[----:B0-----:R-:W-:Y:S02]  /*4910*/  IMAD.MOV.U32 R3, RZ, RZ, R2 ;  /* 0x000000ffff037224 */ /* 0x001fe400078e0002 */
[----:B---3--:R0:W3:Y:S01]  /*4920*/  SHFL.DOWN PT, R11, R6, 0x8, 0x1f ;  /* 0x09001f00060b7f89 */ /* 0x0080e200000e0000 */
[----:B------:R-:W-:Y:S02]  /*4930*/  IMAD.MOV.U32 R4, RZ, RZ, R6 ;  /* 0x000000ffff047224 */ /* 0x000fe400078e0006 */
[----:B------:R-:W-:Y:S01]  /*4940*/  IMAD.MOV.U32 R5, RZ, RZ, R7 ;  /* 0x000000ffff057224 */ /* 0x000fe200078e0007 */
[----:B----4-:R0:W4:Y:S01]  /*4950*/  SHFL.DOWN PT, R8, R7, 0x8, 0x1f ;  /* 0x09001f0007087f89 */ /* 0x01012200000e0000 */
[----:B------:R-:W-:Y:S05]  /*4960*/  @P4 BRA `(.L_x_327) ;  /* 0x0000000000404947 */ /* 0x000fea0003800000 */
[----:B-1----:R-:W-:Y:S01]  /*4970*/  FSETP.GEU.AND P0, PT, R2, R9, PT ;  /* 0x000000090200720b */ /* 0x002fe20003f0e000 */
        /* <DEDUP_REMOVED lines=15> */
.L_x_327:
[----:B------:R-:W-:Y:S05]  /*4a70*/  BSYNC.RECONVERGENT B1 ;  /* 0x0000000000017941 */ /* 0x000fea0003800200 */
.L_x_326:
[----:B-1----:R1:W1:Y:S01]  /*4a80*/  SHFL.DOWN PT, R2, R3, 0x10, 0x1f ;  /* 0x0a001f0003027f89 */ /* 0x00226200000e0000 */
[----:B------:R-:W-:Y:S01]  /*4a90*/  BSSY.RECONVERGENT B1, `(.L_x_328) ;  /* 0x0000017000017945 */ /* 0x000fe20003800200 */
[----:B----4-:R-:W-:Y:S02]  /*4aa0*/  IMAD.MOV.U32 R8, RZ, RZ, R3 ;  /* 0x000000ffff087224 */ /* 0x010fe400078e0003 */
[----:B------:R4:W1:Y:S01]  /*4ab0*/  SHFL.DOWN PT, R9, R4, 0x10, 0x1f ;  /* 0x0a001f0004097f89 */ /* 0x00086200000e0000 */
[----:B0-----:R-:W-:Y:S02]  /*4ac0*/  IMAD.MOV.U32 R7, RZ, RZ, R4 ;  /* 0x000000ffff077224 */ /* 0x001fe400078e0004 */
[----:B------:R-:W-:Y:S01]  /*4ad0*/  IMAD.MOV.U32 R6, RZ, RZ, R5 ;  /* 0x000000ffff067224 */ /* 0x000fe200078e0005 */
[----:B--2---:R4:W0:Y:S01]  /*4ae0*/  SHFL.DOWN PT, R10, R5, 0x10, 0x1f ;  /* 0x0a001f00050a7f89 */ /* 0x00482200000e0000 */
[----:B------:R-:W-:Y:S05]  /*4af0*/  @P3 BRA `(.L_x_329) ;  /* 0x0000000000403947 */ /* 0x000fea0003800000 */
[----:B-1----:R-:W-:Y:S01]  /*4b00*/  FSETP.GEU.AND P0, PT, R3, R2, PT ;  /* 0x000000020300720b */ /* 0x002fe20003f0e000 */
        /* <DEDUP_REMOVED lines=15> */
.L_x_329:
[----:B------:R-:W-:Y:S05]  /*4c00*/  BSYNC.RECONVERGENT B1 ;  /* 0x0000000000017941 */ /* 0x000fea0003800200 */
.L_x_328:
[----:B------:R-:W-:Y:S04]  /*4c10*/  BSSY.RECONVERGENT B1, `(.L_x_330) ;  /* 0x000000c000017945 */ /* 0x000fe80003800200 */
[----:B------:R-:W-:Y:S05]  /*4c20*/  @P2 BRA `(.L_x_331) ;  /* 0x0000000000282947 */ /* 0x000fea0003800000 */
[----:B----4-:R-:W2:Y:S01]  /*4c30*/  S2R R4, SR_CgaCtaId ;  /* 0x0000000000047919 */ /* 0x010ea20000008800 */
[----:B-1----:R-:W-:Y:S02]  /*4c40*/  MOV R3, 0x400 ;  /* 0x0000040000037802 */ /* 0x002fe40000000f00 */
        /* <DEDUP_REMOVED lines=8> */
.L_x_331:
[----:B------:R-:W-:Y:S05]  /*4cd0*/  BSYNC.RECONVERGENT B1 ;  /* 0x0000000000017941 */ /* 0x000fea0003800200 */
.L_x_330:
[----:B------:R-:W-:Y:S01]  /*4ce0*/  BAR.SYNC.DEFER_BLOCKING 0x0 ;  /* 0x0000000000007b1d */ /* 0x000fe20000010000 */
[----:B------:R-:W-:-:S13]  /*4cf0*/  ISETP.NE.AND P1, PT, R0, RZ, PT ;  /* 0x000000ff0000720c */ /* 0x000fda0003f25270 */
[----:B------:R-:W-:Y:S05]  /*4d00*/  @P1 BRA `(.L_x_265) ;  /* 0x0000000800341947 */ /* 0x000fea0003800000 */
[----:B-12---:R-:W1:Y:S01]  /*4d10*/  S2R R3, SR_CgaCtaId ;  /* 0x0000000000037919 */ /* 0x006e620000008800 */
[----:B------:R-:W-:Y:S01]  /*4d20*/  MOV R0, 0x400 ;  /* 0x0000040000007802 */ /* 0x000fe20000000f00 */
[----:B------:R-:W-:Y:S03]  /*4d30*/  BSSY.RECONVERGENT B1, `(.L_x_332) ;  /* 0x0000016000017945 */ /* 0x000fe60003800200 */
[----:B-1----:R-:W-:-:S05]  /*4d40*/  LEA R24, R3, R0, 0x18 ;  /* 0x0000000003187211 */ /* 0x002fca00078ec0ff */
[----:B------:R-:W1:Y:S04]  /*4d50*/  LDS R3, [R24+0x18] ;  /* 0x0000180018037984 */ /* 0x000e680000000800 */
[----:B----4-:R-:W2:Y:S04]  /*4d60*/  LDS.64 R4, [R24+0x20] ;  /* 0x0000200018047984 */ /* 0x010ea80000000a00 */
[----:B------:R4:W0:Y:S04]  /*4d70*/  LDS R18, [R24+0x28] ;  /* 0x0000280018127984 */ /* 0x0008280000000800 */
[----:B------:R4:W0:Y:S01]  /*4d80*/  LDS R16, [R24+0x38] ;  /* 0x0000380018107984 */ /* 0x0008220000000800 */
[----:B-1----:R-:W-:Y:S01]  /*4d90*/  FSETP.GEU.AND P0, PT, R8, R3, PT ;  /* 0x000000030800720b */ /* 0x002fe20003f0e000 */
[----:B------:R-:W-:-:S02]  /*4da0*/  IMAD.MOV.U32 R19, RZ, RZ, R3 ;  /* 0x000000ffff137224 */ /* 0x000fc400078e0003 */
[----:B--2---:R-:W-:Y:S02]  /*4db0*/  IMAD.MOV.U32 R21, RZ, RZ, R4 ;  /* 0x000000ffff157224 */ /* 0x004fe400078e0004 */
[----:B------:R-:W-:-:S08]  /*4dc0*/  IMAD.MOV.U32 R20, RZ, RZ, R5 ;  /* 0x000000ffff147224 */ /* 0x000fd000078e0005 */
[----:B0---4-:R-:W-:Y:S05]  /*4dd0*/  @!P0 BRA `(.L_x_333) ;  /* 0x00000000002c8947 */ /* 0x011fea0003800000 */
        /* <DEDUP_REMOVED lines=11> */
.L_x_333:
[----:B------:R-:W-:Y:S05]  /*4e90*/  BSYNC.RECONVERGENT B1 ;  /* 0x0000000000017941 */ /* 0x000fea0003800200 */
.L_x_332:
        /* <DEDUP_REMOVED lines=27> */
.L_x_335:
[----:B------:R-:W-:Y:S05]  /*5050*/  BSYNC.RECONVERGENT B1 ;  /* 0x0000000000017941 */ /* 0x000fea0003800200 */
.L_x_334:
        /* <DEDUP_REMOVED lines=17> */
.L_x_337:
[----:B------:R-:W-:Y:S05]  /*5170*/  BSYNC.RECONVERGENT B1 ;  /* 0x0000000000017941 */ /* 0x000fea0003800200 */
.L_x_336:
        /* <DEDUP_REMOVED lines=17> */
.L_x_339:
[----:B------:R-:W-:Y:S05]  /*5290*/  BSYNC.RECONVERGENT B1 ;  /* 0x0000000000017941 */ /* 0x000fea0003800200 */
.L_x_338:
        /* <DEDUP_REMOVED lines=17> */
.L_x_341:
[----:B------:R-:W-:Y:S05]  /*53b0*/  BSYNC.RECONVERGENT B1 ;  /* 0x0000000000017941 */ /* 0x000fea0003800200 */
.L_x_340:
        /* <DEDUP_REMOVED lines=17> */
.L_x_343:
[----:B------:R-:W-:Y:S05]  /*54d0*/  BSYNC.RECONVERGENT B1 ;  /* 0x0000000000017941 */ /* 0x000fea0003800200 */
.L_x_342:
        /* <DEDUP_REMOVED lines=16> */
.L_x_265:
[----:B------:R-:W-:Y:S05]  /*55e0*/  BSYNC.RECONVERGENT B0 ;  /* 0x0000000000007941 */ /* 0x000fea0003800200 */
.L_x_232:
[----:B------:R-:W-:Y:S05]  /*55f0*/  @P1 EXIT ;  /* 0x000000000000194d */ /* 0x000fea0003800000 */
[----:B01234-:R-:W0:Y:S01]  /*5600*/  LDC.64 R2, c[0x0][0x390] ;  /* 0x0000e400ff027b82 */ /* 0x01fe220000000a00 */
[----:B------:R-:W-:-:S04]  /*5610*/  LOP3.LUT R7, R7, R6, RZ, 0x3c, !PT ;  /* 0x0000000607077212 */ /* 0x000fc800078e3cff */
[----:B------:R-:W-:-:S04]  /*5620*/  LOP3.LUT R6, R7, R6, RZ, 0x3c, !PT ;  /* 0x0000000607067212 */ /* 0x000fc800078e3cff */
[----:B------:R-:W-:-:S05]  /*5630*/  LOP3.LUT R7, R7, R6, RZ, 0x3c, !PT ;  /* 0x0000000607077212 */ /* 0x000fca00078e3cff */
[----:B0-----:R-:W-:Y:S04]  /*5640*/  STG.E.64 desc[UR8][R2.64+0x8], R6 ;  /* 0x0000080602007986 */ /* 0x001fe8000c101b08 */
[----:B------:R-:W-:Y:S01]  /*5650*/  STG.E desc[UR8][R2.64], R8 ;  /* 0x0000000802007986 */ /* 0x000fe2000c101908 */
[----:B------:R-:W-:Y:S05]  /*5660*/  EXIT ;  /* 0x000000000000794d */ /* 0x000fea0003800000 */
.L_x_344:
        /* <DEDUP_REMOVED lines=9> */
.L_x_1806:


//--------------------- .text._ZN6thrust24THRUST_300001_SM_1000_NS8cuda_cub4core6detail13_kernel_agentINS1_8__reduce11ReduceAgentIPN4cuda3std3__45tupleIJflEEESC_SB_iNS1_9__extrema9arg_max_fIflNS9_4lessIfEEEEEEJSC_SC_iSH_EEEvDpT0_ --------------------------
	.section	.text._ZN6thrust24THRUST_300001_SM_1000_NS8cuda_cub4core6detail13_kernel_agentINS1_8__reduce11ReduceAgentIPN4cuda3std3__45tupleIJflEEESC_SB_iNS1_9__extrema9arg_max_fIflNS9_4lessIfEEEEEEJSC_SC_iSH_EEEvDpT0_,"ax",@progbits
	.align	128
        .global         _ZN6thrust24THRUST_300001_SM_1000_NS8cuda_cub4core6detail13_kernel_agentINS1_8__reduce11ReduceAgentIPN4cuda3std3__45tupleIJflEEESC_SB_iNS1_9__extrema9arg_max_fIflNS9_4lessIfEEEEEEJSC_SC_iSH_EEEvDpT0_
        .type           _ZN6thrust24THRUST_300001_SM_1000_NS8cuda_cub4core6detail13_kernel_agentINS1_8__reduce11ReduceAgentIPN4cuda3std3__45tupleIJflEEESC_SB_iNS1_9__extrema9arg_max_fIflNS9_4lessIfEEEEEEJSC_SC_iSH_EEEvDpT0_,@function
        .size           _ZN6thrust24THRUST_300001_SM_1000_NS8cuda_cub4core6detail13_kernel_agentINS1_8__reduce11ReduceAgentIPN4cuda3std3__45tupleIJflEEESC_SB_iNS1_9__extrema9arg_max_fIflNS9_4lessIfEEEEEEJSC_SC_iSH_EEEvDpT0_,(.L_x_1807 - _ZN6thrust24THRUST_300001_SM_1000_NS8cuda_cub4core6detail13_kernel_agentINS1_8__reduce11ReduceAgentIPN4cuda3std3__45tupleIJflEEESC_SB_iNS1_9__extrema9arg_max_fIflNS9_4lessIfEEEEEEJSC_SC_iSH_EEEvDpT0_)
        .other          _ZN6thrust24THRUST_300001_SM_1000_NS8cuda_cub4core6detail13_kernel_agentINS1_8__reduce11ReduceAgentIPN4cuda3std3__45tupleIJflEEESC_SB_iNS1_9__extrema9arg_max_fIflNS9_4lessIfEEEEEEJSC_SC_iSH_EEEvDpT0_,@"STO_CUDA_ENTRY STV_DEFAULT"
_ZN6thrust24THRUST_300001_SM_1000_NS8cuda_cub4core6detail13_kernel_agentINS1_8__reduce11ReduceAgentIPN4cuda3std3__45tupleIJflEEESC_SB_iNS1_9__extrema9arg_max_fIflNS9_4lessIfEEEEEEJSC_SC_iSH_EEEvDpT0_:
.text._ZN6thrust24THRUST_300001_SM_1000_NS8cuda_cub4core6detail13_kernel_agentINS1_8__reduce11ReduceAgentIPN4cuda3std3__45tupleIJflEEESC_SB_iNS1_9__extrema9arg_max_fIflNS9_4lessIfEEEEEEJSC_SC_iSH_EEEvDpT0_:
        /* <DEDUP_REMOVED lines=21> */
.L_x_348:
[----:B0-----:R-:W-:Y:S05]  /*0150*/  BSYNC.RECONVERGENT B1 ;  /* 0x0000000000017941 */ /* 0x001fea0003800200 */
.L_x_347:
        /* <DEDUP_REMOVED lines=15> */
.L_x_355:
        /* <DEDUP_REMOVED lines=28> */
.L_x_354:
[----:B------:R-:W-:Y:S05]  /*0410*/  BSYNC.RECONVERGENT B3 ;  /* 0x0000000000037941 */ /* 0x000fea0003800200 */
.L_x_353:
[----:B------:R-:W-:Y:S02]  /*0420*/  IMAD.X R7, RZ, RZ, R7, P3 ;  /* 0x000000ffff077224 */ /* 0x000fe400018e0607 */
[----:B------:R-:W-:Y:S01]  /*0430*/  VIADD R5, R5, 0x100 ;  /* 0x0000010005057836 */ /* 0x000fe20000000000 */
[----:B------:R-:W-:Y:S06]  /*0440*/  @P2 BRA `(.L_x_355) ;  /* 0xfffffffc00802947 */ /* 0x000fec000383ffff */
.L_x_352:
[----:B------:R-:W-:Y:S05]  /*0450*/  BSYNC.RECONVERGENT B2 ;  /* 0x0000000000027941 */ /* 0x000fea0003800200 */
.L_x_351:
[----:B------:R-:W0:Y:S01]  /*0460*/  LDC.64 R8, c[0x0][0x380] ;  /* 0x0000e000ff087b82 */ /* 0x000e220000000a00 */
[----:B------:R-:W-:-:S13]  /*0470*/  ISETP.GE.U32.AND P0, PT, R12, 0x300, PT ;  /* 0x000003000c00780c */ /* 0x000fda0003f06070 */
[----:B------:R-:W-:Y:S05]  /*0480*/  @!P0 BRA `(.L_x_350) ;  /* 0x0000000400588947 */ /* 0x000fea0003800000 */
.L_x_364:
        /* <DEDUP_REMOVED lines=26> */
.L_x_357:
[----:B------:R-:W-:Y:S05]  /*0630*/  BSYNC.RECONVERGENT B2 ;  /* 0x0000000000027941 */ /* 0x000fea0003800200 */
.L_x_356:
        /* <DEDUP_REMOVED lines=17> */
.L_x_359:
[----:B------:R-:W-:Y:S05]  /*0750*/  BSYNC.RECONVERGENT B2 ;  /* 0x0000000000027941 */ /* 0x000fea0003800200 */
.L_x_358:
        /* <DEDUP_REMOVED lines=17> */
.L_x_361:
[----:B------:R-:W-:Y:S05]  /*0870*/  BSYNC.RECONVERGENT B2 ;  /* 0x0000000000027941 */ /* 0x000fea0003800200 */
.L_x_360:
        /* <DEDUP_REMOVED lines=19> */
.L_x_363:
[----:B------:R-:W-:Y:S05]  /*09b0*/  BSYNC.RECONVERGENT B2 ;  /* 0x0000000000027941 */ /* 0x000fea0003800200 */
.L_x_362:
[----:B------:R-:W-:-:S05]  /*09c0*/  VIADD R5, R5, 0x400 ;  /* 0x0000040005057836 */ /* 0x000fca0000000000 */
[----:B------:R-:W-:-:S13]  /*09d0*/  ISETP.GE.AND P0, PT, R5, UR5, PT ;  /* 0x0000000505007c0c */ /* 0x000fda000bf06270 */
[----:B------:R-:W-:Y:S05]  /*09e0*/  @!P0 BRA `(.L_x_364) ;  /* 0xfffffff800a88947 */ /* 0x000fea000383ffff */
.L_x_350:
[----:B------:R-:W-:Y:S05]  /*09f0*/  BSYNC.RECONVERGENT B1 ;  /* 0x0000000000017941 */ /* 0x000fea0003800200 */
.L_x_349:
        /* <DEDUP_REMOVED lines=31> */
.L_x_367:
[----:B------:R-:W-:Y:S05]  /*0bf0*/  BSYNC.RECONVERGENT B1 ;  /* 0x0000000000017941 */ /* 0x000fea0003800200 */
.L_x_366:
        /* <DEDUP_REMOVED lines=27> */
.L_x_369:
[----:B------:R-:W-:Y:S05]  /*0db0*/  BSYNC.RECONVERGENT B1 ;  /* 0x0000000000017941 */ /* 0x000fea0003800200 */
.L_x_368:
        /* <DEDUP_REMOVED lines=24> */
.L_x_371:
[----:B------:R-:W-:Y:S05]  /*0f40*/  BSYNC.RECONVERGENT B1 ;  /* 0x0000000000017941 */ /* 0x000fea0003800200 */
.L_x_370:
        /* <DEDUP_REMOVED lines=24> */
.L_x_373:
[----:B------:R-:W-:Y:S05]  /*10d0*/  BSYNC.RECONVERGENT B1 ;  /* 0x0000000000017941 */ /* 0x000fea0003800200 */
.L_x_372:
        /* <DEDUP_REMOVED lines=24> */
.L_x_375:
[----:B------:R-:W-:Y:S05]  /*1260*/  BSYNC.RECONVERGENT B1 ;  /* 0x0000000000017941 */ /* 0x000fea0003800200 */
.L_x_374:
        /* <DEDUP_REMOVED lines=12> */
.L_x_377:
[----:B------:R-:W-:Y:S05]  /*1330*/  BSYNC.RECONVERGENT B1 ;  /* 0x0000000000017941 */ /* 0x000fea0003800200 */
.L_x_376:
        /* <DEDUP_REMOVED lines=27> */
.L_x_380:
[----:B------:R-:W-:Y:S05]  /*14f0*/  BSYNC.RECONVERGENT B1 ;  /* 0x0000000000017941 */ /* 0x000fea0003800200 */
.L_x_379:
        /* <DEDUP_REMOVED lines=27> */
.L_x_382:
[----:B------:R-:W-:Y:S05]  /*16b0*/  BSYNC.RECONVERGENT B1 ;  /* 0x0000000000017941 */ /* 0x000fea0003800200 */
.L_x_381:
        /* <DEDUP_REMOVED lines=17> */
.L_x_384:
[----:B------:R-:W-:Y:S05]  /*17d0*/  BSYNC.RECONVERGENT B1 ;  /* 0x0000000000017941 */ /* 0x000fea0003800200 */
.L_x_383:
        /* <DEDUP_REMOVED lines=17> */
.L_x_386:
[----:B------:R-:W-:Y:S05]  /*18f0*/  BSYNC.RECONVERGENT B1 ;  /* 0x0000000000017941 */ /* 0x000fea0003800200 */
.L_x_385:
        /* <DEDUP_REMOVED lines=17> */
.L_x_388:
[----:B------:R-:W-:Y:S05]  /*1a10*/  BSYNC.RECONVERGENT B1 ;  /* 0x0000000000017941 */ /* 0x000fea0003800200 */
.L_x_387:
        /* <DEDUP_REMOVED lines=17> */
.L_x_390:
[----:B------:R-:W-:Y:S05]  /*1b30*/  BSYNC.RECONVERGENT B1 ;  /* 0x0000000000017941 */ /* 0x000fea0003800200 */
.L_x_389:
        /* <DEDUP_REMOVED lines=18> */
.L_x_365:
        /* <DEDUP_REMOVED lines=40> */
.L_x_392:
[----:B------:R-:W-:Y:S05]  /*1ee0*/  BSYNC.RECONVERGENT B1 ;  /* 0x0000000000017941 */ /* 0x000fea0003800200 */
.L_x_391:
        /* <DEDUP_REMOVED lines=25> */
.L_x_394:
[----:B------:R-:W-:Y:S05]  /*2080*/  BSYNC.RECONVERGENT B1 ;  /* 0x0000000000017941 */ /* 0x000fea0003800200 */
.L_x_393:
        /* <DEDUP_REMOVED lines=24> */
.L_x_396:
[----:B------:R-:W-:Y:S05]  /*2210*/  BSYNC.RECONVERGENT B1 ;  /* 0x0000000000017941 */ /* 0x000fea0003800200 */
.L_x_395:
        /* <DEDUP_REMOVED lines=24> */
.L_x_398:
[----:B------:R-:W-:Y:S05]  /*23a0*/  BSYNC.RECONVERGENT B1 ;  /* 0x0000000000017941 */ /* 0x000fea0003800200 */
.L_x_397:
        /* <DEDUP_REMOVED lines=24> */
.L_x_400:
[----:B------:R-:W-:Y:S05]  /*2530*/  BSYNC.RECONVERGENT B1 ;  /* 0x0000000000017941 */ /* 0x000fea0003800200 */
.L_x_399:
        /* <DEDUP_REMOVED lines=12> */
.L_x_402:
[----:B------:R-:W-:Y:S05]  /*2600*/  BSYNC.RECONVERGENT B1 ;  /* 0x0000000000017941 */ /* 0x000fea0003800200 */
.L_x_401:
        /* <DEDUP_REMOVED lines=30> */
.L_x_404:
[----:B------:R-:W-:Y:S05]  /*27f0*/  BSYNC.RECONVERGENT B1 ;  /* 0x0000000000017941 */ /* 0x000fea0003800200 */
.L_x_403:
        /* <DEDUP_REMOVED lines=27> */
.L_x_406:
[----:B------:R-:W-:Y:S05]  /*29b0*/  BSYNC.RECONVERGENT B1 ;  /* 0x0000000000017941 */ /* 0x000fea0003800200 */
.L_x_405:
        /* <DEDUP_REMOVED lines=27> */
.L_x_408:
[----:B------:R-:W-:Y:S05]  /*2b70*/  BSYNC.RECONVERGENT B1 ;  /* 0x0000000000017941 */ /* 0x000fea0003800200 */
.L_x_407:
        /* <DEDUP_REMOVED lines=27> */
.L_x_410:
[----:B------:R-:W-:Y:S05]  /*2d30*/  BSYNC.RECONVERGENT B1 ;  /* 0x0000000000017941 */ /* 0x000fea0003800200 */
.L_x_409:
        /* <DEDUP_REMOVED lines=27> */
.L_x_412:
[----:B------:R-:W-:Y:S05]  /*2ef0*/  BSYNC.RECONVERGENT B1 ;  /* 0x0000000000017941 */ /* 0x000fea0003800200 */
.L_x_411:
        /* <DEDUP_REMOVED lines=27> */
.L_x_414:
[----:B------:R-:W-:Y:S05]  /*30b0*/  BSYNC.RECONVERGENT B1 ;  /* 0x0000000000017941 */ /* 0x000fea0003800200 */
.L_x_413:
        /* <DEDUP_REMOVED lines=28> */
.L_x_346:
        /* <DEDUP_REMOVED lines=12> */
[----:B------:R-:W5:Y:S01]  /*3340*/  LDG.E.64.CONSTANT R2, desc[UR6][R6.64+0x4008] ;  /* 0x0040080606027981 */ /* 0x000f62000c1e9b00 */
[----:B------:R-:W-:Y:S01]  /*3350*/  UISETP.GE.U32.AND UP0, UPT, UR4, 0xa00, UPT ;  /* 0x00000a000400788c */ /* 0x000fe2000bf06070 */
[----:B------:R-:W-:Y:S01]  /*3360*/  IMAD.MOV.U32 R19, RZ, RZ, 0x500 ;  /* 0x00000500ff137424 */ /* 0x000fe200078e00ff */
        /* <DEDUP_REMOVED lines=29> */
[----:B------:R-:W0:Y:S01]  /*3540*/  LDC.64 R6, c[0x0][0x380] ;  /* 0x0000e000ff067b82 */ /* 0x000e220000000a00 */
[----:B------:R-:W-:Y:S01]  /*3550*/  IMAD.MOV.U32 R23, RZ, RZ, R2 ;  /* 0x000000ffff177224 */ /* 0x000fe200078e0002 */
[----:B------:R-:W1:Y:S01]  /*3560*/  LDCU UR4, c[0x0][0x390] ;  /* 0x00007200ff0477ac */ /* 0x000e620008000800 */
[----:B------:R-:W-:Y:S02]  /*3570*/  IMAD.MOV.U32 R24, RZ, RZ, R3 ;  /* 0x000000ffff187224 */ /* 0x000fe400078e0003 */
[----:B------:R-:W-:Y:S02]  /*3580*/  IMAD.MOV.U32 R18, RZ, RZ, R4 ;  /* 0x000000ffff127224 */ /* 0x000fe400078e0004 */
[----:B------:R-:W-:-:S07]  /*3590*/  IMAD.MOV.U32 R5, RZ, RZ, 0x500 ;  /* 0x00000500ff057424 */ /* 0x000fce00078e00ff */
.L_x_416:
[----:B------:R-:W-:-:S04]  /*35a0*/  IMAD.IADD R17, R0, 0x1, R5 ;  /* 0x0000000100117824 */ /* 0x000fc800078e0205 */
[----:B0-----:R-:W-:-:S05]  /*35b0*/  IMAD.WIDE.U32 R16, R17, 0x10, R6 ;  /* 0x0000001011107825 */ /* 0x001fca00078e0006 */
        /* <DEDUP_REMOVED lines=36> */
[----:B------:R-:W-:Y:S01]  /*3800*/  @P2 SEL R14, R8, R14, P0 ;  /* 0x0000000e080e2207 */ /* 0x000fe20000000000 */
[C---:B------:R-:W-:Y:S01]  /*3810*/  VIADD R8, R5.reuse, 0xa00 ;  /* 0x00000a0005087836 */ /* 0x040fe20000000000 */
[----:B------:R-:W-:Y:S01]  /*3820*/  FSETP.GEU.AND P1, PT, R22, R4, PT ;  /* 0x000000041600720b */ /* 0x000fe20003f2e000 */
[----:B------:R-:W-:Y:S01]  /*3830*/  VIADD R5, R5, 0x500 ;  /* 0x0000050005057836 */ /* 0x000fe20000000000 */
[----:B------:R-:W-:Y:S02]  /*3840*/  @P2 SEL R15, R9, R15, P0 ;  /* 0x0000000f090f2207 */ /* 0x000fe40000000000 */
[----:B-1----:R-:W-:-:S09]  /*3850*/  ISETP.GT.AND P2, PT, R8, UR4, PT ;  /* 0x0000000408007c0c */ /* 0x002fd2000bf44270 */
[----:B------:R-:W-:-:S04]  /*3860*/  @P1 ISETP.GE.U32.AND P0, PT, R14, R2, PT ;  /* 0x000000020e00120c */ /* 0x000fc80003f06070 */
[----:B------:R-:W-:-:S04]  /*3870*/  @P1 ISETP.GE.AND.EX P0, PT, R15, R3, PT, P0 ;  /* 0x000000030f00120c */ /* 0x000fc80003f06300 */
[----:B------:R-:W-:-:S04]  /*3880*/  @P1 FSETP.LT.OR P0, PT, R4, R22, !P0 ;  /* 0x000000160400120b */ /* 0x000fc80004701400 */
[----:B------:R-:W-:Y:S02]  /*3890*/  @P1 FSEL R4, R22, R4, P0 ;  /* 0x0000000416041208 */ /* 0x000fe40000000000 */
[----:B------:R-:W-:Y:S02]  /*38a0*/  @P1 SEL R2, R14, R2, P0 ;  /* 0x000000020e021207 */ /* 0x000fe40000000000 */
[----:B------:R-:W-:Y:S01]  /*38b0*/  @P1 SEL R3, R15, R3, P0 ;  /* 0x000000030f031207 */ /* 0x000fe20000000000 */
[----:B------:R-:W-:Y:S02]  /*38c0*/  IMAD.MOV.U32 R18, RZ, RZ, R4 ;  /* 0x000000ffff127224 */ /* 0x000fe400078e0004 */
[----:B------:R-:W-:Y:S02]  /*38d0*/  IMAD.MOV.U32 R23, RZ, RZ, R2 ;  /* 0x000000ffff177224 */ /* 0x000fe400078e0002 */
[----:B------:R-:W-:Y:S01]  /*38e0*/  IMAD.MOV.U32 R24, RZ, RZ, R3 ;  /* 0x000000ffff187224 */ /* 0x000fe200078e0003 */
[----:B------:R-:W-:Y:S06]  /*38f0*/  @!P2 BRA `(.L_x_416) ;  /* 0xfffffffc0028a947 */ /* 0x000fec000383ffff */
[----:B------:R-:W-:-:S07]  /*3900*/  IMAD.MOV.U32 R19, RZ, RZ, R5 ;  /* 0x000000ffff137224 */ /* 0x000fce00078e0005 */
.L_x_415:
[----:B------:R-:W-:-:S13]  /*3910*/  ISETP.GE.AND P0, PT, R19, UR4, PT ;  /* 0x0000000413007c0c */ /* 0x000fda000bf06270 */
        /* <DEDUP_REMOVED lines=12> */
[----:B------:R-:W0:Y:S01]  /*39e0*/  LDC.64 R6, c[0x0][0x380] ;  /* 0x0000e000ff067b82 */ /* 0x000e220000000a00 */
[----:B------:R-:W-:Y:S01]  /*39f0*/  LEA.HI R8, R14, 0x1, RZ, 0x18 ;  /* 0x000000010e087811 */ /* 0x000fe200078fc0ff */
[----:B------:R-:W-:Y:S02]  /*3a00*/  IMAD.IADD R13, R0, 0x1, R19 ;  /* 0x00000001000d7824 */ /* 0x000fe400078e0213 */
[----:B------:R-:W-:Y:S01]  /*3a10*/  IMAD.MOV.U32 R18, RZ, RZ, R0 ;  /* 0x000000ffff127224 */ /* 0x000fe200078e0000 */
[----:B------:R-:W-:-:S05]  /*3a20*/  LOP3.LUT R8, R8, 0x3, RZ, 0xc0, !PT ;  /* 0x0000000308087812 */ /* 0x000fca00078ec0ff */
[----:B------:R-:W-:-:S07]  /*3a30*/  IMAD.MOV R12, RZ, RZ, -R8 ;  /* 0x000000ffff0c7224 */ /* 0x000fce00078e0a08 */
.L_x_423:
[----:B0-----:R-:W-:-:S05]  /*3a40*/  IMAD.WIDE.U32 R10, R13, 0x10, R6 ;  /* 0x000000100d0a7825 */ /* 0x001fca00078e0006 */
[----:B------:R-:W2:Y:S04]  /*3a50*/  LDG.E.CONSTANT R16, desc[UR6][R10.64] ;  /* 0x000000060a107981 */ /* 0x000ea8000c1e9900 */
[----:B------:R-:W3:Y:S01]  /*3a60*/  LDG.E.64.CONSTANT R8, desc[UR6][R10.64+0x8] ;  /* 0x000008060a087981 */ /* 0x000ee2000c1e9b00 */
[----:B------:R-:W-:Y:S01]  /*3a70*/  VIADD R12, R12, 0x1 ;  /* 0x000000010c0c7836 */ /* 0x000fe20000000000 */
[----:B------:R-:W-:Y:S01]  /*3a80*/  BSSY.RECONVERGENT B3, `(.L_x_421) ;  /* 0x0000015000037945 */ /* 0x000fe20003800200 */
[----:B------:R-:W-:Y:S02]  /*3a90*/  IMAD.MOV.U32 R17, RZ, RZ, R2 ;  /* 0x000000ffff117224 */ /* 0x000fe400078e0002 */
        /* <DEDUP_REMOVED lines=19> */
.L_x_422:
[----:B------:R-:W-:Y:S05]  /*3bd0*/  BSYNC.RECONVERGENT B3 ;  /* 0x0000000000037941 */ /* 0x000fea0003800200 */
.L_x_421:
[----:B------:R-:W-:Y:S02]  /*3be0*/  VIADD R18, R18, 0x100 ;  /* 0x0000010012127836 */ /* 0x000fe40000000000 */
[----:B------:R-:W-:Y:S01]  /*3bf0*/  VIADD R13, R13, 0x100 ;  /* 0x000001000d0d7836 */ /* 0x000fe20000000000 */
[----:B------:R-:W-:Y:S06]  /*3c00*/  @P3 BRA `(.L_x_423) ;  /* 0xfffffffc008c3947 */ /* 0x000fec000383ffff */
.L_x_420:
[----:B------:R-:W-:Y:S05]  /*3c10*/  BSYNC.RECONVERGENT B2 ;  /* 0x0000000000027941 */ /* 0x000fea0003800200 */
.L_x_419:
[----:B------:R-:W-:-:S13]  /*3c20*/  ISETP.GE.U32.AND P0, PT, R14, 0x300, PT ;  /* 0x000003000e00780c */ /* 0x000fda0003f06070 */
[----:B------:R-:W-:Y:S05]  /*3c30*/  @!P0 BRA `(.L_x_418) ;  /* 0x0000000400888947 */ /* 0x000fea0003800000 */
[----:B------:R-:W0:Y:S01]  /*3c40*/  LDCU.64 UR8, c[0x0][0x380] ;  /* 0x00007000ff0877ac */ /* 0x000e220008000a00 */
[----:B------:R-:W1:Y:S01]  /*3c50*/  LDC.64 R6, c[0x0][0x380] ;  /* 0x0000e000ff067b82 */ /* 0x000e620000000a00 */
[C---:B------:R-:W-:Y:S01]  /*3c60*/  IADD3 R13, P0, PT, R18.reuse, R19, RZ ;  /* 0x00000013120d7210 */ /* 0x040fe20007f1e0ff */
[----:B------:R-:W-:-:S04]  /*3c70*/  IMAD.IADD R19, R18, 0x1, R19 ;  /* 0x0000000112137824 */ /* 0x000fc800078e0213 */
[----:B------:R-:W-:Y:S01]  /*3c80*/  IMAD.X R8, RZ, RZ, RZ, P0 ;  /* 0x000000ffff087224 */ /* 0x000fe200000e06ff */
[----:B0-----:R-:W-:-:S04]  /*3c90*/  LEA R12, P1, R13, UR8, 0x4 ;  /* 0x000000080d0c7c11 */ /* 0x001fc8000f8220ff */
[----:B------:R-:W-:Y:S02]  /*3ca0*/  IADD3 R12, P0, PT, R12, 0x3008, RZ ;  /* 0x000030080c0c7810 */ /* 0x000fe40007f1e0ff */
[----:B------:R-:W-:-:S05]  /*3cb0*/  LEA.HI.X R13, R13, UR9, R8, 0x4, P1 ;  /* 0x000000090d0d7c11 */ /* 0x000fca00088f2408 */
[----:B------:R-:W-:-:S07]  /*3cc0*/  IMAD.X R13, RZ, RZ, R13, P0 ;  /* 0x000000ffff0d7224 */ /* 0x000fce00000e060d */
.L_x_432:
[----:B-1----:R-:W-:-:S05]  /*3cd0*/  IMAD.WIDE.U32 R10, R19, 0x10, R6 ;  /* 0x00000010130a7825 */ /* 0x002fca00078e0006 */
[----:B------:R-:W2:Y:S04]  /*3ce0*/  LDG.E.CONSTANT R23, desc[UR6][R10.64] ;  /* 0x000000060a177981 */ /* 0x000ea8000c1e9900 */
[----:B------:R0:W3:Y:S02]  /*3cf0*/  LDG.E.64.CONSTANT R8, desc[UR6][R10.64+0x8] ;  /* 0x000008060a087981 */ /* 0x0000e4000c1e9b00 */
[----:B0-----:R-:W-:Y:S02]  /*3d00*/  IMAD.MOV.U32 R10, RZ, RZ, R12 ;  /* 0x000000ffff0a7224 */ /* 0x001fe400078e000c */
[----:B------:R-:W-:-:S05]  /*3d10*/  IMAD.MOV.U32 R11, RZ, RZ, R13 ;  /* 0x000000ffff0b7224 */ /* 0x000fca00078e000d */
        /* <DEDUP_REMOVED lines=16> */
[CC--:B------:R-:W-:Y:S02]  /*3e20*/  @P2 ISETP.LT.U32.AND P1, PT, R2.reuse, R8.reuse, PT ;  /* 0x000000080200220c */ /* 0x0c0fe40003f21070 */
[CC--:B------:R-:W-:Y:S02]  /*3e30*/  @P2 ISETP.GE.U32.AND P0, PT, R2.reuse, R8.reuse, PT ;  /* 0x000000080200220c */ /* 0x0c0fe40003f06070 */
[CC--:B------:R-:W-:Y:S02]  /*3e40*/  @P2 ISETP.LT.AND.EX P1, PT, R3.reuse, R9.reuse, PT, P1 ;  /* 0x000000090300220c */ /* 0x0c0fe40003f21310 */
[CC--:B------:R-:W-:Y:S02]  /*3e50*/  @P2 ISETP.GE.AND.EX P0, PT, R3.reuse, R9.reuse, PT, P0 ;  /* 0x000000090300220c */ /* 0x0c0fe40003f06300 */
[----:B------:R-:W-:Y:S02]  /*3e60*/  @P2 SEL R27, R2, R8, P1 ;  /* 0x00000008021b2207 */ /* 0x000fe40000800000 */
[----:B------:R-:W-:-:S02]  /*3e70*/  @P2 SEL R29, R3, R9, P1 ;  /* 0x00000009031d2207 */ /* 0x000fc40000800000 */
[----:B------:R-:W-:-:S07]  /*3e80*/  @P2 FSEL R22, R4, R23, !P0 ;  /* 0x0000001704162208 */ /* 0x000fce0004000000 */
.L_x_425:
[----:B------:R-:W-:Y:S05]  /*3e90*/  BSYNC.RECONVERGENT B2 ;  /* 0x0000000000027941 */ /* 0x000fea0003800200 */
.L_x_424:
        /* <DEDUP_REMOVED lines=17> */
.L_x_427:
[----:B------:R-:W-:Y:S05]  /*3fb0*/  BSYNC.RECONVERGENT B2 ;  /* 0x0000000000027941 */ /* 0x000fea0003800200 */
.L_x_426:
        /* <DEDUP_REMOVED lines=17> */
.L_x_429:
[----:B------:R-:W-:Y:S05]  /*40d0*/  BSYNC.RECONVERGENT B2 ;  /* 0x0000000000027941 */ /* 0x000fea0003800200 */
.L_x_428:
        /* <DEDUP_REMOVED lines=17> */
.L_x_431:
[----:B------:R-:W-:Y:S05]  /*41f0*/  BSYNC.RECONVERGENT B2 ;  /* 0x0000000000027941 */ /* 0x000fea0003800200 */
.L_x_430:
[----:B------:R-:W-:Y:S01]  /*4200*/  VIADD R18, R18, 0x400 ;  /* 0x0000040012127836 */ /* 0x000fe20000000000 */
[----:B------:R-:W-:Y:S01]  /*4210*/  IADD3 R12, P1, PT, R10, 0x4000, RZ ;  /* 0x000040000a0c7810 */ /* 0x000fe20007f3e0ff */
[----:B------:R-:W-:-:S03]  /*4220*/  VIADD R19, R19, 0x400 ;  /* 0x0000040013137836 */ /* 0x000fc60000000000 */
[----:B------:R-:W-:Y:S01]  /*4230*/  ISETP.GE.AND P0, PT, R18, R5, PT ;  /* 0x000000051200720c */ /* 0x000fe20003f06270 */
[----:B------:R-:W-:-:S12]  /*4240*/  IMAD.X R13, RZ, RZ, R11, P1 ;  /* 0x000000ffff0d7224 */ /* 0x000fd800008e060b */
[----:B------:R-:W-:Y:S05]  /*4250*/  @!P0 BRA `(.L_x_432) ;  /* 0xfffffff8009c8947 */ /* 0x000fea000383ffff */
.L_x_418:
[----:B------:R-:W-:Y:S05]  /*4260*/  BSYNC.RECONVERGENT B1 ;  /* 0x0000000000017941 */ /* 0x000fea0003800200 */
.L_x_417:
        /* <DEDUP_REMOVED lines=31> */
.L_x_434:
[----:B------:R-:W-:Y:S05]  /*4460*/  BSYNC.RECONVERGENT B1 ;  /* 0x0000000000017941 */ /* 0x000fea0003800200 */
.L_x_433:
        /* <DEDUP_REMOVED lines=24> */
.L_x_436:
[----:B------:R-:W-:Y:S05]  /*45f0*/  BSYNC.RECONVERGENT B1 ;  /* 0x0000000000017941 */ /* 0x000fea0003800200 */
.L_x_435:
[----:B0-----:R0:W4:Y:S01]  /*4600*/  SHFL.DOWN PT, R5, R2, 0x4, 0x1f ;  /* 0x08801f0002057f89 */ /* 0x00112200000e0000 */
[----:B------:R-:W-:Y:S01]  /*4610*/  BSSY.RECONVERGENT B1, `(.L_x_437) ;  /* 0x0000017000017945 */ /* 0x000fe20003800200 */
[----:B--2---:R-:W-:Y:S02]  /*4620*/  IMAD.MOV.U32 R3, RZ, RZ, R2 ;  /* 0x000000ffff037224 */ /* 0x004fe400078e0002 */
[----:B------:R0:W2:Y:S01]  /*4630*/  SHFL.DOWN PT, R9, R4, 0x4, 0x1f ;  /* 0x08801f0004097f89 */ /* 0x0000a200000e0000 */
[----:B------:R-:W-:Y:S02]  /*4640*/  IMAD.MOV.U32 R6, RZ, RZ, R4 ;  /* 0x000000ffff067224 */ /* 0x000fe400078e0004 */
[----:B------:R-:W-:Y:S01]  /*4650*/  IMAD.MOV.U32 R7, RZ, RZ, R8 ;  /* 0x000000ffff077224 */ /* 0x000fe200078e0008 */
[----:B------:R0:W0:Y:S01]  /*4660*/  SHFL.DOWN PT, R11, R8, 0x4, 0x1f ;  /* 0x08801f00080b7f89 */ /* 0x00002200000e0000 */
[----:B------:R-:W-:Y:S05]  /*4670*/  @P5 BRA `(.L_x_438) ;  /* 0x0000000000405947 */ /* 0x000fea0003800000 */
[----:B----4-:R-:W-:Y:S01]  /*4680*/  FSETP.GEU.AND P0, PT, R2, R5, PT ;  /* 0x000000050200720b */ /* 0x010fe20003f0e000 */
[----:B------:R-:W-:Y:S02]  /*4690*/  IMAD.MOV.U32 R3, RZ, RZ, R5 ;  /* 0x000000ffff037224 */ /* 0x000fe400078e0005 */
[----:B--2---:R-:W-:Y:S02]  /*46a0*/  IMAD.MOV.U32 R6, RZ, RZ, R9 ;  /* 0x000000ffff067224 */ /* 0x004fe400078e0009 */
        /* <DEDUP_REMOVED lines=13> */
.L_x_438:
[----:B------:R-:W-:Y:S05]  /*4780*/  BSYNC.RECONVERGENT B1 ;  /* 0x0000000000017941 */ /* 0x000fea0003800200 */
.L_x_437:
        /* <DEDUP_REMOVED lines=24> */
.L_x_440:
[----:B------:R-:W-:Y:S05]  /*4910*/  BSYNC.RECONVERGENT B1 ;  /* 0x0000000000017941 */ /* 0x000fea0003800200 */
.L_x_439:
[----:B0-----:R0:W4:Y:S01]  /*4920*/  SHFL.DOWN PT, R3, R2, 0x10, 0x1f ;  /* 0x0a001f0002037f89 */ /* 0x00112200000e0000 */
[----:B------:R-:W-:Y:S01]  /*4930*/  BSSY.RECONVERGENT B1, `(.L_x_441) ;  /* 0x0000017000017945 */ /* 0x000fe20003800200 */
[----:B------:R-:W-:Y:S02]  /*4940*/  IMAD.MOV.U32 R8, RZ, RZ, R2 ;  /* 0x000000ffff087224 */ /* 0x000fe400078e0002 */
[----:B------:R0:W0:Y:S01]  /*4950*/  SHFL.DOWN PT, R9, R4, 0x10, 0x1f ;  /* 0x0a001f0004097f89 */ /* 0x00002200000e0000 */
[----:B--2---:R-:W-:Y:S02]  /*4960*/  IMAD.MOV.U32 R7, RZ, RZ, R4 ;  /* 0x000000ffff077224 */ /* 0x004fe400078e0004 */
[----:B------:R-:W-:Y:S01]  /*4970*/  IMAD.MOV.U32 R6, RZ, RZ, R5 ;  /* 0x000000ffff067224 */ /* 0x000fe200078e0005 */
[----:B-1----:R1:W2:Y:S01]  /*4980*/  SHFL.DOWN PT, R10, R5, 0x10, 0x1f ;  /* 0x0a001f00050a7f89 */ /* 0x0022a200000e0000 */
[----:B------:R-:W-:Y:S05]  /*4990*/  @P3 BRA `(.L_x_442) ;  /* 0x0000000000403947 */ /* 0x000fea0003800000 */
[----:B----4-:R-:W-:Y:S01]  /*49a0*/  FSETP.GEU.AND P0, PT, R2, R3, PT ;  /* 0x000000030200720b */ /* 0x010fe20003f0e000 */
[----:B------:R-:W-:Y:S02]  /*49b0*/  IMAD.MOV.U32 R8, RZ, RZ, R3 ;  /* 0x000000ffff087224 */ /* 0x000fe400078e0003 */
[----:B0-----:R-:W-:Y:S02]  /*49c0*/  IMAD.MOV.U32 R7, RZ, RZ, R9 ;  /* 0x000000ffff077224 */ /* 0x001fe400078e0009 */
[----:B--2---:R-:W-:-:S08]  /*49d0*/  IMAD.MOV.U32 R6, RZ, RZ, R10 ;  /* 0x000000ffff067224 */ /* 0x004fd000078e000a */
        /* <DEDUP_REMOVED lines=12> */
.L_x_442:
[----:B------:R-:W-:Y:S05]  /*4aa0*/  BSYNC.RECONVERGENT B1 ;  /* 0x0000000000017941 */ /* 0x000fea0003800200 */
.L_x_441:
[----:B------:R-:W-:Y:S04]  /*4ab0*/  BSSY.RECONVERGENT B1, `(.L_x_443) ;  /* 0x000000c000017945 */ /* 0x000fe80003800200 */
[----:B------:R-:W-:Y:S05]  /*4ac0*/  @P2 BRA `(.L_x_444) ;  /* 0x0000000000282947 */ /* 0x000fea0003800000 */
[----:B0-----:R-:W0:Y:S01]  /*4ad0*/  S2R R4, SR_CgaCtaId ;  /* 0x0000000000047919 */ /* 0x001e220000008800 */
[----:B----4-:R-:W-:Y:S02]  /*4ae0*/  MOV R3, 0x400 ;  /* 0x0000040000037802 */ /* 0x010fe40000000f00 */
[----:B------:R-:W-:-:S04]  /*4af0*/  SHF.R.U32.HI R2, RZ, 0x1, R0 ;  /* 0x00000001ff027819 */ /* 0x000fc80000011600 */
[----:B------:R-:W-:Y:S02]  /*4b00*/  LOP3.LUT R2, R2, 0x1f0, RZ, 0xc0, !PT ;  /* 0x000001f002027812 */ /* 0x000fe400078ec0ff */
[----:B0-----:R-:W-:-:S05]  /*4b10*/  LEA R3, R4, R3, 0x18 ;  /* 0x0000000304037211 */ /* 0x001fca00078ec0ff */
[----:B-1----:R-:W-:Y:S02]  /*4b20*/  IMAD.IADD R5, R2, 0x1, R3 ;  /* 0x0000000102057824 */ /* 0x002fe400078e0203 */
[----:B------:R-:W-:Y:S02]  /*4b30*/  IMAD.MOV.U32 R2, RZ, RZ, R7 ;  /* 0x000000ffff027224 */ /* 0x000fe400078e0007 */
[----:B------:R-:W-:Y:S01]  /*4b40*/  IMAD.MOV.U32 R3, RZ, RZ, R6 ;  /* 0x000000ffff037224 */ /* 0x000fe200078e0006 */
[----:B------:R0:W-:Y:S04]  /*4b50*/  STS [R5+0x8], R8 ;  /* 0x0000080805007388 */ /* 0x0001e80000000800 */
[----:B------:R0:W-:Y:S02]  /*4b60*/  STS.64 [R5+0x10], R2 ;  /* 0x0000100205007388 */ /* 0x0001e40000000a00 */
.L_x_444:
[----:B------:R-:W-:Y:S05]  /*4b70*/  BSYNC.RECONVERGENT B1 ;  /* 0x0000000000017941 */ /* 0x000fea0003800200 */
.L_x_443:
        /* <DEDUP_REMOVED lines=8> */
[----:B-1----:R-:W1:Y:S04]  /*4c00*/  LDS.64 R4, [R24+0x20] ;  /* 0x0000200018047984 */ /* 0x002e680000000a00 */
[----:B------:R4:W2:Y:S04]  /*4c10*/  LDS R18, [R24+0x28] ;  /* 0x0000280018127984 */ /* 0x0008a80000000800 */
[----:B------:R4:W2:Y:S01]  /*4c20*/  LDS R16, [R24+0x38] ;  /* 0x0000380018107984 */ /* 0x0008a20000000800 */
[----:B0-----:R-:W-:Y:S01]  /*4c30*/  FSETP.GEU.AND P0, PT, R8, R3, PT ;  /* 0x000000030800720b */ /* 0x001fe20003f0e000 */
[----:B------:R-:W-:-:S02]  /*4c40*/  IMAD.MOV.U32 R19, RZ, RZ, R3 ;  /* 0x000000ffff137224 */ /* 0x000fc400078e0003 */
[----:B-1----:R-:W-:Y:S02]  /*4c50*/  IMAD.MOV.U32 R21, RZ, RZ, R4 ;  /* 0x000000ffff157224 */ /* 0x002fe400078e0004 */
[----:B------:R-:W-:-:S08]  /*4c60*/  IMAD.MOV.U32 R20, RZ, RZ, R5 ;  /* 0x000000ffff147224 */ /* 0x000fd000078e0005 */
[----:B--2-4-:R-:W-:Y:S05]  /*4c70*/  @!P0 BRA `(.L_x_446) ;  /* 0x00000000002c8947 */ /* 0x014fea0003800000 */
        /* <DEDUP_REMOVED lines=11> */
.L_x_446:
[----:B------:R-:W-:Y:S05]  /*4d30*/  BSYNC.RECONVERGENT B1 ;  /* 0x0000000000017941 */ /* 0x000fea0003800200 */
.L_x_445:
        /* <DEDUP_REMOVED lines=27> */
.L_x_448:
[----:B------:R-:W-:Y:S05]  /*4ef0*/  BSYNC.RECONVERGENT B1 ;  /* 0x0000000000017941 */ /* 0x000fea0003800200 */
.L_x_447:
        /* <DEDUP_REMOVED lines=17> */
.L_x_450:
[----:B------:R-:W-:Y:S05]  /*5010*/  BSYNC.RECONVERGENT B1 ;  /* 0x0000000000017941 */ /* 0x000fea0003800200 */
.L_x_449:
        /* <DEDUP_REMOVED lines=17> */
.L_x_452:
[----:B------:R-:W-:Y:S05]  /*5130*/  BSYNC.RECONVERGENT B1 ;  /* 0x0000000000017941 */ /* 0x000fea0003800200 */
.L_x_451:
        /* <DEDUP_REMOVED lines=17> */
.L_x_454:
[----:B------:R-:W-:Y:S05]  /*5250*/  BSYNC.RECONVERGENT B1 ;  /* 0x0000000000017941 */ /* 0x000fea0003800200 */
.L_x_453:
        /* <DEDUP_REMOVED lines=17> */
.L_x_456:
[----:B------:R-:W-:Y:S05]  /*5370*/  BSYNC.RECONVERGENT B1 ;  /* 0x0000000000017941 */ /* 0x000fea0003800200 */
.L_x_455:
        /* <DEDUP_REMOVED lines=16> */
.L_x_378:
[----:B------:R-:W-:Y:S05]  /*5480*/  BSYNC.RECONVERGENT B0 ;  /* 0x0000000000007941 */ /* 0x000fea0003800200 */
.L_x_345:
        /* <DEDUP_REMOVED lines=8> */
.L_x_457:
        /* <DEDUP_REMOVED lines=15> */
.L_x_1807:


//--------------------- .text._ZN6thrust24THRUST_300001_SM_1000_NS8cuda_cub4core6detail13_kernel_agentINS1_8__reduce11ReduceAgentINS0_12zip_iteratorIN4cuda3std3__45tupleIJPKfNS0_17counting_iteratorIlNS0_11use_defaultESF_SF_EEEEEEEPNSB_IJflEEESJ_iNS1_9__extrema9arg_max_fIflNSA_4lessIfEEEEEEJSI_SK_iN3cub18CUB_300001_SM_100013GridEvenShareIiEENSS_9GridQueueIjEESP_EEEvDpT0_ --------------------------
	.section	.text._ZN6thrust24THRUST_300001_SM_1000_NS8cuda_cub4core6detail13_kernel_agentINS1_8__reduce11ReduceAgentINS0_12zip_iteratorIN4cuda3std3__45tupleIJPKfNS0_17counting_iteratorIlNS0_11use_defaultESF_SF_EEEEEEEPNSB_IJflEEESJ_iNS1_9__extrema9arg_max_fIflNSA_4lessIfEEEEEEJSI_SK_iN3cub18CUB_300001_SM_100013GridEvenShareIiEENSS_9GridQueueIjEESP_EEEvDpT0_,"ax",@progbits
	.align	128
        .global         _ZN6thrust24THRUST_300001_SM_1000_NS8cuda_cub4core6detail13_kernel_agentINS1_8__reduce11ReduceAgentINS0_12zip_iteratorIN4cuda3std3__45tupleIJPKfNS0_17counting_iteratorIlNS0_11use_defaultESF_SF_EEEEEEEPNSB_IJflEEESJ_iNS1_9__extrema9arg_max_fIflNSA_4lessIfEEEEEEJSI_SK_iN3cub18CUB_300001_SM_100013GridEvenShareIiEENSS_9GridQueueIjEESP_EEEvDpT0_
        .type           _ZN6thrust24THRUST_300001_SM_1000_NS8cuda_cub4core6detail13_kernel_agentINS1_8__reduce11ReduceAgentINS0_12zip_iteratorIN4cuda3std3__45tupleIJPKfNS0_17counting_iteratorIlNS0_11use_defaultESF_SF_EEEEEEEPNSB_IJflEEESJ_iNS1_9__extrema9arg_max_fIflNSA_4lessIfEEEEEEJSI_SK_iN3cub18CUB_300001_SM_100013GridEvenShareIiEENSS_9GridQueueIjEESP_EEEvDpT0_,@function
        .size           _ZN6thrust24THRUST_300001_SM_1000_NS8cuda_cub4core6detail13_kernel_agentINS1_8__reduce11ReduceAgentINS0_12zip_iteratorIN4cuda3std3__45tupleIJPKfNS0_17counting_iteratorIlNS0_11use_defaultESF_SF_EEEEEEEPNSB_IJflEEESJ_iNS1_9__extrema9arg_max_fIflNSA_4lessIfEEEEEEJSI_SK_iN3cub18CUB_300001_SM_100013GridEvenShareIiEENSS_9GridQueueIjEESP_EEEvDpT0_,(.L_x_1808 - _ZN6thrust24THRUST_300001_SM_1000_NS8cuda_cub4core6detail13_kernel_agentINS1_8__reduce11ReduceAgentINS0_12zip_iteratorIN4cuda3std3__45tupleIJPKfNS0_17counting_iteratorIlNS0_11use_defaultESF_SF_EEEEEEEPNSB_IJflEEESJ_iNS1_9__extrema9arg_max_fIflNSA_4lessIfEEEEEEJSI_SK_iN3cub18CUB_300001_SM_100013GridEvenShareIiEENSS_9GridQueueIjEESP_EEEvDpT0_)
        .other          _ZN6thrust24THRUST_300001_SM_1000_NS8cuda_cub4core6detail13_kernel_agentINS1_8__reduce11ReduceAgentINS0_12zip_iteratorIN4cuda3std3__45tupleIJPKfNS0_17counting_iteratorIlNS0_11use_defaultESF_SF_EEEEEEEPNSB_IJflEEESJ_iNS1_9__extrema9arg_max_fIflNSA_4lessIfEEEEEEJSI_SK_iN3cub18CUB_300001_SM_100013GridEvenShareIiEENSS_9GridQueueIjEESP_EEEvDpT0_,@"STO_CUDA_ENTRY STV_DEFAULT"
_ZN6thrust24THRUST_300001_SM_1000_NS8cuda_cub4core6detail13_kernel_agentINS1_8__reduce11ReduceAgentINS0_12zip_iteratorIN4cuda3std3__45tupleIJPKfNS0_17counting_iteratorIlNS0_11use_defaultESF_SF_EEEEEEEPNSB_IJflEEESJ_iNS1_9__extrema9arg_max_fIflNSA_4lessIfEEEEEEJSI_SK_iN3cub18CUB_300001_SM_100013GridEvenShareIiEENSS_9GridQueueIjEESP_EEEvDpT0_:
.text._ZN6thrust24THRUST_300001_SM_1000_NS8cuda_cub4core6detail13_kernel_agentINS1_8__reduce11ReduceAgentINS0_12zip_iteratorIN4cuda3std3__45tupleIJPKfNS0_17counting_iteratorIlNS0_11use_defaultESF_SF_EEEEEEEPNSB_IJflEEESJ_iNS1_9__extrema9arg_max_fIflNSA_4lessIfEEEEEEJSI_SK_iN3cub18CUB_300001_SM_100013GridEvenShareIiEENSS_9GridQueueIjEESP_EEEvDpT0_:
[----:B------:R-:W-:Y:S01]  /*0000*/  LDC R1, c[0x0][0x37c] ;  /* 0x0000df00ff017b82 */ /* 0x000fe20000000800 */
[----:B------:R-:W0:Y:S01]  /*0010*/  S2R R0, SR_CTAID.X ;  /* 0x0000000000007919 */ /* 0x000e220000002500 */
[----:B------:R-:W1:Y:S01]  /*0020*/  LDCU UR4, c[0x0][0x398] ;  /* 0x00007300ff0477ac */ /* 0x000e620008000800 */
[----:B------:R-:W-:Y:S01]  /*0030*/  BSSY.RECONVERGENT B0, `(.L_x_458) ;  /* 0x0000586000007945 */ /* 0x000fe20003800200 */
[----:B------:R-:W2:Y:S01]  /*0040*/  LDCU UR6, c[0x0][0x370] ;  /* 0x00006e00ff0677ac */ /* 0x000ea20008000800 */
[----:B------:R-:W3:Y:S01]  /*0050*/  LDCU.64 UR10, c[0x0][0x358] ;  /* 0x00006b00ff0a77ac */ /* 0x000ee20008000a00 */
[----:B-1----:R-:W-:Y:S01]  /*0060*/  IMAD.U32 R4, RZ, RZ, UR4 ;  /* 0x00000004ff047e24 */ /* 0x002fe2000f8e00ff */
[----:B--2---:R-:W-:Y:S01]  /*0070*/  UIMAD UR6, UR6, 0x500, URZ ;  /* 0x00000500060678a4 */ /* 0x004fe2000f8e02ff */
[----:B0-----:R-:W-:-:S04]  /*0080*/  IMAD R5, R0, 0x500, RZ ;  /* 0x0000050000057824 */ /* 0x001fc800078e02ff */
[----:B------:R-:W-:-:S05]  /*0090*/  VIADD R3, R5, 0x500 ;  /* 0x0000050005037836 */ /* 0x000fca0000000000 */
[----:B------:R-:W-:-:S13]  /*00a0*/  ISETP.GT.AND P0, PT, R3, R4, PT ;  /* 0x000000040300720c */ /* 0x000fda0003f04270 */
[----:B---3--:R-:W-:Y:S05]  /*00b0*/  @!P0 BRA `(.L_x_459) ;  /* 0x0000003000b48947 */ /* 0x008fea0003800000 */
[----:B------:R-:W0:Y:S01]  /*00c0*/  S2R R2, SR_TID.X ;  /* 0x0000000000027919 */ /* 0x000e220000002100 */
[----:B------:R-:W-:Y:S01]  /*00d0*/  IMAD.IADD R3, R4, 0x1, -R5 ;  /* 0x0000000104037824 */ /* 0x000fe200078e0a05 */
[----:B------:R-:W1:Y:S01]  /*00e0*/  LDCU.64 UR6, c[0x0][0x388] ;  /* 0x00007100ff0677ac */ /* 0x000e620008000a00 */
[----:B------:R-:W-:Y:S01]  /*00f0*/  BSSY.RECONVERGENT B1, `(.L_x_460) ;  /* 0x000000f000017945 */ /* 0x000fe20003800200 */
[----:B------:R-:W-:Y:S01]  /*0100*/  CS2R R6, SRZ ;  /* 0x0000000000067805 */ /* 0x000fe2000001ff00 */
[----:B------:R-:W-:Y:S01]  /*0110*/  IMAD.MOV.U32 R8, RZ, RZ, RZ ;  /* 0x000000ffff087224 */ /* 0x000fe200078e00ff */
[----:B------:R-:W2:Y:S01]  /*0120*/  LDCU.64 UR8, c[0x0][0x388] ;  /* 0x00007100ff0877ac */ /* 0x000ea20008000a00 */
[----:B0-----:R-:W-:Y:S01]  /*0130*/  ISETP.GE.AND P0, PT, R2, R3, PT ;  /* 0x000000030200720c */ /* 0x001fe20003f06270 */
[----:B------:R-:W-:-:S12]  /*0140*/  IMAD.MOV.U32 R10, RZ, RZ, R2 ;  /* 0x000000ffff0a7224 */ /* 0x000fd800078e0002 */
[----:B-12---:R-:W-:Y:S05]  /*0150*/  @P0 BRA `(.L_x_461) ;  /* 0x0000000000200947 */ /* 0x006fea0003800000 */
[----:B------:R-:W0:Y:S01]  /*0160*/  LDC.64 R12, c[0x0][0x380] ;  /* 0x0000e000ff0c7b82 */ /* 0x000e220000000a00 */
[----:B------:R-:W-:Y:S01]  /*0170*/  IMAD.IADD R9, R5, 0x1, R2 ;  /* 0x0000000105097824 */ /* 0x000fe200078e0202 */
[----:B------:R-:W1:Y:S03]  /*0180*/  LDCU.64 UR4, c[0x0][0x388] ;  /* 0x00007100ff0477ac */ /* 0x000e660008000a00 */
[----:B0-----:R-:W-:-:S05]  /*0190*/  IMAD.WIDE R12, R9, 0x4, R12 ;  /* 0x00000004090c7825 */ /* 0x001fca00078e020c */
[----:B------:R0:W5:Y:S01]  /*01a0*/  LDG.E R7, desc[UR10][R12.64] ;  /* 0x0000000a0c077981 */ /* 0x000162000c1e1900 */
[----:B-1----:R-:W-:Y:S01]  /*01b0*/  IADD3 R6, P0, PT, R9, UR4, RZ ;  /* 0x0000000409067c10 */ /* 0x002fe2000ff1e0ff */
[----:B------:R-:W-:-:S03]  /*01c0*/  VIADD R10, R2, 0x100 ;  /* 0x00000100020a7836 */ /* 0x000fc60000000000 */
[----:B------:R-:W-:-:S09]  /*01d0*/  LEA.HI.X.SX32 R8, R9, UR5, 0x1, P0 ;  /* 0x0000000509087c11 */ /* 0x000fd200080f0eff */
.L_x_461:
[----:B------:R-:W-:Y:S05]  /*01e0*/  BSYNC.RECONVERGENT B1 ;  /* 0x0000000000017941 */ /* 0x000fea0003800200 */
.L_x_460:
[----:B------:R-:W-:Y:S01]  /*01f0*/  ISETP.GE.AND P0, PT, R10, R3, PT ;  /* 0x000000030a00720c */ /* 0x000fe20003f06270 */
[----:B------:R-:W-:-:S12]  /*0200*/  BSSY.RECONVERGENT B1, `(.L_x_462) ;  /* 0x0000091000017945 */ /* 0x000fd80003800200 */
[----:B------:R-:W-:Y:S05]  /*0210*/  @P0 BRA `(.L_x_463) ;  /* 0x00000008003c0947 */ /* 0x000fea0003800000 */
[----:B------:R-:W-:Y:S01]  /*0220*/  LOP3.LUT R9, RZ, R10, RZ, 0x33, !PT ;  /* 0x0000000aff097212 */ /* 0x000fe200078e33ff */
[----:B------:R-:W-:Y:S03]  /*0230*/  BSSY.RECONVERGENT B2, `(.L_x_464) ;  /* 0x0000028000027945 */ /* 0x000fe60003800200 */
[----:B------:R-:W-:-:S04]  /*0240*/  IADD3 R11, PT, PT, -R5, R4, R9 ;  /* 0x00000004050b7210 */ /* 0x000fc80007ffe109 */
[----:B------:R-:W-:-:S04]  /*0250*/  LOP3.LUT R4, R11, 0x300, RZ, 0xc0, !PT ;  /* 0x000003000b047812 */ /* 0x000fc800078ec0ff */
[----:B------:R-:W-:-:S13]  /*0260*/  ISETP.NE.AND P0, PT, R4, 0x300, PT ;  /* 0x000003000400780c */ /* 0x000fda0003f05270 */
[----:B------:R-:W-:Y:S05]  /*0270*/  @!P0 BRA `(.L_x_465) ;  /* 0x00000000008c8947 */ /* 0x000fea0003800000 */
[----:B0-----:R-:W0:Y:S01]  /*0280*/  LDC.64 R12, c[0x0][0x380] ;  /* 0x0000e000ff0c7b82 */ /* 0x001e220000000a00 */
[----:B------:R-:W-:Y:S01]  /*0290*/  LEA.HI R4, R11, 0x1, RZ, 0x18 ;  /* 0x000000010b047811 */ /* 0x000fe200078fc0ff */
[----:B------:R-:W-:-:S03]  /*02a0*/  IMAD.IADD R9, R5, 0x1, R10 ;  /* 0x0000000105097824 */ /* 0x000fc600078e020a */
[----:B------:R-:W-:-:S05]  /*02b0*/  LOP3.LUT R4, R4, 0x3, RZ, 0xc0, !PT ;  /* 0x0000000304047812 */ /* 0x000fca00078ec0ff */
[----:B------:R-:W-:-:S07]  /*02c0*/  IMAD.MOV R4, RZ, RZ, -R4 ;  /* 0x000000ffff047224 */ /* 0x000fce00078e0a04 */
.L_x_468:
[----:B0-----:R-:W-:-:S06]  /*02d0*/  IMAD.WIDE R14, R9, 0x4, R12 ;  /* 0x00000004090e7825 */ /* 0x001fcc00078e020c */
[----:B------:R-:W2:Y:S01]  /*02e0*/  LDG.E R15, desc[UR10][R14.64] ;  /* 0x0000000a0e0f7981 */ /* 0x000ea2000c1e1900 */
[C---:B------:R-:W-:Y:S01]  /*02f0*/  IADD3 R20, P1, PT, R9.reuse, UR6, RZ ;  /* 0x0000000609147c10 */ /* 0x040fe2000ff3e0ff */
[----:B------:R-:W-:Y:S01]  /*0300*/  VIADD R4, R4, 0x1 ;  /* 0x0000000104047836 */ /* 0x000fe20000000000 */
[----:B------:R-:W-:Y:S01]  /*0310*/  BSSY.RECONVERGENT B3, `(.L_x_466) ;  /* 0x0000016000037945 */ /* 0x000fe20003800200 */
[----:B------:R-:W-:Y:S01]  /*0320*/  IMAD.MOV.U32 R17, RZ, RZ, R6 ;  /* 0x000000ffff117224 */ /* 0x000fe200078e0006 */
[----:B------:R-:W-:Y:S01]  /*0330*/  LEA.HI.X.SX32 R19, R9, UR7, 0x1, P1 ;  /* 0x0000000709137c11 */ /* 0x000fe200088f0eff */
[----:B------:R-:W-:Y:S01]  /*0340*/  IMAD.MOV.U32 R18, RZ, RZ, R8 ;  /* 0x000000ffff127224 */ /* 0x000fe200078e0008 */
[----:B------:R-:W-:Y:S01]  /*0350*/  ISETP.NE.AND P2, PT, R4, RZ, PT ;  /* 0x000000ff0400720c */ /* 0x000fe20003f45270 */
[----:B-----5:R-:W-:Y:S02]  /*0360*/  IMAD.MOV.U32 R16, RZ, RZ, R7 ;  /* 0x000000ffff107224 */ /* 0x020fe400078e0007 */
[----:B------:R-:W-:-:S02]  /*0370*/  IMAD.MOV.U32 R6, RZ, RZ, R20 ;  /* 0x000000ffff067224 */ /* 0x000fc400078e0014 */
        /* <DEDUP_REMOVED lines=15> */
.L_x_467:
[----:B------:R-:W-:Y:S05]  /*0470*/  BSYNC.RECONVERGENT B3 ;  /* 0x0000000000037941 */ /* 0x000fea0003800200 */
.L_x_466:
[----:B------:R-:W-:Y:S02]  /*0480*/  VIADD R10, R10, 0x100 ;  /* 0x000001000a0a7836 */ /* 0x000fe40000000000 */
[----:B------:R-:W-:Y:S01]  /*0490*/  VIADD R9, R9, 0x100 ;  /* 0x0000010009097836 */ /* 0x000fe20000000000 */
[----:B------:R-:W-:Y:S06]  /*04a0*/  @P2 BRA `(.L_x_468) ;  /* 0xfffffffc00882947 */ /* 0x000fec000383ffff */
.L_x_465:
[----:B------:R-:W-:Y:S05]  /*04b0*/  BSYNC.RECONVERGENT B2 ;  /* 0x0000000000027941 */ /* 0x000fea0003800200 */
.L_x_464:
[----:B------:R-:W-:-:S13]  /*04c0*/  ISETP.GE.U32.AND P0, PT, R11, 0x300, PT ;  /* 0x000003000b00780c */ /* 0x000fda0003f06070 */
[----:B------:R-:W-:Y:S05]  /*04d0*/  @!P0 BRA `(.L_x_463) ;  /* 0x00000004008c8947 */ /* 0x000fea0003800000 */
[----:B0-----:R-:W0:Y:S01]  /*04e0*/  LDC.64 R12, c[0x0][0x380] ;  /* 0x0000e000ff0c7b82 */ /* 0x001e220000000a00 */
[----:B------:R-:W-:-:S04]  /*04f0*/  IMAD.IADD R9, R5, 0x1, R10 ;  /* 0x0000000105097824 */ /* 0x000fc800078e020a */
[C---:B------:R-:W-:Y:S02]  /*0500*/  VIADD R19, R9.reuse, 0x100 ;  /* 0x0000010009137836 */ /* 0x040fe40000000000 */
[C---:B------:R-:W-:Y:S02]  /*0510*/  VIADD R18, R9.reuse, 0x200 ;  /* 0x0000020009127836 */ /* 0x040fe40000000000 */
[----:B------:R-:W-:Y:S01]  /*0520*/  VIADD R20, R9, 0x300 ;  /* 0x0000030009147836 */ /* 0x000fe20000000000 */
[----:B0-----:R-:W-:-:S05]  /*0530*/  IADD3 R4, P0, PT, R12, 0x800, RZ ;  /* 0x000008000c047810 */ /* 0x001fca0007f1e0ff */
[----:B------:R-:W-:-:S08]  /*0540*/  IMAD.X R5, RZ, RZ, R13, P0 ;  /* 0x000000ffff057224 */ /* 0x000fd000000e060d */
.L_x_477:
[----:B------:R-:W-:-:S05]  /*0550*/  IMAD.WIDE R14, R9, 0x4, R4 ;  /* 0x00000004090e7825 */ /* 0x000fca00078e0204 */
[----:B------:R-:W2:Y:S04]  /*0560*/  LDG.E R22, desc[UR10][R14.64+-0x800] ;  /* 0xfff8000a0e167981 */ /* 0x000ea8000c1e1900 */
[----:B-----5:R0:W5:Y:S04]  /*0570*/  LDG.E R24, desc[UR10][R14.64+-0x400] ;  /* 0xfffc000a0e187981 */ /* 0x020168000c1e1900 */
[----:B------:R0:W5:Y:S04]  /*0580*/  LDG.E R11, desc[UR10][R14.64] ;  /* 0x0000000a0e0b7981 */ /* 0x000168000c1e1900 */
[----:B------:R0:W5:Y:S01]  /*0590*/  LDG.E R12, desc[UR10][R14.64+0x400] ;  /* 0x0004000a0e0c7981 */ /* 0x000162000c1e1900 */
[C---:B------:R-:W-:Y:S01]  /*05a0*/  IADD3 R21, P1, PT, R9.reuse, UR8, RZ ;  /* 0x0000000809157c10 */ /* 0x040fe2000ff3e0ff */
[----:B------:R-:W-:Y:S03]  /*05b0*/  BSSY.RECONVERGENT B2, `(.L_x_469) ;  /* 0x0000012000027945 */ /* 0x000fe60003800200 */
[----:B------:R-:W-:Y:S01]  /*05c0*/  LEA.HI.X.SX32 R23, R9, UR9, 0x1, P1 ;  /* 0x0000000909177c11 */ /* 0x000fe200088f0eff */
[----:B------:R-:W-:-:S04]  /*05d0*/  IMAD.MOV.U32 R16, RZ, RZ, R21 ;  /* 0x000000ffff107224 */ /* 0x000fc800078e0015 */
        /* <DEDUP_REMOVED lines=15> */
.L_x_470:
[----:B------:R-:W-:Y:S05]  /*06d0*/  BSYNC.RECONVERGENT B2 ;  /* 0x0000000000027941 */ /* 0x000fea0003800200 */
.L_x_469:
[----:B-----5:R-:W-:Y:S01]  /*06e0*/  FSETP.GEU.AND P0, PT, R13, R24, PT ;  /* 0x000000180d00720b */ /* 0x020fe20003f0e000 */
[----:B------:R-:W-:Y:S01]  /*06f0*/  BSSY.RECONVERGENT B2, `(.L_x_471) ;  /* 0x0000012000027945 */ /* 0x000fe20003800200 */
[----:B------:R-:W-:Y:S01]  /*0700*/  IADD3 R15, P1, PT, R19, UR8, RZ ;  /* 0x00000008130f7c10 */ /* 0x000fe2000ff3e0ff */
[----:B------:R-:W-:-:S03]  /*0710*/  IMAD.MOV.U32 R6, RZ, RZ, R24 ;  /* 0x000000ffff067224 */ /* 0x000fc600078e0018 */
[----:B------:R-:W-:Y:S01]  /*0720*/  LEA.HI.X.SX32 R14, R19, UR9, 0x1, P1 ;  /* 0x00000009130e7c11 */ /* 0x000fe200088f0eff */
        /* <DEDUP_REMOVED lines=14> */
.L_x_472:
[----:B------:R-:W-:Y:S05]  /*0810*/  BSYNC.RECONVERGENT B2 ;  /* 0x0000000000027941 */ /* 0x000fea0003800200 */
.L_x_471:
[----:B------:R-:W-:Y:S01]  /*0820*/  FSETP.GEU.AND P0, PT, R6, R11, PT ;  /* 0x0000000b0600720b */ /* 0x000fe20003f0e000 */
[----:B------:R-:W-:Y:S01]  /*0830*/  BSSY.RECONVERGENT B2, `(.L_x_473) ;  /* 0x0000013000027945 */ /* 0x000fe20003800200 */
[----:B------:R-:W-:Y:S01]  /*0840*/  IADD3 R16, P1, PT, R18, UR8, RZ ;  /* 0x0000000812107c10 */ /* 0x000fe2000ff3e0ff */
[----:B------:R-:W-:Y:S01]  /*0850*/  IMAD.MOV.U32 R13, RZ, RZ, R11 ;  /* 0x000000ffff0d7224 */ /* 0x000fe200078e000b */
[----:B------:R-:W-:Y:S02]  /*0860*/  IADD3 R21, P2, PT, R20, UR8, RZ ;  /* 0x0000000814157c10 */ /* 0x000fe4000ff5e0ff */
        /* <DEDUP_REMOVED lines=15> */
.L_x_474:
[----:B------:R-:W-:Y:S05]  /*0960*/  BSYNC.RECONVERGENT B2 ;  /* 0x0000000000027941 */ /* 0x000fea0003800200 */
.L_x_473:
[----:B------:R-:W-:Y:S01]  /*0970*/  FSETP.GEU.AND P0, PT, R13, R12, PT ;  /* 0x0000000c0d00720b */ /* 0x000fe20003f0e000 */
[----:B------:R-:W-:Y:S01]  /*0980*/  BSSY.RECONVERGENT B2, `(.L_x_475) ;  /* 0x0000011000027945 */ /* 0x000fe20003800200 */
[----:B------:R-:W-:Y:S01]  /*0990*/  LEA.HI.X.SX32 R16, R20, UR9, 0x1, P2 ;  /* 0x0000000914107c11 */ /* 0x000fe200090f0eff */
        /* <DEDUP_REMOVED lines=15> */
.L_x_476:
[----:B------:R-:W-:Y:S05]  /*0a90*/  BSYNC.RECONVERGENT B2 ;  /* 0x0000000000027941 */ /* 0x000fea0003800200 */
.L_x_475:
[----:B------:R-:W-:Y:S02]  /*0aa0*/  VIADD R10, R10, 0x400 ;  /* 0x000004000a0a7836 */ /* 0x000fe40000000000 */
[----:B------:R-:W-:Y:S02]  /*0ab0*/  VIADD R19, R19, 0x400 ;  /* 0x0000040013137836 */ /* 0x000fe40000000000 */
[----:B------:R-:W-:Y:S01]  /*0ac0*/  VIADD R18, R18, 0x400 ;  /* 0x0000040012127836 */ /* 0x000fe20000000000 */
[----:B------:R-:W-:Y:S01]  /*0ad0*/  ISETP.GE.AND P0, PT, R10, R3, PT ;  /* 0x000000030a00720c */ /* 0x000fe20003f06270 */
[----:B------:R-:W-:Y:S02]  /*0ae0*/  VIADD R20, R20, 0x400 ;  /* 0x0000040014147836 */ /* 0x000fe40000000000 */
[----:B------:R-:W-:-:S10]  /*0af0*/  VIADD R9, R9, 0x400 ;  /* 0x0000040009097836 */ /* 0x000fd40000000000 */
[----:B------:R-:W-:Y:S05]  /*0b00*/  @!P0 BRA `(.L_x_477) ;  /* 0xfffffff800908947 */ /* 0x000fea000383ffff */
.L_x_463:
[----:B------:R-:W-:Y:S05]  /*0b10*/  BSYNC.RECONVERGENT B1 ;  /* 0x0000000000017941 */ /* 0x000fea0003800200 */
.L_x_462:
[----:B------:R-:W-:-:S13]  /*0b20*/  ISETP.GE.AND P0, PT, R3, 0x100, PT ;  /* 0x000001000300780c */ /* 0x000fda0003f06270 */
[----:B------:R-:W-:Y:S05]  /*0b30*/  @!P0 BRA `(.L_x_478) ;  /* 0x00000010008c8947 */ /* 0x000fea0003800000 */
[----:B0-----:R-:W0:Y:S01]  /*0b40*/  S2R R12, SR_LANEID ;  /* 0x00000000000c7919 */ /* 0x001e220000000000 */
[----:B------:R-:W-:Y:S01]  /*0b50*/  BSSY.RECONVERGENT B1, `(.L_x_479) ;  /* 0x000001b000017945 */ /* 0x000fe20003800200 */
[----:B------:R-:W-:Y:S01]  /*0b60*/  IMAD.MOV.U32 R9, RZ, RZ, R6 ;  /* 0x000000ffff097224 */ /* 0x000fe200078e0006 */
[----:B-----5:R1:W2:Y:S01]  /*0b70*/  SHFL.DOWN PT, R4, R7, 0x1, 0x1f ;  /* 0x08201f0007047f89 */ /* 0x0202a200000e0000 */
        /* <DEDUP_REMOVED lines=24> */
.L_x_480:
[----:B------:R-:W-:Y:S05]  /*0d00*/  BSYNC.RECONVERGENT B1 ;  /* 0x0000000000017941 */ /* 0x000fea0003800200 */
.L_x_479:
        /* <DEDUP_REMOVED lines=12> */
[----:B---3--:R-:W-:Y:S02]  /*0dd0*/  IMAD.MOV.U32 R5, RZ, RZ, R12 ;  /* 0x000000ffff057224 */ /* 0x008fe400078e000c */
[----:B--2---:R-:W-:Y:S02]  /*0de0*/  IMAD.MOV.U32 R8, RZ, RZ, R7 ;  /* 0x000000ffff087224 */ /* 0x004fe400078e0007 */
        /* <DEDUP_REMOVED lines=13> */
.L_x_482:
[----:B------:R-:W-:Y:S05]  /*0ec0*/  BSYNC.RECONVERGENT B1 ;  /* 0x0000000000017941 */ /* 0x000fea0003800200 */
.L_x_481:
[----:B0-----:R0:W4:Y:S01]  /*0ed0*/  SHFL.DOWN PT, R9, R4, 0x4, 0x1f ;  /* 0x08801f0004097f89 */ /* 0x00112200000e0000 */
[----:B------:R-:W-:Y:S01]  /*0ee0*/  BSSY.RECONVERGENT B1, `(.L_x_483) ;  /* 0x0000017000017945 */ /* 0x000fe20003800200 */
[----:B-1----:R-:W-:Y:S02]  /*0ef0*/  IMAD.MOV.U32 R6, RZ, RZ, R5 ;  /* 0x000000ffff067224 */ /* 0x002fe400078e0005 */
[----:B------:R0:W1:Y:S01]  /*0f00*/  SHFL.DOWN PT, R10, R5, 0x4, 0x1f ;  /* 0x08801f00050a7f89 */ /* 0x00006200000e0000 */
[----:B--2---:R-:W-:Y:S02]  /*0f10*/  IMAD.MOV.U32 R7, RZ, RZ, R8 ;  /* 0x000000ffff077224 */ /* 0x004fe400078e0008 */
[----:B------:R-:W-:Y:S01]  /*0f20*/  IMAD.MOV.U32 R3, RZ, RZ, R4 ;  /* 0x000000ffff037224 */ /* 0x000fe200078e0004 */
[----:B------:R0:W2:Y:S01]  /*0f30*/  SHFL.DOWN PT, R11, R8, 0x4, 0x1f ;  /* 0x08801f00080b7f89 */ /* 0x0000a200000e0000 */
[----:B------:R-:W-:Y:S05]  /*0f40*/  @P3 BRA `(.L_x_484) ;  /* 0x0000000000403947 */ /* 0x000fea0003800000 */
[----:B----4-:R-:W-:Y:S01]  /*0f50*/  FSETP.GEU.AND P0, PT, R4, R9, PT ;  /* 0x000000090400720b */ /* 0x010fe20003f0e000 */
[----:B-1----:R-:W-:Y:S02]  /*0f60*/  IMAD.MOV.U32 R6, RZ, RZ, R10 ;  /* 0x000000ffff067224 */ /* 0x002fe400078e000a */
        /* <DEDUP_REMOVED lines=14> */
.L_x_484:
[----:B------:R-:W-:Y:S05]  /*1050*/  BSYNC.RECONVERGENT B1 ;  /* 0x0000000000017941 */ /* 0x000fea0003800200 */
.L_x_483:
[----:B0-----:R0:W0:Y:S01]  /*1060*/  SHFL.DOWN PT, R8, R3, 0x8, 0x1f ;  /* 0x09001f0003087f89 */ /* 0x00102200000e0000 */
[----:B------:R-:W-:Y:S01]  /*1070*/  BSSY.RECONVERGENT B1, `(.L_x_485) ;  /* 0x0000017000017945 */ /* 0x000fe20003800200 */
[----:B------:R-:W-:Y:S02]  /*1080*/  IMAD.MOV.U32 R5, RZ, RZ, R6 ;  /* 0x000000ffff057224 */ /* 0x000fe400078e0006 */
[----:B--2---:R2:W0:Y:S01]  /*1090*/  SHFL.DOWN PT, R11, R6, 0x8, 0x1f ;  /* 0x09001f00060b7f89 */ /* 0x00442200000e0000 */
        /* <DEDUP_REMOVED lines=20> */
.L_x_486:
[----:B------:R-:W-:Y:S05]  /*11e0*/  BSYNC.RECONVERGENT B1 ;  /* 0x0000000000017941 */ /* 0x000fea0003800200 */
.L_x_485:
[----:B0-----:R0:W4:Y:S01]  /*11f0*/  SHFL.DOWN PT, R3, R4, 0x10, 0x1f ;  /* 0x0a001f0004037f89 */ /* 0x00112200000e0000 */
[----:B------:R-:W-:Y:S01]  /*1200*/  BSSY.RECONVERGENT B1, `(.L_x_487) ;  /* 0x0000017000017945 */ /* 0x000fe20003800200 */
[----:B--2---:R-:W-:Y:S02]  /*1210*/  IMAD.MOV.U32 R7, RZ, RZ, R5 ;  /* 0x000000ffff077224 */ /* 0x004fe400078e0005 */
[----:B-1----:R0:W1:Y:S01]  /*1220*/  SHFL.DOWN PT, R10, R5, 0x10, 0x1f ;  /* 0x0a001f00050a7f89 */ /* 0x00206200000e0000 */
[----:B------:R-:W-:Y:S02]  /*1230*/  IMAD.MOV.U32 R8, RZ, RZ, R9 ;  /* 0x000000ffff087224 */ /* 0x000fe400078e0009 */
[----:B------:R-:W-:Y:S01]  /*1240*/  IMAD.MOV.U32 R6, RZ, RZ, R4 ;  /* 0x000000ffff067224 */ /* 0x000fe200078e0004 */
[----:B---3--:R0:W2:Y:S01]  /*1250*/  SHFL.DOWN PT, R12, R9, 0x10, 0x1f ;  /* 0x0a001f00090c7f89 */ /* 0x0080a200000e0000 */
        /* <DEDUP_REMOVED lines=17> */
.L_x_488:
[----:B------:R-:W-:Y:S05]  /*1370*/  BSYNC.RECONVERGENT B1 ;  /* 0x0000000000017941 */ /* 0x000fea0003800200 */
.L_x_487:
[----:B------:R-:W-:Y:S04]  /*1380*/  BSSY.RECONVERGENT B1, `(.L_x_489) ;  /* 0x000000c000017945 */ /* 0x000fe80003800200 */
[----:B------:R-:W-:Y:S05]  /*1390*/  @P2 BRA `(.L_x_490) ;  /* 0x0000000000282947 */ /* 0x000fea0003800000 */
[----:B0-----:R-:W0:Y:S01]  /*13a0*/  S2R R5, SR_CgaCtaId ;  /* 0x0000000000057919 */ /* 0x001e220000008800 */
[----:B------:R-:W-:Y:S02]  /*13b0*/  MOV R4, 0x400 ;  /* 0x0000040000047802 */ /* 0x000fe40000000f00 */
[----:B----4-:R-:W-:-:S04]  /*13c0*/  SHF.R.U32.HI R3, RZ, 0x1, R2 ;  /* 0x00000001ff037819 */ /* 0x010fc80000011602 */
[----:B------:R-:W-:Y:S02]  /*13d0*/  LOP3.LUT R3, R3, 0x1f0, RZ, 0xc0, !PT ;  /* 0x000001f003037812 */ /* 0x000fe400078ec0ff */
[----:B0-----:R-:W-:Y:S01]  /*13e0*/  LEA R4, R5, R4, 0x18 ;  /* 0x0000000405047211 */ /* 0x001fe200078ec0ff */
[----:B------:R-:W-:-:S04]  /*13f0*/  IMAD.MOV.U32 R5, RZ, RZ, R8 ;  /* 0x000000ffff057224 */ /* 0x000fc800078e0008 */
[----:B------:R-:W-:Y:S02]  /*1400*/  IMAD.IADD R3, R3, 0x1, R4 ;  /* 0x0000000103037824 */ /* 0x000fe400078e0204 */
[----:B------:R-:W-:-:S03]  /*1410*/  IMAD.MOV.U32 R4, RZ, RZ, R7 ;  /* 0x000000ffff047224 */ /* 0x000fc600078e0007 */
[----:B------:R3:W-:Y:S04]  /*1420*/  STS [R3+0x8], R6 ;  /* 0x0000080603007388 */ /* 0x0007e80000000800 */
[----:B------:R3:W-:Y:S02]  /*1430*/  STS.64 [R3+0x10], R4 ;  /* 0x0000100403007388 */ /* 0x0007e40000000a00 */
.L_x_490:
[----:B------:R-:W-:Y:S05]  /*1440*/  BSYNC.RECONVERGENT B1 ;  /* 0x0000000000017941 */ /* 0x000fea0003800200 */
.L_x_489:
[----:B------:R-:W-:Y:S01]  /*1450*/  BAR.SYNC.DEFER_BLOCKING 0x0 ;  /* 0x0000000000007b1d */ /* 0x000fe20000010000 */
[----:B------:R-:W-:-:S13]  /*1460*/  ISETP.NE.AND P2, PT, R2, RZ, PT ;  /* 0x000000ff0200720c */ /* 0x000fda0003f45270 */
[----:B------:R-:W-:Y:S05]  /*1470*/  @P2 BRA `(.L_x_491) ;  /* 0x0000004400042947 */ /* 0x000fea0003800000 */
[----:B---34-:R-:W3:Y:S01]  /*1480*/  S2R R3, SR_CgaCtaId ;  /* 0x0000000000037919 */ /* 0x018ee20000008800 */
[----:B------:R-:W-:Y:S01]  /*1490*/  MOV R2, 0x400 ;  /* 0x0000040000027802 */ /* 0x000fe20000000f00 */
[----:B------:R-:W-:Y:S03]  /*14a0*/  BSSY.RECONVERGENT B1, `(.L_x_492) ;  /* 0x0000016000017945 */ /* 0x000fe60003800200 */
[----:B---3--:R-:W-:-:S05]  /*14b0*/  LEA R26, R3, R2, 0x18 ;  /* 0x00000002031a7211 */ /* 0x008fca00078ec0ff */
[----:B0-----:R-:W0:Y:S04]  /*14c0*/  LDS R5, [R26+0x18] ;  /* 0x000018001a057984 */ /* 0x001e280000000800 */
        /* <DEDUP_REMOVED lines=19> */
.L_x_493:
[----:B------:R-:W-:Y:S05]  /*1600*/  BSYNC.RECONVERGENT B1 ;  /* 0x0000000000017941 */ /* 0x000fea0003800200 */
.L_x_492:
[----:B------:R-:W0:Y:S01]  /*1610*/  LDS.64 R6, [R26+0x30] ;  /* 0x000030001a067984 */ /* 0x000e220000000a00 */
[----:B------:R-:W-:Y:S01]  /*1620*/  FSETP.GEU.AND P0, PT, R21, R22, PT ;  /* 0x000000161500720b */ /* 0x000fe20003f0e000 */
[----:B------:R-:W-:Y:S01]  /*1630*/  BSSY.RECONVERGENT B1, `(.L_x_494) ;  /* 0x0000019000017945 */ /* 0x000fe20003800200 */
[----:B------:R-:W-:Y:S01]  /*1640*/  IMAD.MOV.U32 R23, RZ, RZ, R22 ;  /* 0x000000ffff177224 */ /* 0x000fe200078e0016 */
[----:B------:R1:W3:Y:S04]  /*1650*/  LDS R20, [R26+0x48] ;  /* 0x000048001a147984 */ /* 0x0002e80000000800 */
[----:B------:R1:W4:Y:S04]  /*1660*/  LDS R19, [R26+0x58] ;  /* 0x000058001a137984 */ /* 0x0003280000000800 */
[----:B------:R1:W1:Y:S04]  /*1670*/  LDS R18, [R26+0x68] ;  /* 0x000068001a127984 */ /* 0x0002680000000800 */
[----:B------:R0:W1:Y:S04]  /*1680*/  LDS R17, [R26+0x78] ;  /* 0x000078001a117984 */ /* 0x0000680000000800 */
[----:B------:R0:W1:Y:S04]  /*1690*/  LDS.64 R8, [R26+0x40] ;  /* 0x000040001a087984 */ /* 0x0000680000000a00 */
[----:B------:R0:W1:Y:S04]  /*16a0*/  LDS.64 R10, [R26+0x50] ;  /* 0x000050001a0a7984 */ /* 0x0000680000000a00 */
[----:B--2---:R2:W1:Y:S04]  /*16b0*/  LDS.64 R12, [R26+0x60] ;  /* 0x000060001a0c7984 */ /* 0x0044680000000a00 */
        /* <DEDUP_REMOVED lines=16> */
.L_x_495:
[----:B------:R-:W-:Y:S05]  /*17c0*/  BSYNC.RECONVERGENT B1 ;  /* 0x0000000000017941 */ /* 0x000fea0003800200 */
.L_x_494:
        /* <DEDUP_REMOVED lines=17> */
.L_x_497:
[----:B------:R-:W-:Y:S05]  /*18e0*/  BSYNC.RECONVERGENT B1 ;  /* 0x0000000000017941 */ /* 0x000fea0003800200 */
.L_x_496:
[----:B---3--:R-:W-:Y:S01]  /*18f0*/  FSETP.GEU.AND P0, PT, R3, R20, PT ;  /* 0x000000140300720b */ /* 0x008fe20003f0e000 */
        /* <DEDUP_REMOVED lines=16> */
.L_x_499:
[----:B------:R-:W-:Y:S05]  /*1a00*/  BSYNC.RECONVERGENT B1 ;  /* 0x0000000000017941 */ /* 0x000fea0003800200 */
.L_x_498:
        /* <DEDUP_REMOVED lines=17> */
.L_x_501:
[----:B------:R-:W-:Y:S05]  /*1b20*/  BSYNC.RECONVERGENT B1 ;  /* 0x0000000000017941 */ /* 0x000fea0003800200 */
.L_x_500:
        /* <DEDUP_REMOVED lines=17> */
.L_x_503:
[----:B------:R-:W-:Y:S05]  /*1c40*/  BSYNC.RECONVERGENT B1 ;  /* 0x0000000000017941 */ /* 0x000fea0003800200 */
.L_x_502:
        /* <DEDUP_REMOVED lines=18> */
.L_x_478:
[----:B------:R-:W1:Y:S01]  /*1d70*/  S2R R14, SR_LANEID ;  /* 0x00000000000e7919 */ /* 0x000e620000000000 */
[----:B------:R-:W-:Y:S01]  /*1d80*/  LOP3.LUT R4, R2, 0x3e0, RZ, 0xc0, !PT ;  /* 0x000003e002047812 */ /* 0x000fe200078ec0ff */
[----:B------:R-:W-:Y:S01]  /*1d90*/  BSSY.RECONVERGENT B1, `(.L_x_504) ;  /* 0x0000027000017945 */ /* 0x000fe20003800200 */
[----:B------:R-:W-:-:S03]  /*1da0*/  IMAD.MOV.U32 R16, RZ, RZ, R8 ;  /* 0x000000ffff107224 */ /* 0x000fc600078e0008 */
[----:B------:R-:W-:Y:S01]  /*1db0*/  VIADD R10, R4, 0x20 ;  /* 0x00000020040a7836 */ /* 0x000fe20000000000 */
[----:B------:R-:W-:-:S04]  /*1dc0*/  LOP3.LUT R4, RZ, R4, RZ, 0x33, !PT ;  /* 0x00000004ff047212 */ /* 0x000fc800078e33ff */
[----:B------:R-:W-:Y:S01]  /*1dd0*/  ISETP.GT.AND P0, PT, R10, R3, PT ;  /* 0x000000030a00720c */ /* 0x000fe20003f04270 */
[----:B------:R-:W-:-:S05]  /*1de0*/  IMAD.IADD R4, R3, 0x1, R4 ;  /* 0x0000000103047824 */ /* 0x000fca00078e0204 */
[----:B------:R-:W-:-:S05]  /*1df0*/  SEL R5, R4, 0x1f, P0 ;  /* 0x0000001f04057807 */ /* 0x000fca0000000000 */
[----:B------:R2:W3:Y:S04]  /*1e00*/  SHFL.DOWN PT, R9, R6, 0x1, R5 ;  /* 0x0820000006097989 */ /* 0x0004e800000e0005 */
[----:B------:R2:W4:Y:S01]  /*1e10*/  SHFL.DOWN PT, R11, R8, 0x1, R5 ;  /* 0x08200000080b7989 */ /* 0x00052200000e0005 */
[CC--:B-1----:R-:W-:Y:S01]  /*1e20*/  ISETP.GE.AND P0, PT, R14.reuse, R5.reuse, PT ;  /* 0x000000050e00720c */ /* 0x0c2fe20003f06270 */
[C---:B------:R-:W-:Y:S01]  /*1e30*/  VIADD R10, R14.reuse, 0x4 ;  /* 0x000000040e0a7836 */ /* 0x040fe20000000000 */
[C---:B------:R-:W-:Y:S01]  /*1e40*/  ISETP.NE.AND P2, PT, R14.reuse, RZ, PT ;  /* 0x000000ff0e00720c */ /* 0x040fe20003f45270 */
[C---:B------:R-:W-:Y:S02]  /*1e50*/  VIADD R4, R14.reuse, 0x2 ;  /* 0x000000020e047836 */ /* 0x040fe40000000000 */
[----:B0-----:R-:W-:Y:S01]  /*1e60*/  VIADD R12, R14, 0x8 ;  /* 0x000000080e0c7836 */ /* 0x001fe20000000000 */
[-C--:B------:R-:W-:Y:S01]  /*1e70*/  ISETP.GT.AND P5, PT, R10, R5.reuse, PT ;  /* 0x000000050a00720c */ /* 0x080fe20003fa4270 */
[----:B------:R-:W-:Y:S01]  /*1e80*/  VIADD R14, R14, 0x10 ;  /* 0x000000100e0e7836 */ /* 0x000fe20000000000 */
[----:B-----5:R2:W0:Y:S01]  /*1e90*/  SHFL.DOWN PT, R10, R7, 0x1, R5 ;  /* 0x08200000070a7989 */ /* 0x02042200000e0005 */
[-C--:B------:R-:W-:Y:S01]  /*1ea0*/  ISETP.GT.AND P1, PT, R4, R5.reuse, PT ;  /* 0x000000050400720c */ /* 0x080fe20003f24270 */
[----:B------:R-:W-:Y:S01]  /*1eb0*/  IMAD.MOV.U32 R4, RZ, RZ, R7 ;  /* 0x000000ffff047224 */ /* 0x000fe200078e0007 */
[----:B------:R-:W-:-:S02]  /*1ec0*/  ISETP.GT.AND P4, PT, R12, R5, PT ;  /* 0x000000050c00720c */ /* 0x000fc40003f84270 */
[----:B------:R-:W-:Y:S01]  /*1ed0*/  ISETP.GT.AND P3, PT, R14, R5, PT ;  /* 0x000000050e00720c */ /* 0x000fe20003f64270 */
[----:B------:R-:W-:Y:S01]  /*1ee0*/  IMAD.MOV.U32 R14, RZ, RZ, R6 ;  /* 0x000000ffff0e7224 */ /* 0x000fe200078e0006 */
[----:B---3--:R-:W-:Y:S11]  /*1ef0*/  @P0 BRA `(.L_x_505) ;  /* 0x0000000000400947 */ /* 0x008ff60003800000 */
[----:B0-----:R-:W-:Y:S01]  /*1f00*/  FSETP.GEU.AND P0, PT, R7, R10, PT ;  /* 0x0000000a0700720b */ /* 0x001fe20003f0e000 */
[----:B------:R-:W-:Y:S02]  /*1f10*/  IMAD.MOV.U32 R4, RZ, RZ, R10 ;  /* 0x000000ffff047224 */ /* 0x000fe400078e000a */
[----:B------:R-:W-:Y:S02]  /*1f20*/  IMAD.MOV.U32 R14, RZ, RZ, R9 ;  /* 0x000000ffff0e7224 */ /* 0x000fe400078e0009 */
[----:B----4-:R-:W-:-:S08]  /*1f30*/  IMAD.MOV.U32 R16, RZ, RZ, R11 ;  /* 0x000000ffff107224 */ /* 0x010fd000078e000b */
        /* <DEDUP_REMOVED lines=12> */
.L_x_505:
[----:B------:R-:W-:Y:S05]  /*2000*/  BSYNC.RECONVERGENT B1 ;  /* 0x0000000000017941 */ /* 0x000fea0003800200 */
.L_x_504:
[----:B--2---:R1:W2:Y:S01]  /*2010*/  SHFL.DOWN PT, R7, R4, 0x2, R5 ;  /* 0x0840000004077989 */ /* 0x0042a200000e0005 */
[----:B------:R-:W-:Y:S01]  /*2020*/  BSSY.RECONVERGENT B1, `(.L_x_506) ;  /* 0x0000017000017945 */ /* 0x000fe20003800200 */
[----:B------:R-:W-:Y:S02]  /*2030*/  IMAD.MOV.U32 R6, RZ, RZ, R4 ;  /* 0x000000ffff067224 */ /* 0x000fe400078e0004 */
[----:B------:R1:W3:Y:S01]  /*2040*/  SHFL.DOWN PT, R9, R14, 0x2, R5 ;  /* 0x084000000e097989 */ /* 0x0002e200000e0005 */
[----:B0-----:R-:W-:Y:S02]  /*2050*/  IMAD.MOV.U32 R10, RZ, RZ, R14 ;  /* 0x000000ffff0a7224 */ /* 0x001fe400078e000e */
[----:B------:R-:W-:Y:S01]  /*2060*/  IMAD.MOV.U32 R12, RZ, RZ, R16 ;  /* 0x000000ffff0c7224 */ /* 0x000fe200078e0010 */
[----:B----4-:R1:W0:Y:S01]  /*2070*/  SHFL.DOWN PT, R11, R16, 0x2, R5 ;  /* 0x08400000100b7989 */ /* 0x01022200000e0005 */
[----:B------:R-:W-:Y:S05]  /*2080*/  @P1 BRA `(.L_x_507) ;  /* 0x0000000000401947 */ /* 0x000fea0003800000 */
[----:B--2---:R-:W-:Y:S01]  /*2090*/  FSETP.GEU.AND P0, PT, R4, R7, PT ;  /* 0x000000070400720b */ /* 0x004fe20003f0e000 */
[----:B------:R-:W-:Y:S02]  /*20a0*/  IMAD.MOV.U32 R6, RZ, RZ, R7 ;  /* 0x000000ffff067224 */ /* 0x000fe400078e0007 */
[----:B---3--:R-:W-:Y:S02]  /*20b0*/  IMAD.MOV.U32 R10, RZ, RZ, R9 ;  /* 0x000000ffff0a7224 */ /* 0x008fe400078e0009 */
        /* <DEDUP_REMOVED lines=13> */
.L_x_507:
[----:B------:R-:W-:Y:S05]  /*2190*/  BSYNC.RECONVERGENT B1 ;  /* 0x0000000000017941 */ /* 0x000fea0003800200 */
.L_x_506:
[----:B--2---:R2:W4:Y:S01]  /*21a0*/  SHFL.DOWN PT, R7, R6, 0x4, R5 ;  /* 0x0880000006077989 */ /* 0x00452200000e0005 */
[----:B------:R-:W-:Y:S01]  /*21b0*/  BSSY.RECONVERGENT B1, `(.L_x_508) ;  /* 0x0000017000017945 */ /* 0x000fe20003800200 */
[----:B-1----:R-:W-:Y:S02]  /*21c0*/  IMAD.MOV.U32 R4, RZ, RZ, R6 ;  /* 0x000000ffff047224 */ /* 0x002fe400078e0006 */
[----:B---3--:R2:W1:Y:S01]  /*21d0*/  SHFL.DOWN PT, R9, R10, 0x4, R5 ;  /* 0x088000000a097989 */ /* 0x00846200000e0005 */
        /* <DEDUP_REMOVED lines=20> */
.L_x_509:
[----:B------:R-:W-:Y:S05]  /*2320*/  BSYNC.RECONVERGENT B1 ;  /* 0x0000000000017941 */ /* 0x000fea0003800200 */
.L_x_508:
        /* <DEDUP_REMOVED lines=24> */
.L_x_511:
[----:B------:R-:W-:Y:S05]  /*24b0*/  BSYNC.RECONVERGENT B1 ;  /* 0x0000000000017941 */ /* 0x000fea0003800200 */
.L_x_510:
[----:B-1----:R1:W2:Y:S01]  /*24c0*/  SHFL.DOWN PT, R9, R10, 0x10, R5 ;  /* 0x0a0000000a097989 */ /* 0x0022a200000e0005 */
[----:B------:R-:W-:Y:S01]  /*24d0*/  BSSY.RECONVERGENT B1, `(.L_x_512) ;  /* 0x0000017000017945 */ /* 0x000fe20003800200 */
[----:B------:R-:W-:Y:S02]  /*24e0*/  IMAD.MOV.U32 R6, RZ, RZ, R10 ;  /* 0x000000ffff067224 */ /* 0x000fe400078e000a */
[----:B0-----:R1:W0:Y:S01]  /*24f0*/  SHFL.DOWN PT, R11, R12, 0x10, R5 ;  /* 0x0a0000000c0b7989 */ /* 0x00122200000e0005 */
[----:B----4-:R-:W-:Y:S02]  /*2500*/  IMAD.MOV.U32 R7, RZ, RZ, R12 ;  /* 0x000000ffff077224 */ /* 0x010fe400078e000c */
[----:B---3--:R-:W-:Y:S01]  /*2510*/  IMAD.MOV.U32 R8, RZ, RZ, R14 ;  /* 0x000000ffff087224 */ /* 0x008fe200078e000e */
[----:B------:R1:W3:Y:S01]  /*2520*/  SHFL.DOWN PT, R13, R14, 0x10, R5 ;  /* 0x0a0000000e0d7989 */ /* 0x0002e200000e0005 */
[----:B------:R-:W-:Y:S05]  /*2530*/  @P3 BRA `(.L_x_513) ;  /* 0x0000000000403947 */ /* 0x000fea0003800000 */
[----:B--2---:R-:W-:Y:S01]  /*2540*/  FSETP.GEU.AND P0, PT, R10, R9, PT ;  /* 0x000000090a00720b */ /* 0x004fe20003f0e000 */
[----:B------:R-:W-:Y:S02]  /*2550*/  IMAD.MOV.U32 R6, RZ, RZ, R9 ;  /* 0x000000ffff067224 */ /* 0x000fe400078e0009 */
[----:B0-----:R-:W-:Y:S02]  /*2560*/  IMAD.MOV.U32 R7, RZ, RZ, R11 ;  /* 0x000000ffff077224 */ /* 0x001fe400078e000b */
        /* <DEDUP_REMOVED lines=13> */
.L_x_513:
[----:B------:R-:W-:Y:S05]  /*2640*/  BSYNC.RECONVERGENT B1 ;  /* 0x0000000000017941 */ /* 0x000fea0003800200 */
.L_x_512:
[----:B------:R-:W-:Y:S04]  /*2650*/  BSSY.RECONVERGENT B1, `(.L_x_514) ;  /* 0x000000c000017945 */ /* 0x000fe80003800200 */
[----:B------:R-:W-:Y:S05]  /*2660*/  @P2 BRA `(.L_x_515) ;  /* 0x0000000000282947 */ /* 0x000fea0003800000 */
[----:B-1----:R-:W1:Y:S01]  /*2670*/  S2R R10, SR_CgaCtaId ;  /* 0x00000000000a7919 */ /* 0x002e620000008800 */
[----:B------:R-:W-:Y:S02]  /*2680*/  MOV R5, 0x400 ;  /* 0x0000040000057802 */ /* 0x000fe40000000f00 */
[----:B------:R-:W-:-:S04]  /*2690*/  SHF.R.U32.HI R4, RZ, 0x1, R2 ;  /* 0x00000001ff047819 */ /* 0x000fc80000011602 */
[----:B------:R-:W-:Y:S02]  /*26a0*/  LOP3.LUT R4, R4, 0x1f0, RZ, 0xc0, !PT ;  /* 0x000001f004047812 */ /* 0x000fe400078ec0ff */
[----:B-1----:R-:W-:-:S05]  /*26b0*/  LEA R5, R10, R5, 0x18 ;  /* 0x000000050a057211 */ /* 0x002fca00078ec0ff */
[----:B--2---:R-:W-:Y:S02]  /*26c0*/  IMAD.IADD R9, R4, 0x1, R5 ;  /* 0x0000000104097824 */ /* 0x004fe400078e0205 */
[----:B------:R-:W-:Y:S02]  /*26d0*/  IMAD.MOV.U32 R4, RZ, RZ, R7 ;  /* 0x000000ffff047224 */ /* 0x000fe400078e0007 */
[----:B------:R-:W-:Y:S01]  /*26e0*/  IMAD.MOV.U32 R5, RZ, RZ, R8 ;  /* 0x000000ffff057224 */ /* 0x000fe200078e0008 */
[----:B------:R4:W-:Y:S04]  /*26f0*/  STS [R9+0x8], R6 ;  /* 0x0000080609007388 */ /* 0x0009e80000000800 */
[----:B------:R4:W-:Y:S02]  /*2700*/  STS.64 [R9+0x10], R4 ;  /* 0x0000100409007388 */ /* 0x0009e40000000a00 */
.L_x_515:
[----:B------:R-:W-:Y:S05]  /*2710*/  BSYNC.RECONVERGENT B1 ;  /* 0x0000000000017941 */ /* 0x000fea0003800200 */
.L_x_514:
[----:B------:R-:W-:Y:S01]  /*2720*/  BAR.SYNC.DEFER_BLOCKING 0x0 ;  /* 0x0000000000007b1d */ /* 0x000fe20000010000 */
[----:B------:R-:W-:-:S13]  /*2730*/  ISETP.NE.AND P2, PT, R2, RZ, PT ;  /* 0x000000ff0200720c */ /* 0x000fda0003f45270 */
[----:B------:R-:W-:Y:S05]  /*2740*/  @P2 BRA `(.L_x_491) ;  /* 0x0000003000502947 */ /* 0x000fea0003800000 */
[C---:B------:R-:W-:Y:S01]  /*2750*/  ISETP.GE.AND P0, PT, R3.reuse, 0x21, PT ;  /* 0x000000210300780c */ /* 0x040fe20003f06270 */
[----:B------:R-:W-:Y:S01]  /*2760*/  IMAD.MOV.U32 R2, RZ, RZ, R6 ;  /* 0x000000ffff027224 */ /* 0x000fe200078e0006 */
[C---:B------:R-:W-:Y:S01]  /*2770*/  ISETP.GE.AND P5, PT, R3.reuse, 0x41, PT ;  /* 0x000000410300780c */ /* 0x040fe20003fa6270 */
[----:B0-----:R-:W-:Y:S01]  /*2780*/  IMAD.MOV.U32 R11, RZ, RZ, R7 ;  /* 0x000000ffff0b7224 */ /* 0x001fe200078e0007 */
[C---:B------:R-:W-:Y:S01]  /*2790*/  ISETP.GE.AND P4, PT, R3.reuse, 0x61, PT ;  /* 0x000000610300780c */ /* 0x040fe20003f86270 */
[----:B-1----:R-:W-:Y:S01]  /*27a0*/  IMAD.MOV.U32 R10, RZ, RZ, R8 ;  /* 0x000000ffff0a7224 */ /* 0x002fe200078e0008 */
[----:B------:R-:W-:-:S07]  /*27b0*/  ISETP.GE.AND P3, PT, R3, 0x81, PT ;  /* 0x000000810300780c */ /* 0x000fce0003f66270 */
[----:B------:R-:W-:Y:S06]  /*27c0*/  @!P0 BRA `(.L_x_516) ;  /* 0x00000000005c8947 */ /* 0x000fec0003800000 */
[----:B------:R-:W0:Y:S01]  /*27d0*/  S2UR UR5, SR_CgaCtaId ;  /* 0x00000000000579c3 */ /* 0x000e220000008800 */
[----:B------:R-:W-:Y:S01]  /*27e0*/  UMOV UR4, 0x400 ;  /* 0x0000040000047882 */ /* 0x000fe20000000000 */
[----:B------:R-:W-:Y:S01]  /*27f0*/  BSSY.RECONVERGENT B1, `(.L_x_516) ;  /* 0x0000014000017945 */ /* 0x000fe20003800200 */
[----:B0-----:R-:W-:-:S09]  /*2800*/  ULEA UR4, UR5, UR4, 0x18 ;  /* 0x0000000405047291 */ /* 0x001fd2000f8ec0ff */
[----:B----4-:R-:W0:Y:S04]  /*2810*/  LDS R5, [UR4+0x18] ;  /* 0x00001804ff057984 */ /* 0x010e280008000800 */
[----:B---3--:R-:W1:Y:S01]  /*2820*/  LDS.64 R12, [UR4+0x20] ;  /* 0x00002004ff0c7984 */ /* 0x008e620008000a00 */
        /* <DEDUP_REMOVED lines=16> */
.L_x_517:
[----:B------:R-:W-:Y:S05]  /*2930*/  BSYNC.RECONVERGENT B1 ;  /* 0x0000000000017941 */ /* 0x000fea0003800200 */
.L_x_516:
[----:B----4-:R-:W-:Y:S02]  /*2940*/  IMAD.MOV.U32 R4, RZ, RZ, R2 ;  /* 0x000000ffff047224 */ /* 0x010fe400078e0002 */
[----:B--2---:R-:W-:Y:S02]  /*2950*/  IMAD.MOV.U32 R9, RZ, RZ, R11 ;  /* 0x000000ffff097224 */ /* 0x004fe400078e000b */
[----:B------:R-:W-:Y:S01]  /*2960*/  IMAD.MOV.U32 R8, RZ, RZ, R10 ;  /* 0x000000ffff087224 */ /* 0x000fe200078e000a */
[----:B------:R-:W-:Y:S06]  /*2970*/  @!P5 BRA `(.L_x_518) ;  /* 0x00000000005cd947 */ /* 0x000fec0003800000 */
[----:B------:R-:W0:Y:S01]  /*2980*/  S2UR UR5, SR_CgaCtaId ;  /* 0x00000000000579c3 */ /* 0x000e220000008800 */
[----:B------:R-:W-:Y:S01]  /*2990*/  UMOV UR4, 0x400 ;  /* 0x0000040000047882 */ /* 0x000fe20000000000 */
[----:B------:R-:W-:Y:S01]  /*29a0*/  BSSY.RECONVERGENT B1, `(.L_x_518) ;  /* 0x0000014000017945 */ /* 0x000fe20003800200 */
[----:B0-----:R-:W-:-:S09]  /*29b0*/  ULEA UR4, UR5, UR4, 0x18 ;  /* 0x0000000405047291 */ /* 0x001fd2000f8ec0ff */
[----:B------:R-:W0:Y:S04]  /*29c0*/  LDS R5, [UR4+0x28] ;  /* 0x00002804ff057984 */ /* 0x000e280008000800 */
[----:B------:R-:W1:Y:S01]  /*29d0*/  LDS.64 R6, [UR4+0x30] ;  /* 0x00003004ff067984 */ /* 0x000e620008000a00 */
        /* <DEDUP_REMOVED lines=16> */
.L_x_519:
[----:B------:R-:W-:Y:S05]  /*2ae0*/  BSYNC.RECONVERGENT B1 ;  /* 0x0000000000017941 */ /* 0x000fea0003800200 */
.L_x_518:
        /* <DEDUP_REMOVED lines=29> */
.L_x_521:
[----:B------:R-:W-:Y:S05]  /*2cc0*/  BSYNC.RECONVERGENT B1 ;  /* 0x0000000000017941 */ /* 0x000fea0003800200 */
.L_x_520:
        /* <DEDUP_REMOVED lines=26> */
.L_x_523:
[----:B------:R-:W-:Y:S05]  /*2e70*/  BSYNC.RECONVERGENT B1 ;  /* 0x0000000000017941 */ /* 0x000fea0003800200 */
.L_x_522:
        /* <DEDUP_REMOVED lines=26> */
.L_x_525:
[----:B------:R-:W-:Y:S05]  /*3020*/  BSYNC.RECONVERGENT B1 ;  /* 0x0000000000017941 */ /* 0x000fea0003800200 */
.L_x_524:
        /* <DEDUP_REMOVED lines=26> */
.L_x_527:
[----:B------:R-:W-:Y:S05]  /*31d0*/  BSYNC.RECONVERGENT B1 ;  /* 0x0000000000017941 */ /* 0x000fea0003800200 */
.L_x_526:
        /* <DEDUP_REMOVED lines=27> */
.L_x_459:
[----:B------:R-:W0:Y:S01]  /*3390*/  S2R R2, SR_TID.X ;  /* 0x0000000000027919 */ /* 0x000e220000002100 */
[----:B------:R-:W1:Y:S01]  /*33a0*/  LDCU.128 UR12, c[0x0][0x380] ;  /* 0x00007000ff0c77ac */ /* 0x000e620008000c00 */
[----:B------:R-:W-:Y:S02]  /*33b0*/  SHF.R.S32.HI R12, RZ, 0x1f, R5 ;  /* 0x0000001fff0c7819 */ /* 0x000fe40000011405 */
[----:B0-----:R-:W-:-:S04]  /*33c0*/  IADD3 R3, P0, PT, R5, R2, RZ ;  /* 0x0000000205037210 */ /* 0x001fc80007f1e0ff */
[----:B-1----:R-:W-:Y:S01]  /*33d0*/  LEA R6, P1, R3, UR12, 0x2 ;  /* 0x0000000c03067c11 */ /* 0x002fe2000f8210ff */
[----:B------:R-:W-:-:S05]  /*33e0*/  IMAD.X R8, RZ, RZ, R12, P0 ;  /* 0x000000ffff087224 */ /* 0x000fca00000e060c */
[----:B------:R-:W-:-:S05]  /*33f0*/  LEA.HI.X R7, R3, UR13, R8, 0x2, P1 ;  /* 0x0000000d03077c11 */ /* 0x000fca00088f1408 */
[----:B------:R-:W2:Y:S04]  /*3400*/  LDG.E R8, desc[UR10][R6.64] ;  /* 0x0000000a06087981 */ /* 0x000ea8000c1e1900 */
[----:B------:R-:W2:Y:S04]  /*3410*/  LDG.E R9, desc[UR10][R6.64+0x400] ;  /* 0x0004000a06097981 */ /* 0x000ea8000c1e1900 */
[----:B------:R-:W3:Y:S04]  /*3420*/  LDG.E R10, desc[UR10][R6.64+0x800] ;  /* 0x0008000a060a7981 */ /* 0x000ee8000c1e1900 */
[----:B------:R-:W4:Y:S04]  /*3430*/  LDG.E R11, desc[UR10][R6.64+0xc00] ;  /* 0x000c000a060b7981 */ /* 0x000f28000c1e1900 */
[----:B------:R0:W5:Y:S02]  /*3440*/  LDG.E R3, desc[UR10][R6.64+0x1000] ;  /* 0x0010000a06037981 */ /* 0x000164000c1e1900 */
[----:B0-----:R-:W-:-:S02]  /*3450*/  LOP3.LUT R6, R2, 0x400, RZ, 0xfc, !PT ;  /* 0x0000040002067812 */ /* 0x001fc400078efcff */
[----:B--2---:R-:W-:-:S04]  /*3460*/  FSETP.GEU.AND P0, PT, R8, R9, PT ;  /* 0x000000090800720b */ /* 0x004fc80003f0e000 */
[----:B------:R-:W-:-:S04]  /*3470*/  FSEL R9, R8, R9, P0 ;  /* 0x0000000908097208 */ /* 0x000fc80000000000 */
[----:B---3--:R-:W-:-:S04]  /*3480*/  FSETP.GEU.AND P2, PT, R9, R10, PT ;  /* 0x0000000a0900720b */ /* 0x008fc80003f4e000 */
[----:B------:R-:W-:Y:S01]  /*3490*/  FSEL R10, R9, R10, P2 ;  /* 0x0000000a090a7208 */ /* 0x000fe20001000000 */
[----:B------:R-:W-:-:S03]  /*34a0*/  VIADD R9, R2, 0x200 ;  /* 0x0000020002097836 */ /* 0x000fc60000000000 */
[----:B----4-:R-:W-:-:S04]  /*34b0*/  FSETP.GEU.AND P3, PT, R10, R11, PT ;  /* 0x0000000b0a00720b */ /* 0x010fc80003f6e000 */
[----:B------:R-:W-:Y:S01]  /*34c0*/  FSEL R10, R10, R11, P3 ;  /* 0x0000000b0a0a7208 */ /* 0x000fe20001800000 */
[----:B------:R-:W-:-:S03]  /*34d0*/  VIADD R11, R2, 0x100 ;  /* 0x00000100020b7836 */ /* 0x000fc60000000000 */
[----:B-----5:R-:W-:Y:S02]  /*34e0*/  FSETP.GEU.AND P1, PT, R10, R3, PT ;  /* 0x000000030a00720b */ /* 0x020fe40003f2e000 */
[C---:B------:R-:W-:Y:S02]  /*34f0*/  @P2 SEL R9, R2.reuse, R11, P0 ;  /* 0x0000000b02092207 */ /* 0x040fe40000000000 */
[----:B------:R-:W-:Y:S01]  /*3500*/  IADD3 R8, P2, PT, R5, UR14, RZ ;  /* 0x0000000e05087c10 */ /* 0x000fe2000ff5e0ff */
[----:B------:R-:W-:-:S03]  /*3510*/  @!P3 VIADD R9, R2, 0x300 ;  /* 0x000003000209b836 */ /* 0x000fc60000000000 */
[----:B------:R-:W-:Y:S02]  /*3520*/  IADD3.X R7, PT, PT, R12, UR15, RZ, P2, !PT ;  /* 0x0000000f0c077c10 */ /* 0x000fe400097fe4ff */
[----:B------:R-:W-:Y:S02]  /*3530*/  ISETP.LE.AND P2, PT, R4, UR6, PT ;  /* 0x0000000604007c0c */ /* 0x000fe4000bf43270 */
[----:B------:R-:W-:Y:S02]  /*3540*/  IADD3 R5, P3, PT, R6, R8, RZ ;  /* 0x0000000806057210 */ /* 0x000fe40007f7e0ff */
[C---:B------:R-:W-:Y:S02]  /*3550*/  @P1 ISETP.GE.U32.AND P0, PT, R9.reuse, R6, PT ;  /* 0x000000060900120c */ /* 0x040fe40003f06070 */
[----:B------:R-:W-:Y:S01]  /*3560*/  @P1 IADD3 R8, P4, PT, R9, R8, RZ ;  /* 0x0000000809081210 */ /* 0x000fe20007f9e0ff */
[----:B------:R-:W-:Y:S01]  /*3570*/  IMAD.X R6, RZ, RZ, R7, P3 ;  /* 0x000000ffff067224 */ /* 0x000fe200018e0607 */
[----:B------:R-:W-:-:S03]  /*3580*/  @P1 ISETP.GE.U32.AND.EX P0, PT, RZ, RZ, PT, P0 ;  /* 0x000000ffff00120c */ /* 0x000fc60003f06100 */
        /* <DEDUP_REMOVED lines=17> */
[----:B------:R-:W-:-:S05]  /*36a0*/  IMAD.MOV.U32 R11, RZ, RZ, 0x500 ;  /* 0x00000500ff0b7424 */ /* 0x000fca00078e00ff */
[----:B------:R-:W2:Y:S01]  /*36b0*/  ATOMG.E.ADD.STRONG.GPU PT, R7, desc[UR10][R8.64], R11 ;  /* 0x8000000b080779a8 */ /* 0x000ea200081ef10a */
[----:B------:R-:W0:Y:S01]  /*36c0*/  S2UR UR5, SR_CgaCtaId ;  /* 0x00000000000579c3 */ /* 0x000e220000008800 */
[----:B------:R-:W-:Y:S02]  /*36d0*/  UMOV UR4, 0x400 ;  /* 0x0000040000047882 */ /* 0x000fe40000000000 */
[----:B0-----:R-:W-:Y:S01]  /*36e0*/  ULEA UR4, UR5, UR4, 0x18 ;  /* 0x0000000405047291 */ /* 0x001fe2000f8ec0ff */
[----:B--2---:R-:W-:-:S08]  /*36f0*/  VIADD R7, R7, UR6 ;  /* 0x0000000607077c36 */ /* 0x004fd00008000000 */
[----:B------:R0:W-:Y:S03]  /*3700*/  STS [UR4+0x98], R7 ;  /* 0x00009807ff007988 */ /* 0x0001e60008000804 */
.L_x_530:
[----:B------:R-:W-:Y:S05]  /*3710*/  BSYNC.RECONVERGENT B1 ;  /* 0x0000000000017941 */ /* 0x000fea0003800200 */
.L_x_529:
[----:B------:R-:W1:Y:S08]  /*3720*/  S2UR UR5, SR_CgaCtaId ;  /* 0x00000000000579c3 */ /* 0x000e700000008800 */
[----:B------:R-:W-:Y:S06]  /*3730*/  BAR.SYNC.DEFER_BLOCKING 0x0 ;  /* 0x0000000000007b1d */ /* 0x000fec0000010000 */
[----:B------:R-:W-:-:S02]  /*3740*/  UMOV UR4, 0x400 ;  /* 0x0000040000047882 */ /* 0x000fc40000000000 */
[----:B-1----:R-:W-:-:S06]  /*3750*/  ULEA UR4, UR5, UR4, 0x18 ;  /* 0x0000000405047291 */ /* 0x002fcc000f8ec0ff */
[----:B0-----:R-:W-:-:S05]  /*3760*/  IMAD.U32 R7, RZ, RZ, UR4 ;  /* 0x00000004ff077e24 */ /* 0x001fca000f8e00ff */
[----:B------:R-:W0:Y:S02]  /*3770*/  LDS R11, [R7+0x98] ;  /* 0x00009800070b7984 */ /* 0x000e240000000800 */
[----:B0-----:R-:W-:-:S05]  /*3780*/  VIADD R13, R11, 0x500 ;  /* 0x000005000b0d7836 */ /* 0x001fca0000000000 */
[----:B------:R-:W-:-:S13]  /*3790*/  ISETP.GT.AND P0, PT, R13, R4, PT ;  /* 0x000000040d00720c */ /* 0x000fda0003f04270 */
[----:B------:R-:W-:Y:S05]  /*37a0*/  @P0 BRA `(.L_x_531) ;  /* 0x00000004004c0947 */ /* 0x000fea0003800000 */
[----:B------:R-:W-:Y:S01]  /*37b0*/  BSSY.RECONVERGENT B1, `(.L_x_531) ;  /* 0x0000052000017945 */ /* 0x000fe20003800200 */
[----:B------:R-:W-:Y:S01]  /*37c0*/  IMAD.MOV.U32 R12, RZ, RZ, R3 ;  /* 0x000000ffff0c7224 */ /* 0x000fe200078e0003 */
[----:B------:R-:W0:Y:S01]  /*37d0*/  LDCU UR7, c[0x0][0x398] ;  /* 0x00007300ff0777ac */ /* 0x000e220008000800 */
[----:B------:R-:W-:Y:S02]  /*37e0*/  IMAD.MOV.U32 R16, RZ, RZ, R5 ;  /* 0x000000ffff107224 */ /* 0x000fe400078e0005 */
[----:B------:R-:W-:Y:S01]  /*37f0*/  IMAD.MOV.U32 R23, RZ, RZ, R6 ;  /* 0x000000ffff177224 */ /* 0x000fe200078e0006 */
[----:B------:R-:W1:Y:S06]  /*3800*/  LDCU.128 UR12, c[0x0][0x380] ;  /* 0x00007000ff0c77ac */ /* 0x000e6c0008000c00 */
.L_x_534:
[----:B------:R-:W-:-:S04]  /*3810*/  IADD3 R21, P0, PT, R2, R11, RZ ;  /* 0x0000000b02157210 */ /* 0x000fc80007f1e0ff */
[----:B------:R-:W-:Y:S02]  /*3820*/  LEA.HI.X.SX32 R20, R11, RZ, 0x1, P0 ;  /* 0x000000ff0b147211 */ /* 0x000fe400000f0eff */
[----:B-1----:R-:W-:-:S04]  /*3830*/  LEA R4, P0, R21, UR12, 0x2 ;  /* 0x0000000c15047c11 */ /* 0x002fc8000f8010ff */
[----:B------:R-:W-:-:S05]  /*3840*/  LEA.HI.X R5, R21, UR13, R20, 0x2, P0 ;  /* 0x0000000d15057c11 */ /* 0x000fca00080f1414 */
[----:B------:R-:W2:Y:S04]  /*3850*/  LDG.E R11, desc[UR10][R4.64] ;  /* 0x0000000a040b7981 */ /* 0x000ea8000c1e1900 */
[----:B------:R-:W3:Y:S04]  /*3860*/  LDG.E R14, desc[UR10][R4.64+0x400] ;  /* 0x0004000a040e7981 */ /* 0x000ee8000c1e1900 */
[----:B------:R-:W4:Y:S04]  /*3870*/  LDG.E R13, desc[UR10][R4.64+0x800] ;  /* 0x0008000a040d7981 */ /* 0x000f28000c1e1900 */
[----:B------:R-:W4:Y:S01]  /*3880*/  LDG.E R10, desc[UR10][R4.64+0xc00] ;  /* 0x000c000a040a7981 */ /* 0x000f22000c1e1900 */
[----:B------:R-:W-:-:S03]  /*3890*/  IADD3 R21, P0, PT, R21, UR14, RZ ;  /* 0x0000000e15157c10 */ /* 0x000fc6000ff1e0ff */
[----:B------:R1:W5:Y:S01]  /*38a0*/  LDG.E R3, desc[UR10][R4.64+0x1000] ;  /* 0x0010000a04037981 */ /* 0x000362000c1e1900 */
[----:B------:R-:W-:Y:S01]  /*38b0*/  IADD3.X R20, PT, PT, R20, UR15, RZ, P0, !PT ;  /* 0x0000000f14147c10 */ /* 0x000fe200087fe4ff */
[----:B------:R-:W-:Y:S01]  /*38c0*/  BSSY.RECONVERGENT B2, `(.L_x_532) ;  /* 0x000002a000027945 */ /* 0x000fe20003800200 */
[----:B------:R-:W-:Y:S01]  /*38d0*/  BAR.SYNC.DEFER_BLOCKING 0x0 ;  /* 0x0000000000007b1d */ /* 0x000fe20000010000 */
[C---:B------:R-:W-:Y:S02]  /*38e0*/  IADD3 R18, P3, PT, R21.reuse, 0x100, RZ ;  /* 0x0000010015127810 */ /* 0x040fe40007f7e0ff */
[C---:B------:R-:W-:Y:S02]  /*38f0*/  IADD3 R17, P4, PT, R21.reuse, 0x200, RZ ;  /* 0x0000020015117810 */ /* 0x040fe40007f9e0ff */
[----:B-1----:R-:W-:Y:S01]  /*3900*/  IADD3 R5, P6, PT, R21, 0x400, RZ ;  /* 0x0000040015057810 */ /* 0x002fe20007fde0ff */
[----:B------:R-:W-:Y:S01]  /*3910*/  IMAD.X R19, RZ, RZ, R20, P3 ;  /* 0x000000ffff137224 */ /* 0x000fe200018e0614 */
[----:B------:R-:W-:-:S03]  /*3920*/  ISETP.NE.AND P3, PT, R2, RZ, PT ;  /* 0x000000ff0200720c */ /* 0x000fc60003f65270 */
        /* <DEDUP_REMOVED lines=9> */
[--C-:B------:R-:W-:Y:S02]  /*39c0*/  IMAD.X R16, RZ, RZ, R20.reuse, P4 ;  /* 0x000000ffff107224 */ /* 0x100fe400020e0614 */
[----:B------:R-:W-:Y:S01]  /*39d0*/  IMAD.X R15, RZ, RZ, R20, P5 ;  /* 0x000000ffff0f7224 */ /* 0x000fe200028e0614 */
[----:B------:R-:W-:-:S07]  /*39e0*/  @P2 SEL R20, R23, R20, P0 ;  /* 0x0000001417142207 */ /* 0x000fce0000000000 */
        /* <DEDUP_REMOVED lines=10> */
[----:B------:R-:W-:Y:S02]  /*3a90*/  @P2 FSEL R13, R14, R13, P0 ;  /* 0x0000000d0e0d2208 */ /* 0x000fe40000000000 */
[----:B------:R-:W-:Y:S02]  /*3aa0*/  @P2 SEL R17, R18, R17, P0 ;  /* 0x0000001112112207 */ /* 0x000fe40000000000 */
[----:B------:R-:W-:Y:S02]  /*3ab0*/  FSETP.GEU.AND P1, PT, R13, R10, PT ;  /* 0x0000000a0d00720b */ /* 0x000fe40003f2e000 */
[----:B------:R-:W-:Y:S01]  /*3ac0*/  @P2 SEL R16, R19, R16, P0 ;  /* 0x0000001013102207 */ /* 0x000fe20000000000 */
[----:B------:R-:W-:Y:S10]  /*3ad0*/  @P3 BRA `(.L_x_533) ;  /* 0x0000000000203947 */ /* 0x000ff40003800000 */
[----:B------:R-:W-:-:S05]  /*3ae0*/  IMAD.MOV.U32 R11, RZ, RZ, 0x500 ;  /* 0x00000500ff0b7424 */ /* 0x000fca00078e00ff */
[----:B------:R-:W2:Y:S01]  /*3af0*/  ATOMG.E.ADD.STRONG.GPU PT, R4, desc[UR10][R8.64], R11 ;  /* 0x8000000b080479a8 */ /* 0x000ea200081ef10a */
[----:B------:R-:W1:Y:S01]  /*3b00*/  S2UR UR5, SR_CgaCtaId ;  /* 0x00000000000579c3 */ /* 0x000e620000008800 */
[----:B------:R-:W-:Y:S02]  /*3b10*/  UMOV UR4, 0x400 ;  /* 0x0000040000047882 */ /* 0x000fe40000000000 */
[----:B-1----:R-:W-:-:S06]  /*3b20*/  ULEA UR4, UR5, UR4, 0x18 ;  /* 0x0000000405047291 */ /* 0x002fcc000f8ec0ff */
[----:B------:R-:W-:Y:S02]  /*3b30*/  IMAD.U32 R7, RZ, RZ, UR4 ;  /* 0x00000004ff077e24 */ /* 0x000fe4000f8e00ff */
[----:B--2---:R-:W-:-:S05]  /*3b40*/  VIADD R4, R4, UR6 ;  /* 0x0000000604047c36 */ /* 0x004fca0008000000 */
[----:B------:R1:W-:Y:S02]  /*3b50*/  STS [R7+0x98], R4 ;  /* 0x0000980407007388 */ /* 0x0003e40000000800 */
.L_x_533:
[----:B0-----:R-:W-:Y:S05]  /*3b60*/  BSYNC.RECONVERGENT B2 ;  /* 0x0000000000027941 */ /* 0x001fea0003800200 */
.L_x_532:
[----:B------:R-:W-:Y:S01]  /*3b70*/  BAR.SYNC.DEFER_BLOCKING 0x0 ;  /* 0x0000000000007b1d */ /* 0x000fe20000010000 */
[----:B------:R-:W-:Y:S01]  /*3b80*/  @P1 ISETP.GE.U32.AND P0, PT, R17, R12, PT ;  /* 0x0000000c1100120c */ /* 0x000fe20003f06070 */
[----:B-1----:R-:W-:-:S03]  /*3b90*/  IMAD.U32 R4, RZ, RZ, UR7 ;  /* 0x00000007ff047e24 */ /* 0x002fc6000f8e00ff */
[----:B------:R-:W-:-:S04]  /*3ba0*/  @P1 ISETP.GE.AND.EX P0, PT, R16, R15, PT, P0 ;  /* 0x0000000f1000120c */ /* 0x000fc80003f06300 */
[----:B------:R-:W-:-:S04]  /*3bb0*/  @P1 FSETP.LT.OR P0, PT, R10, R13, !P0 ;  /* 0x0000000d0a00120b */ /* 0x000fc80004701400 */
[----:B------:R-:W-:Y:S02]  /*3bc0*/  @P1 FSEL R10, R13, R10, P0 ;  /* 0x0000000a0d0a1208 */ /* 0x000fe40000000000 */
[----:B------:R-:W-:Y:S02]  /*3bd0*/  @P1 SEL R12, R17, R12, P0 ;  /* 0x0000000c110c1207 */ /* 0x000fe40000000000 */
[----:B-----5:R-:W-:Y:S02]  /*3be0*/  FSETP.GEU.AND P2, PT, R10, R3, PT ;  /* 0x000000030a00720b */ /* 0x020fe40003f4e000 */
[----:B------:R-:W-:Y:S01]  /*3bf0*/  @P1 SEL R15, R16, R15, P0 ;  /* 0x0000000f100f1207 */ /* 0x000fe20000000000 */
[----:B------:R-:W0:Y:S10]  /*3c00*/  LDS R11, [R7+0x98] ;  /* 0x00009800070b7984 */ /* 0x000e340000000800 */
        /* <DEDUP_REMOVED lines=8> */
[----:B------:R-:W-:Y:S02]  /*3c90*/  IMAD.MOV.U32 R23, RZ, RZ, R6 ;  /* 0x000000ffff177224 */ /* 0x000fe400078e0006 */
[----:B0-----:R-:W-:-:S05]  /*3ca0*/  VIADD R13, R11, 0x500 ;  /* 0x000005000b0d7836 */ /* 0x001fca0000000000 */
[----:B------:R-:W-:-:S13]  /*3cb0*/  ISETP.GT.AND P0, PT, R13, R4, PT ;  /* 0x000000040d00720c */ /* 0x000fda0003f04270 */
[----:B------:R-:W-:Y:S05]  /*3cc0*/  @!P0 BRA `(.L_x_534) ;  /* 0xfffffff800d08947 */ /* 0x000fea000383ffff */
[----:B------:R-:W-:Y:S05]  /*3cd0*/  BSYNC.RECONVERGENT B1 ;  /* 0x0000000000017941 */ /* 0x000fea0003800200 */
.L_x_531:
[----:B------:R-:W-:Y:S01]  /*3ce0*/  ISETP.GE.AND P0, PT, R11, R4, PT ;  /* 0x000000040b00720c */ /* 0x000fe20003f06270 */
[----:B------:R-:W0:Y:S01]  /*3cf0*/  LDCU.64 UR6, c[0x0][0x388] ;  /* 0x00007100ff0677ac */ /* 0x000e220008000a00 */
[----:B------:R-:W-:Y:S01]  /*3d00*/  BSSY.RECONVERGENT B1, `(.L_x_528) ;  /* 0x0000097000017945 */ /* 0x000fe20003800200 */
[----:B------:R-:W1:Y:S10]  /*3d10*/  LDCU.64 UR4, c[0x0][0x388] ;  /* 0x00007100ff0477ac */ /* 0x000e740008000a00 */
[----:B------:R-:W-:Y:S05]  /*3d20*/  @P0 BRA `(.L_x_535) ;  /* 0x0000000800500947 */ /* 0x000fea0003800000 */
[----:B------:R-:W-:-:S05]  /*3d30*/  IMAD.IADD R7, R4, 0x1, -R11 ;  /* 0x0000000104077824 */ /* 0x000fca00078e0a0b */
[----:B------:R-:W-:-:S13]  /*3d40*/  ISETP.GE.AND P0, PT, R2, R7, PT ;  /* 0x000000070200720c */ /* 0x000fda0003f06270 */
[----:B------:R-:W-:Y:S05]  /*3d50*/  @P0 BRA `(.L_x_535) ;  /* 0x0000000800440947 */ /* 0x000fea0003800000 */
[----:B------:R-:W-:Y:S01]  /*3d60*/  LOP3.LUT R8, RZ, R2, RZ, 0x33, !PT ;  /* 0x00000002ff087212 */ /* 0x000fe200078e33ff */
[----:B------:R-:W-:Y:S03]  /*3d70*/  BSSY.RECONVERGENT B2, `(.L_x_536) ;  /* 0x000002a000027945 */ /* 0x000fe60003800200 */
[----:B------:R-:W-:-:S04]  /*3d80*/  IADD3 R14, PT, PT, -R11, R4, R8 ;  /* 0x000000040b0e7210 */ /* 0x000fc80007ffe108 */
[----:B------:R-:W-:-:S04]  /*3d90*/  LOP3.LUT R4, R14, 0x300, RZ, 0xc0, !PT ;  /* 0x000003000e047812 */ /* 0x000fc800078ec0ff */
[----:B------:R-:W-:Y:S01]  /*3da0*/  ISETP.NE.AND P0, PT, R4, 0x300, PT ;  /* 0x000003000400780c */ /* 0x000fe20003f05270 */
[----:B------:R-:W-:-:S12]  /*3db0*/  IMAD.MOV.U32 R4, RZ, RZ, R2 ;  /* 0x000000ffff047224 */ /* 0x000fd800078e0002 */
[----:B------:R-:W-:Y:S05]  /*3dc0*/  @!P0 BRA `(.L_x_537) ;  /* 0x0000000000908947 */ /* 0x000fea0003800000 */
[----:B------:R-:W2:Y:S01]  /*3dd0*/  LDC.64 R8, c[0x0][0x380] ;  /* 0x0000e000ff087b82 */ /* 0x000ea20000000a00 */
[----:B------:R-:W-:Y:S01]  /*3de0*/  LEA.HI R4, R14, 0x1, RZ, 0x18 ;  /* 0x000000010e047811 */ /* 0x000fe200078fc0ff */
[----:B------:R-:W-:-:S03]  /*3df0*/  IMAD.IADD R15, R2, 0x1, R11 ;  /* 0x00000001020f7824 */ /* 0x000fc600078e020b */
[----:B------:R-:W-:Y:S01]  /*3e00*/  LOP3.LUT R10, R4, 0x3, RZ, 0xc0, !PT ;  /* 0x00000003040a7812 */ /* 0x000fe200078ec0ff */
[----:B------:R-:W-:-:S04]  /*3e10*/  IMAD.MOV.U32 R4, RZ, RZ, R2 ;  /* 0x000000ffff047224 */ /* 0x000fc800078e0002 */
[----:B------:R-:W-:-:S07]  /*3e20*/  IMAD.MOV R10, RZ, RZ, -R10 ;  /* 0x000000ffff0a7224 */ /* 0x000fce00078e0a0a */
.L_x_540:
[----:B--2---:R-:W-:-:S06]  /*3e30*/  IMAD.WIDE R12, R15, 0x4, R8 ;  /* 0x000000040f0c7825 */ /* 0x004fcc00078e0208 */
[----:B------:R-:W2:Y:S01]  /*3e40*/  LDG.E R13, desc[UR10][R12.64] ;  /* 0x0000000a0c0d7981 */ /* 0x000ea2000c1e1900 */
[C---:B-1----:R-:W-:Y:S01]  /*3e50*/  IADD3 R19, P1, PT, R15.reuse, UR4, RZ ;  /* 0x000000040f137c10 */ /* 0x042fe2000ff3e0ff */
[----:B------:R-:W-:Y:S01]  /*3e60*/  VIADD R10, R10, 0x1 ;  /* 0x000000010a0a7836 */ /* 0x000fe20000000000 */
[----:B------:R-:W-:Y:S01]  /*3e70*/  BSSY.RECONVERGENT B3, `(.L_x_538) ;  /* 0x0000016000037945 */ /* 0x000fe20003800200 */
[----:B------:R-:W-:Y:S01]  /*3e80*/  IMAD.MOV.U32 R16, RZ, RZ, R5 ;  /* 0x000000ffff107224 */ /* 0x000fe200078e0005 */
[----:B------:R-:W-:Y:S01]  /*3e90*/  LEA.HI.X.SX32 R20, R15, UR5, 0x1, P1 ;  /* 0x000000050f147c11 */ /* 0x000fe200088f0eff */
[----:B------:R-:W-:Y:S01]  /*3ea0*/  IMAD.MOV.U32 R17, RZ, RZ, R6 ;  /* 0x000000ffff117224 */ /* 0x000fe200078e0006 */
[----:B------:R-:W-:Y:S01]  /*3eb0*/  ISETP.NE.AND P2, PT, R10, RZ, PT ;  /* 0x000000ff0a00720c */ /* 0x000fe20003f45270 */
[----:B------:R-:W-:Y:S02]  /*3ec0*/  IMAD.MOV.U32 R18, RZ, RZ, R3 ;  /* 0x000000ffff127224 */ /* 0x000fe400078e0003 */
        /* <DEDUP_REMOVED lines=16> */
.L_x_539:
[----:B0-----:R-:W-:Y:S05]  /*3fd0*/  BSYNC.RECONVERGENT B3 ;  /* 0x0000000000037941 */ /* 0x001fea0003800200 */
.L_x_538:
[----:B------:R-:W-:Y:S02]  /*3fe0*/  VIADD R4, R4, 0x100 ;  /* 0x0000010004047836 */ /* 0x000fe40000000000 */
[----:B------:R-:W-:Y:S01]  /*3ff0*/  VIADD R15, R15, 0x100 ;  /* 0x000001000f0f7836 */ /* 0x000fe20000000000 */
[----:B------:R-:W-:Y:S06]  /*4000*/  @P2 BRA `(.L_x_540) ;  /* 0xfffffffc00882947 */ /* 0x000fec000383ffff */
.L_x_537:
[----:B01----:R-:W-:Y:S05]  /*4010*/  BSYNC.RECONVERGENT B2 ;  /* 0x0000000000027941 */ /* 0x003fea0003800200 */
.L_x_536:
[----:B------:R-:W-:-:S13]  /*4020*/  ISETP.GE.U32.AND P0, PT, R14, 0x300, PT ;  /* 0x000003000e00780c */ /* 0x000fda0003f06070 */
[----:B------:R-:W-:Y:S05]  /*4030*/  @!P0 BRA `(.L_x_535) ;  /* 0x00000004008c8947 */ /* 0x000fea0003800000 */
[----:B------:R-:W0:Y:S01]  /*4040*/  LDC.64 R8, c[0x0][0x380] ;  /* 0x0000e000ff087b82 */ /* 0x000e220000000a00 */
[----:B------:R-:W-:-:S04]  /*4050*/  IMAD.IADD R11, R4, 0x1, R11 ;  /* 0x00000001040b7824 */ /* 0x000fc800078e020b */
[C---:B------:R-:W-:Y:S02]  /*4060*/  VIADD R20, R11.reuse, 0x100 ;  /* 0x000001000b147836 */ /* 0x040fe40000000000 */
[C---:B------:R-:W-:Y:S02]  /*4070*/  VIADD R19, R11.reuse, 0x200 ;  /* 0x000002000b137836 */ /* 0x040fe40000000000 */
[----:B------:R-:W-:Y:S01]  /*4080*/  VIADD R18, R11, 0x300 ;  /* 0x000003000b127836 */ /* 0x000fe20000000000 */
[----:B0-----:R-:W-:-:S05]  /*4090*/  IADD3 R8, P0, PT, R8, 0x800, RZ ;  /* 0x0000080008087810 */ /* 0x001fca0007f1e0ff */
[----:B------:R-:W-:-:S08]  /*40a0*/  IMAD.X R9, RZ, RZ, R9, P0 ;  /* 0x000000ffff097224 */ /* 0x000fd000000e0609 */
.L_x_549:
[----:B------:R-:W-:-:S05]  /*40b0*/  IMAD.WIDE R14, R11, 0x4, R8 ;  /* 0x000000040b0e7825 */ /* 0x000fca00078e0208 */
[----:B------:R-:W2:Y:S04]  /*40c0*/  LDG.E R24, desc[UR10][R14.64+-0x800] ;  /* 0xfff8000a0e187981 */ /* 0x000ea8000c1e1900 */
[----:B------:R0:W5:Y:S04]  /*40d0*/  LDG.E R26, desc[UR10][R14.64+-0x400] ;  /* 0xfffc000a0e1a7981 */ /* 0x000168000c1e1900 */
        /* <DEDUP_REMOVED lines=21> */
.L_x_542:
[----:B------:R-:W-:Y:S05]  /*4230*/  BSYNC.RECONVERGENT B2 ;  /* 0x0000000000027941 */ /* 0x000fea0003800200 */
.L_x_541:
        /* <DEDUP_REMOVED lines=19> */
.L_x_544:
[----:B------:R-:W-:Y:S05]  /*4370*/  BSYNC.RECONVERGENT B2 ;  /* 0x0000000000027941 */ /* 0x000fea0003800200 */
.L_x_543:
[----:B------:R-:W-:Y:S01]  /*4380*/  FSETP.GEU.AND P0, PT, R3, R10, PT ;  /* 0x0000000a0300720b */ /* 0x000fe20003f0e000 */
[----:B------:R-:W-:Y:S01]  /*4390*/  BSSY.RECONVERGENT B2, `(.L_x_545) ;  /* 0x0000013000027945 */ /* 0x000fe20003800200 */
[C---:B------:R-:W-:Y:S01]  /*43a0*/  IADD3 R16, P1, PT, R19.reuse, UR6, RZ ;  /* 0x0000000613107c10 */ /* 0x040fe2000ff3e0ff */
        /* <DEDUP_REMOVED lines=17> */
.L_x_546:
[----:B------:R-:W-:Y:S05]  /*44c0*/  BSYNC.RECONVERGENT B2 ;  /* 0x0000000000027941 */ /* 0x000fea0003800200 */
.L_x_545:
        /* <DEDUP_REMOVED lines=18> */
.L_x_548:
[----:B------:R-:W-:Y:S05]  /*45f0*/  BSYNC.RECONVERGENT B2 ;  /* 0x0000000000027941 */ /* 0x000fea0003800200 */
.L_x_547:
[----:B------:R-:W-:Y:S02]  /*4600*/  VIADD R4, R4, 0x400 ;  /* 0x0000040004047836 */ /* 0x000fe40000000000 */
[----:B------:R-:W-:Y:S02]  /*4610*/  VIADD R20, R20, 0x400 ;  /* 0x0000040014147836 */ /* 0x000fe40000000000 */
[----:B------:R-:W-:Y:S01]  /*4620*/  VIADD R19, R19, 0x400 ;  /* 0x0000040013137836 */ /* 0x000fe20000000000 */
[----:B------:R-:W-:Y:S01]  /*4630*/  ISETP.GE.AND P0, PT, R4, R7, PT ;  /* 0x000000070400720c */ /* 0x000fe20003f06270 */
[----:B------:R-:W-:Y:S02]  /*4640*/  VIADD R18, R18, 0x400 ;  /* 0x0000040012127836 */ /* 0x000fe40000000000 */
[----:B------:R-:W-:-:S10]  /*4650*/  VIADD R11, R11, 0x400 ;  /* 0x000004000b0b7836 */ /* 0x000fd40000000000 */
[----:B------:R-:W-:Y:S05]  /*4660*/  @!P0 BRA `(.L_x_549) ;  /* 0xfffffff800908947 */ /* 0x000fea000383ffff */
.L_x_535:
[----:B01----:R-:W-:Y:S05]  /*4670*/  BSYNC.RECONVERGENT B1 ;  /* 0x0000000000017941 */ /* 0x003fea0003800200 */
.L_x_528:
        /* <DEDUP_REMOVED lines=31> */
.L_x_551:
[----:B------:R-:W-:Y:S05]  /*4870*/  BSYNC.RECONVERGENT B1 ;  /* 0x0000000000017941 */ /* 0x000fea0003800200 */
.L_x_550:
        /* <DEDUP_REMOVED lines=24> */
.L_x_553:
[----:B------:R-:W-:Y:S05]  /*4a00*/  BSYNC.RECONVERGENT B1 ;  /* 0x0000000000017941 */ /* 0x000fea0003800200 */
.L_x_552:
[----:B---3--:R3:W4:Y:S01]  /*4a10*/  SHFL.DOWN PT, R10, R3, 0x4, 0x1f ;  /* 0x08801f00030a7f89 */ /* 0x00872200000e0000 */
[----:B------:R-:W-:Y:S01]  /*4a20*/  BSSY.RECONVERGENT B1, `(.L_x_554) ;  /* 0x0000017000017945 */ /* 0x000fe20003800200 */
[----:B0-----:R-:W-:Y:S02]  /*4a30*/  IMAD.MOV.U32 R4, RZ, RZ, R3 ;  /* 0x000000ffff047224 */ /* 0x001fe400078e0003 */
[----:B------:R3:W0:Y:S01]  /*4a40*/  SHFL.DOWN PT, R12, R5, 0x4, 0x1f ;  /* 0x08801f00050c7f89 */ /* 0x00062200000e0000 */
[----:B--2---:R-:W-:Y:S02]  /*4a50*/  IMAD.MOV.U32 R6, RZ, RZ, R5 ;  /* 0x000000ffff067224 */ /* 0x004fe400078e0005 */
[----:B------:R-:W-:Y:S01]  /*4a60*/  IMAD.MOV.U32 R7, RZ, RZ, R8 ;  /* 0x000000ffff077224 */ /* 0x000fe200078e0008 */
[----:B------:R3:W2:Y:S01]  /*4a70*/  SHFL.DOWN PT, R9, R8, 0x4, 0x1f ;  /* 0x08801f0008097f89 */ /* 0x0006a200000e0000 */
        /* <DEDUP_REMOVED lines=17> */
.L_x_555:
[----:B------:R-:W-:Y:S05]  /*4b90*/  BSYNC.RECONVERGENT B1 ;  /* 0x0000000000017941 */ /* 0x000fea0003800200 */
.L_x_554:
[----:B-1----:R1:W0:Y:S01]  /*4ba0*/  SHFL.DOWN PT, R11, R4, 0x8, 0x1f ;  /* 0x09001f00040b7f89 */ /* 0x00222200000e0000 */
[----:B------:R-:W-:Y:S01]  /*4bb0*/  BSSY.RECONVERGENT B1, `(.L_x_556) ;  /* 0x0000017000017945 */ /* 0x000fe20003800200 */
[----:B---3--:R-:W-:Y:S02]  /*4bc0*/  IMAD.MOV.U32 R3, RZ, RZ, R4 ;  /* 0x000000ffff037224 */ /* 0x008fe400078e0004 */
[----:B------:R1:W3:Y:S01]  /*4bd0*/  SHFL.DOWN PT, R13, R6, 0x8, 0x1f ;  /* 0x09001f00060d7f89 */ /* 0x0002e200000e0000 */
[----:B------:R-:W-:Y:S02]  /*4be0*/  IMAD.MOV.U32 R5, RZ, RZ, R6 ;  /* 0x000000ffff057224 */ /* 0x000fe400078e0006 */
[----:B--2---:R-:W-:Y:S01]  /*4bf0*/  IMAD.MOV.U32 R9, RZ, RZ, R7 ;  /* 0x000000ffff097224 */ /* 0x004fe200078e0007 */
[----:B------:R1:W2:Y:S01]  /*4c00*/  SHFL.DOWN PT, R8, R7, 0x8, 0x1f ;  /* 0x09001f0007087f89 */ /* 0x0002a200000e0000 */
[----:B------:R-:W-:Y:S05]  /*4c10*/  @P4 BRA `(.L_x_557) ;  /* 0x0000000000404947 */ /* 0x000fea0003800000 */
[----:B0-----:R-:W-:Y:S01]  /*4c20*/  FSETP.GEU.AND P0, PT, R4, R11, PT ;  /* 0x0000000b0400720b */ /* 0x001fe20003f0e000 */
[----:B------:R-:W-:Y:S02]  /*4c30*/  IMAD.MOV.U32 R3, RZ, RZ, R11 ;  /* 0x000000ffff037224 */ /* 0x000fe400078e000b */
[----:B---3--:R-:W-:Y:S02]  /*4c40*/  IMAD.MOV.U32 R5, RZ, RZ, R13 ;  /* 0x000000ffff057224 */ /* 0x008fe400078e000d */
        /* <DEDUP_REMOVED lines=13> */
.L_x_557:
[----:B------:R-:W-:Y:S05]  /*4d20*/  BSYNC.RECONVERGENT B1 ;  /* 0x0000000000017941 */ /* 0x000fea0003800200 */
.L_x_556:
[----:B-1----:R1:W1:Y:S01]  /*4d30*/  SHFL.DOWN PT, R4, R3, 0x10, 0x1f ;  /* 0x0a001f0003047f89 */ /* 0x00226200000e0000 */
[----:B------:R-:W-:Y:S01]  /*4d40*/  BSSY.RECONVERGENT B1, `(.L_x_558) ;  /* 0x0000017000017945 */ /* 0x000fe20003800200 */
[----:B------:R-:W-:Y:S02]  /*4d50*/  IMAD.MOV.U32 R6, RZ, RZ, R3 ;  /* 0x000000ffff067224 */ /* 0x000fe400078e0003 */
[----:B----4-:R4:W1:Y:S01]  /*4d60*/  SHFL.DOWN PT, R10, R5, 0x10, 0x1f ;  /* 0x0a001f00050a7f89 */ /* 0x01086200000e0000 */
[----:B------:R-:W-:Y:S02]  /*4d70*/  IMAD.MOV.U32 R7, RZ, RZ, R5 ;  /* 0x000000ffff077224 */ /* 0x000fe400078e0005 */
[----:B--2---:R-:W-:Y:S01]  /*4d80*/  IMAD.MOV.U32 R8, RZ, RZ, R9 ;  /* 0x000000ffff087224 */ /* 0x004fe200078e0009 */
[----:B0-----:R4:W0:Y:S01]  /*4d90*/  SHFL.DOWN PT, R12, R9, 0x10, 0x1f ;  /* 0x0a001f00090c7f89 */ /* 0x00182200000e0000 */
        /* <DEDUP_REMOVED lines=17> */
.L_x_559:
[----:B------:R-:W-:Y:S05]  /*4eb0*/  BSYNC.RECONVERGENT B1 ;  /* 0x0000000000017941 */ /* 0x000fea0003800200 */
.L_x_558:
[----:B------:R-:W-:Y:S04]  /*4ec0*/  BSSY.RECONVERGENT B1, `(.L_x_560) ;  /* 0x000000c000017945 */ /* 0x000fe80003800200 */
[----:B------:R-:W-:Y:S05]  /*4ed0*/  @P2 BRA `(.L_x_561) ;  /* 0x0000000000282947 */ /* 0x000fea0003800000 */
[----:B----4-:R-:W2:Y:S01]  /*4ee0*/  S2R R5, SR_CgaCtaId ;  /* 0x0000000000057919 */ /* 0x010ea20000008800 */
[----:B-1----:R-:W-:Y:S02]  /*4ef0*/  MOV R4, 0x400 ;  /* 0x0000040000047802 */ /* 0x002fe40000000f00 */
[----:B------:R-:W-:-:S04]  /*4f00*/  SHF.R.U32.HI R3, RZ, 0x1, R2 ;  /* 0x00000001ff037819 */ /* 0x000fc80000011602 */
[----:B------:R-:W-:Y:S02]  /*4f10*/  LOP3.LUT R3, R3, 0x1f0, RZ, 0xc0, !PT ;  /* 0x000001f003037812 */ /* 0x000fe400078ec0ff */
[----:B--2---:R-:W-:Y:S01]  /*4f20*/  LEA R4, R5, R4, 0x18 ;  /* 0x0000000405047211 */ /* 0x004fe200078ec0ff */
[----:B------:R-:W-:-:S04]  /*4f30*/  IMAD.MOV.U32 R5, RZ, RZ, R8 ;  /* 0x000000ffff057224 */ /* 0x000fc800078e0008 */
[----:B------:R-:W-:Y:S02]  /*4f40*/  IMAD.IADD R3, R3, 0x1, R4 ;  /* 0x0000000103037824 */ /* 0x000fe400078e0204 */
[----:B------:R-:W-:-:S03]  /*4f50*/  IMAD.MOV.U32 R4, RZ, RZ, R7 ;  /* 0x000000ffff047224 */ /* 0x000fc600078e0007 */
[----:B------:R2:W-:Y:S04]  /*4f60*/  STS [R3+0x8], R6 ;  /* 0x0000080603007388 */ /* 0x0005e80000000800 */
[----:B------:R2:W-:Y:S02]  /*4f70*/  STS.64 [R3+0x10], R4 ;  /* 0x0000100403007388 */ /* 0x0005e40000000a00 */
.L_x_561:
[----:B------:R-:W-:Y:S05]  /*4f80*/  BSYNC.RECONVERGENT B1 ;  /* 0x0000000000017941 */ /* 0x000fea0003800200 */
.L_x_560:
        /* <DEDUP_REMOVED lines=27> */
.L_x_563:
[----:B------:R-:W-:Y:S05]  /*5140*/  BSYNC.RECONVERGENT B1 ;  /* 0x0000000000017941 */ /* 0x000fea0003800200 */
.L_x_562:
        /* <DEDUP_REMOVED lines=27> */
.L_x_565:
[----:B------:R-:W-:Y:S05]  /*5300*/  BSYNC.RECONVERGENT B1 ;  /* 0x0000000000017941 */ /* 0x000fea0003800200 */
.L_x_564:
        /* <DEDUP_REMOVED lines=17> */
.L_x_567:
[----:B------:R-:W-:Y:S05]  /*5420*/  BSYNC.RECONVERGENT B1 ;  /* 0x0000000000017941 */ /* 0x000fea0003800200 */
.L_x_566:
        /* <DEDUP_REMOVED lines=17> */
.L_x_569:
[----:B------:R-:W-:Y:S05]  /*5540*/  BSYNC.RECONVERGENT B1 ;  /* 0x0000000000017941 */ /* 0x000fea0003800200 */
.L_x_568:
        /* <DEDUP_REMOVED lines=17> */
.L_x_571:
[----:B------:R-:W-:Y:S05]  /*5660*/  BSYNC.RECONVERGENT B1 ;  /* 0x0000000000017941 */ /* 0x000fea0003800200 */
.L_x_570:
        /* <DEDUP_REMOVED lines=17> */
.L_x_573:
[----:B------:R-:W-:Y:S05]  /*5780*/  BSYNC.RECONVERGENT B1 ;  /* 0x0000000000017941 */ /* 0x000fea0003800200 */
.L_x_572:
        /* <DEDUP_REMOVED lines=16> */
.L_x_491:
[----:B------:R-:W-:Y:S05]  /*5890*/  BSYNC.RECONVERGENT B0 ;  /* 0x0000000000007941 */ /* 0x000fea0003800200 */
.L_x_458:
[----:B------:R-:W-:Y:S05]  /*58a0*/  @P2 EXIT ;  /* 0x000000000000294d */ /* 0x000fea0003800000 */
[----:B-1234-:R-:W1:Y:S01]  /*58b0*/  LDC.64 R2, c[0x0][0x390] ;  /* 0x0000e400ff027b82 */ /* 0x01ee620000000a00 */
[----:B0-----:R-:W-:Y:S02]  /*58c0*/  IMAD.MOV.U32 R9, RZ, RZ, R8 ;  /* 0x000000ffff097224 */ /* 0x001fe400078e0008 */
[----:B------:R-:W-:Y:S02]  /*58d0*/  IMAD.MOV.U32 R8, RZ, RZ, R7 ;  /* 0x000000ffff087224 */ /* 0x000fe400078e0007 */
[----:B-1----:R-:W-:-:S05]  /*58e0*/  IMAD.WIDE.U32 R2, R0, 0x10, R2 ;  /* 0x0000001000027825 */ /* 0x002fca00078e0002 */
[----:B------:R-:W-:Y:S04]  /*58f0*/  STG.E.64 desc[UR10][R2.64+0x8], R8 ;  /* 0x0000080802007986 */ /* 0x000fe8000c101b0a */
[----:B------:R-:W-:Y:S01]  /*5900*/  STG.E desc[UR10][R2.64], R6 ;  /* 0x0000000602007986 */ /* 0x000fe2000c10190a */
[----:B------:R-:W-:Y:S05]  /*5910*/  EXIT ;  /* 0x000000000000794d */ /* 0x000fea0003800000 */
.L_x_574:
        /* <DEDUP_REMOVED lines=14> */
.L_x_1808:


//--------------------- .text._ZN6thrust24THRUST_300001_SM_1000_NS8cuda_cub4core6detail13_kernel_agentINS1_8__reduce11ReduceAgentINS0_12zip_iteratorIN4cuda3std3__45tupleIJPKfNS0_17counting_iteratorIlNS0_11use_defaultESF_SF_EEEEEEEPNSB_IJflEEESJ_iNS1_9__extrema9arg_max_fIflNSA_4lessIfEEEEEEJSI_SK_iSP_EEEvDpT0_ --------------------------
	.section	.text._ZN6thrust24THRUST_300001_SM_1000_NS8cuda_cub4core6detail13_kernel_agentINS1_8__reduce11ReduceAgentINS0_12zip_iteratorIN4cuda3std3__45tupleIJPKfNS0_17counting_iteratorIlNS0_11use_defaultESF_SF_EEEEEEEPNSB_IJflEEESJ_iNS1_9__extrema9arg_max_fIflNSA_4lessIfEEEEEEJSI_SK_iSP_EEEvDpT0_,"ax",@progbits
	.align	128
        .global         _ZN6thrust24THRUST_300001_SM_1000_NS8cuda_cub4core6detail13_kernel_agentINS1_8__reduce11ReduceAgentINS0_12zip_iteratorIN4cuda3std3__45tupleIJPKfNS0_17counting_iteratorIlNS0_11use_defaultESF_SF_EEEEEEEPNSB_IJflEEESJ_iNS1_9__extrema9arg_max_fIflNSA_4lessIfEEEEEEJSI_SK_iSP_EEEvDpT0_
        .type           _ZN6thrust24THRUST_300001_SM_1000_NS8cuda_cub4core6detail13_kernel_agentINS1_8__reduce11ReduceAgentINS0_12zip_iteratorIN4cuda3std3__45tupleIJPKfNS0_17counting_iteratorIlNS0_11use_defaultESF_SF_EEEEEEEPNSB_IJflEEESJ_iNS1_9__extrema9arg_max_fIflNSA_4lessIfEEEEEEJSI_SK_iSP_EEEvDpT0_,@function
        .size           _ZN6thrust24THRUST_300001_SM_1000_NS8cuda_cub4core6detail13_kernel_agentINS1_8__reduce11ReduceAgentINS0_12zip_iteratorIN4cuda3std3__45tupleIJPKfNS0_17counting_iteratorIlNS0_11use_defaultESF_SF_EEEEEEEPNSB_IJflEEESJ_iNS1_9__extrema9arg_max_fIflNSA_4lessIfEEEEEEJSI_SK_iSP_EEEvDpT0_,(.L_x_1809 - _ZN6thrust24THRUST_300001_SM_1000_NS8cuda_cub4core6detail13_kernel_agentINS1_8__reduce11ReduceAgentINS0_12zip_iteratorIN4cuda3std3__45tupleIJPKfNS0_17counting_iteratorIlNS0_11use_defaultESF_SF_EEEEEEEPNSB_IJflEEESJ_iNS1_9__extrema9arg_max_fIflNSA_4lessIfEEEEEEJSI_SK_iSP_EEEvDpT0_)
        .other          _ZN6thrust24THRUST_300001_SM_1000_NS8cuda_cub4core6detail13_kernel_agentINS1_8__reduce11ReduceAgentINS0_12zip_iteratorIN4cuda3std3__45tupleIJPKfNS0_17counting_iteratorIlNS0_11use_defaultESF_SF_EEEEEEEPNSB_IJflEEESJ_iNS1_9__extrema9arg_max_fIflNSA_4lessIfEEEEEEJSI_SK_iSP_EEEvDpT0_,@"STO_CUDA_ENTRY STV_DEFAULT"
_ZN6thrust24THRUST_300001_SM_1000_NS8cuda_cub4core6detail13_kernel_agentINS1_8__reduce11ReduceAgentINS0_12zip_iteratorIN4cuda3std3__45tupleIJPKfNS0_17counting_iteratorIlNS0_11use_defaultESF_SF_EEEEEEEPNSB_IJflEEESJ_iNS1_9__extrema9arg_max_fIflNSA_4lessIfEEEEEEJSI_SK_iSP_EEEvDpT0_:
.text._ZN6thrust24THRUST_300001_SM_1000_NS8cuda_cub4core6detail13_kernel_agentINS1_8__reduce11ReduceAgentINS0_12zip_iteratorIN4cuda3std3__45tupleIJPKfNS0_17counting_iteratorIlNS0_11use_defaultESF_SF_EEEEEEEPNSB_IJflEEESJ_iNS1_9__extrema9arg_max_fIflNSA_4lessIfEEEEEEJSI_SK_iSP_EEEvDpT0_:
        /* <DEDUP_REMOVED lines=23> */
.L_x_578:
[----:B0-----:R-:W-:Y:S05]  /*0170*/  BSYNC.RECONVERGENT B1 ;  /* 0x0000000000017941 */ /* 0x001fea0003800200 */
.L_x_577:
        /* <DEDUP_REMOVED lines=17> */
.L_x_585:
        /* <DEDUP_REMOVED lines=24> */
.L_x_584:
[----:B------:R-:W-:Y:S05]  /*0410*/  BSYNC.RECONVERGENT B3 ;  /* 0x0000000000037941 */ /* 0x000fea0003800200 */
.L_x_583:
[----:B------:R-:W-:Y:S01]  /*0420*/  IADD3 R5, P0, PT, R5, 0x100, RZ ;  /* 0x0000010005057810 */ /* 0x000fe20007f1e0ff */
[----:B------:R-:W-:Y:S02]  /*0430*/  VIADD R9, R9, 0x100 ;  /* 0x0000010009097836 */ /* 0x000fe40000000000 */
[----:B------:R-:W-:Y:S02]  /*0440*/  IMAD.X R3, RZ, RZ, R3, P3 ;  /* 0x000000ffff037224 */ /* 0x000fe400018e0603 */
[----:B------:R-:W-:Y:S01]  /*0450*/  IMAD.X R10, RZ, RZ, R10, P0 ;  /* 0x000000ffff0a7224 */ /* 0x000fe200000e060a */
[----:B------:R-:W-:Y:S07]  /*0460*/  @P2 BRA `(.L_x_585) ;  /* 0xfffffffc00882947 */ /* 0x000fee000383ffff */
.L_x_582:
[----:B------:R-:W-:Y:S05]  /*0470*/  BSYNC.RECONVERGENT B2 ;  /* 0x0000000000027941 */ /* 0x000fea0003800200 */
.L_x_581:
[----:B------:R-:W-:-:S13]  /*0480*/  ISETP.GE.U32.AND P0, PT, R11, 0x300, PT ;  /* 0x000003000b00780c */ /* 0x000fda0003f06070 */
[----:B------:R-:W-:Y:S05]  /*0490*/  @!P0 BRA `(.L_x_580) ;  /* 0x00000004007c8947 */ /* 0x000fea0003800000 */
[----:B------:R-:W0:Y:S01]  /*04a0*/  LDC.64 R4, c[0x0][0x380] ;  /* 0x0000e000ff047b82 */ /* 0x000e220000000a00 */
[----:B------:R-:W-:-:S07]  /*04b0*/  VIADD R10, R9, 0x200 ;  /* 0x00000200090a7836 */ /* 0x000fce0000000000 */
[----:B------:R-:W1:Y:S02]  /*04c0*/  LDC.64 R2, c[0x0][0x388] ;  /* 0x0000e200ff027b82 */ /* 0x000e640000000a00 */
.L_x_594:
        /* <DEDUP_REMOVED lines=26> */
.L_x_587:
[----:B------:R-:W-:Y:S05]  /*0670*/  BSYNC.RECONVERGENT B2 ;  /* 0x0000000000027941 */ /* 0x000fea0003800200 */
.L_x_586:
        /* <DEDUP_REMOVED lines=20> */
.L_x_589:
[----:B------:R-:W-:Y:S05]  /*07c0*/  BSYNC.RECONVERGENT B2 ;  /* 0x0000000000027941 */ /* 0x000fea0003800200 */
.L_x_588:
        /* <DEDUP_REMOVED lines=20> */
.L_x_591:
[----:B------:R-:W-:Y:S05]  /*0910*/  BSYNC.RECONVERGENT B2 ;  /* 0x0000000000027941 */ /* 0x000fea0003800200 */
.L_x_590:
        /* <DEDUP_REMOVED lines=18> */
.L_x_593:
[----:B------:R-:W-:Y:S05]  /*0a40*/  BSYNC.RECONVERGENT B2 ;  /* 0x0000000000027941 */ /* 0x000fea0003800200 */
.L_x_592:
[C---:B------:R-:W-:Y:S02]  /*0a50*/  VIADD R9, R10.reuse, 0x200 ;  /* 0x000002000a097836 */ /* 0x040fe40000000000 */
[----:B------:R-:W-:-:S03]  /*0a60*/  VIADD R10, R10, 0x400 ;  /* 0x000004000a0a7836 */ /* 0x000fc60000000000 */
[----:B------:R-:W-:-:S13]  /*0a70*/  ISETP.GE.AND P0, PT, R9, UR5, PT ;  /* 0x0000000509007c0c */ /* 0x000fda000bf06270 */
[----:B------:R-:W-:Y:S05]  /*0a80*/  @!P0 BRA `(.L_x_594) ;  /* 0xfffffff800908947 */ /* 0x000fea000383ffff */
.L_x_580:
[----:B------:R-:W-:Y:S05]  /*0a90*/  BSYNC.RECONVERGENT B1 ;  /* 0x0000000000017941 */ /* 0x000fea0003800200 */
.L_x_579:
        /* <DEDUP_REMOVED lines=31> */
.L_x_597:
[----:B------:R-:W-:Y:S05]  /*0c90*/  BSYNC.RECONVERGENT B1 ;  /* 0x0000000000017941 */ /* 0x000fea0003800200 */
.L_x_596:
        /* <DEDUP_REMOVED lines=27> */
.L_x_599:
[----:B------:R-:W-:Y:S05]  /*0e50*/  BSYNC.RECONVERGENT B1 ;  /* 0x0000000000017941 */ /* 0x000fea0003800200 */
.L_x_598:
        /* <DEDUP_REMOVED lines=24> */
.L_x_601:
[----:B------:R-:W-:Y:S05]  /*0fe0*/  BSYNC.RECONVERGENT B1 ;  /* 0x0000000000017941 */ /* 0x000fea0003800200 */
.L_x_600:
        /* <DEDUP_REMOVED lines=24> */
.L_x_603:
[----:B------:R-:W-:Y:S05]  /*1170*/  BSYNC.RECONVERGENT B1 ;  /* 0x0000000000017941 */ /* 0x000fea0003800200 */
.L_x_602:
        /* <DEDUP_REMOVED lines=24> */
.L_x_605:
[----:B------:R-:W-:Y:S05]  /*1300*/  BSYNC.RECONVERGENT B1 ;  /* 0x0000000000017941 */ /* 0x000fea0003800200 */
.L_x_604:
        /* <DEDUP_REMOVED lines=12> */
.L_x_607:
[----:B------:R-:W-:Y:S05]  /*13d0*/  BSYNC.RECONVERGENT B1 ;  /* 0x0000000000017941 */ /* 0x000fea0003800200 */
.L_x_606:
        /* <DEDUP_REMOVED lines=27> */
.L_x_610:
[----:B------:R-:W-:Y:S05]  /*1590*/  BSYNC.RECONVERGENT B1 ;  /* 0x0000000000017941 */ /* 0x000fea0003800200 */
.L_x_609:
        /* <DEDUP_REMOVED lines=27> */
.L_x_612:
[----:B------:R-:W-:Y:S05]  /*1750*/  BSYNC.RECONVERGENT B1 ;  /* 0x0000000000017941 */ /* 0x000fea0003800200 */
.L_x_611:
        /* <DEDUP_REMOVED lines=17> */
.L_x_614:
[----:B------:R-:W-:Y:S05]  /*1870*/  BSYNC.RECONVERGENT B1 ;  /* 0x0000000000017941 */ /* 0x000fea0003800200 */
.L_x_613:
        /* <DEDUP_REMOVED lines=17> */
.L_x_616:
[----:B------:R-:W-:Y:S05]  /*1990*/  BSYNC.RECONVERGENT B1 ;  /* 0x0000000000017941 */ /* 0x000fea0003800200 */
.L_x_615:
        /* <DEDUP_REMOVED lines=17> */
.L_x_618:
[----:B------:R-:W-:Y:S05]  /*1ab0*/  BSYNC.RECONVERGENT B1 ;  /* 0x0000000000017941 */ /* 0x000fea0003800200 */
.L_x_617:
        /* <DEDUP_REMOVED lines=17> */
.L_x_620:
[----:B------:R-:W-:Y:S05]  /*1bd0*/  BSYNC.RECONVERGENT B1 ;  /* 0x0000000000017941 */ /* 0x000fea0003800200 */
.L_x_619:
        /* <DEDUP_REMOVED lines=18> */
.L_x_595:
        /* <DEDUP_REMOVED lines=40> */
.L_x_622:
[----:B------:R-:W-:Y:S05]  /*1f80*/  BSYNC.RECONVERGENT B1 ;  /* 0x0000000000017941 */ /* 0x000fea0003800200 */
.L_x_621:
        /* <DEDUP_REMOVED lines=25> */
.L_x_624:
[----:B------:R-:W-:Y:S05]  /*2120*/  BSYNC.RECONVERGENT B1 ;  /* 0x0000000000017941 */ /* 0x000fea0003800200 */
.L_x_623:
        /* <DEDUP_REMOVED lines=24> */
.L_x_626:
[----:B------:R-:W-:Y:S05]  /*22b0*/  BSYNC.RECONVERGENT B1 ;  /* 0x0000000000017941 */ /* 0x000fea0003800200 */
.L_x_625:
        /* <DEDUP_REMOVED lines=24> */
.L_x_628:
[----:B------:R-:W-:Y:S05]  /*2440*/  BSYNC.RECONVERGENT B1 ;  /* 0x0000000000017941 */ /* 0x000fea0003800200 */
.L_x_627:
        /* <DEDUP_REMOVED lines=24> */
.L_x_630:
[----:B------:R-:W-:Y:S05]  /*25d0*/  BSYNC.RECONVERGENT B1 ;  /* 0x0000000000017941 */ /* 0x000fea0003800200 */
.L_x_629:
        /* <DEDUP_REMOVED lines=12> */
.L_x_632:
[----:B------:R-:W-:Y:S05]  /*26a0*/  BSYNC.RECONVERGENT B1 ;  /* 0x0000000000017941 */ /* 0x000fea0003800200 */
.L_x_631:
        /* <DEDUP_REMOVED lines=30> */
.L_x_634:
[----:B------:R-:W-:Y:S05]  /*2890*/  BSYNC.RECONVERGENT B1 ;  /* 0x0000000000017941 */ /* 0x000fea0003800200 */
.L_x_633:
        /* <DEDUP_REMOVED lines=27> */
.L_x_636:
[----:B------:R-:W-:Y:S05]  /*2a50*/  BSYNC.RECONVERGENT B1 ;  /* 0x0000000000017941 */ /* 0x000fea0003800200 */
.L_x_635:
        /* <DEDUP_REMOVED lines=27> */
.L_x_638:
[----:B------:R-:W-:Y:S05]  /*2c10*/  BSYNC.RECONVERGENT B1 ;  /* 0x0000000000017941 */ /* 0x000fea0003800200 */
.L_x_637:
        /* <DEDUP_REMOVED lines=27> */
.L_x_640:
[----:B------:R-:W-:Y:S05]  /*2dd0*/  BSYNC.RECONVERGENT B1 ;  /* 0x0000000000017941 */ /* 0x000fea0003800200 */
.L_x_639:
        /* <DEDUP_REMOVED lines=27> */
.L_x_642:
[----:B------:R-:W-:Y:S05]  /*2f90*/  BSYNC.RECONVERGENT B1 ;  /* 0x0000000000017941 */ /* 0x000fea0003800200 */
.L_x_641:
        /* <DEDUP_REMOVED lines=27> */
.L_x_644:
[----:B------:R-:W-:Y:S05]  /*3150*/  BSYNC.RECONVERGENT B1 ;  /* 0x0000000000017941 */ /* 0x000fea0003800200 */
.L_x_643:
        /* <DEDUP_REMOVED lines=28> */
.L_x_576:
        /* <DEDUP_REMOVED lines=9> */
[----:B------:R-:W-:Y:S01]  /*33b0*/  VIADD R9, R0, 0x100 ;  /* 0x0000010000097836 */ /* 0x000fe20000000000 */
[----:B------:R-:W-:Y:S01]  /*33c0*/  UISETP.GE.U32.AND UP0, UPT, UR4, 0xa00, UPT ;  /* 0x00000a000400788c */ /* 0x000fe2000bf06070 */
[----:B---3--:R-:W-:-:S04]  /*33d0*/  FSETP.GEU.AND P0, PT, R4, R5, PT ;  /* 0x000000050400720b */ /* 0x008fc80003f0e000 */
[----:B------:R-:W-:Y:S01]  /*33e0*/  FSEL R4, R4, R5, P0 ;  /* 0x0000000504047208 */ /* 0x000fe20000000000 */
[----:B------:R-:W-:-:S03]  /*33f0*/  VIADD R5, R0, 0x200 ;  /* 0x0000020000057836 */ /* 0x000fc60000000000 */
[----:B----4-:R-:W-:-:S04]  /*3400*/  FSETP.GEU.AND P2, PT, R4, R7, PT ;  /* 0x000000070400720b */ /* 0x010fc80003f4e000 */
[----:B------:R-:W-:-:S04]  /*3410*/  FSEL R7, R4, R7, P2 ;  /* 0x0000000704077208 */ /* 0x000fc80001000000 */
[----:B-----5:R-:W-:-:S04]  /*3420*/  FSETP.GEU.AND P3, PT, R7, R8, PT ;  /* 0x000000080700720b */ /* 0x020fc80003f6e000 */
[----:B------:R-:W-:Y:S02]  /*3430*/  FSEL R7, R7, R8, P3 ;  /* 0x0000000807077208 */ /* 0x000fe40001800000 */
        /* <DEDUP_REMOVED lines=11> */
[----:B------:R-:W-:Y:S01]  /*34f0*/  @P1 SEL R8, R5, R8, P0 ;  /* 0x0000000805081207 */ /* 0x000fe20000000000 */
[----:B------:R-:W-:Y:S01]  /*3500*/  IMAD.MOV.U32 R5, RZ, RZ, 0x500 ;  /* 0x00000500ff057424 */ /* 0x000fe200078e00ff */
[----:B------:R-:W-:Y:S02]  /*3510*/  @P1 FSEL R6, R7, R6, P0 ;  /* 0x0000000607061208 */ /* 0x000fe40000000000 */
[----:B------:R-:W-:Y:S01]  /*3520*/  @P1 SEL R9, R4, R9, P0 ;  /* 0x0000000904091207 */ /* 0x000fe20000000000 */
[----:B------:R-:W-:Y:S06]  /*3530*/  BRA.U !UP0, `(.L_x_645) ;  /* 0x0000000508047547 */ /* 0x000fec000b800000 */
[----:B------:R-:W-:Y:S01]  /*3540*/  IMAD.MOV.U32 R10, RZ, RZ, R6 ;  /* 0x000000ffff0a7224 */ /* 0x000fe200078e0006 */
[----:B------:R-:W0:Y:S01]  /*3550*/  LDCU UR4, c[0x0][0x398] ;  /* 0x00007300ff0477ac */ /* 0x000e220008000800 */
[----:B------:R-:W-:Y:S02]  /*3560*/  IMAD.MOV.U32 R21, RZ, RZ, R8 ;  /* 0x000000ffff157224 */ /* 0x000fe400078e0008 */
[----:B------:R-:W-:Y:S01]  /*3570*/  IMAD.MOV.U32 R20, RZ, RZ, R9 ;  /* 0x000000ffff147224 */ /* 0x000fe200078e0009 */
[----:B------:R-:W1:Y:S01]  /*3580*/  LDCU.64 UR6, c[0x0][0x388] ;  /* 0x00007100ff0677ac */ /* 0x000e620008000a00 */
[----:B------:R-:W-:-:S07]  /*3590*/  IMAD.MOV.U32 R7, RZ, RZ, 0x500 ;  /* 0x00000500ff077424 */ /* 0x000fce00078e00ff */
.L_x_646:
[----:B------:R-:W-:-:S05]  /*35a0*/  IMAD.WIDE.U32 R4, R7, 0x4, R2 ;  /* 0x0000000407047825 */ /* 0x000fca00078e0002 */
[----:B------:R-:W2:Y:S04]  /*35b0*/  LDG.E R11, desc[UR8][R4.64] ;  /* 0x00000008040b7981 */ /* 0x000ea8000c1e1900 */
[----:B------:R-:W3:Y:S04]  /*35c0*/  LDG.E R12, desc[UR8][R4.64+0x400] ;  /* 0x00040008040c7981 */ /* 0x000ee8000c1e1900 */
[----:B------:R-:W4:Y:S04]  /*35d0*/  LDG.E R13, desc[UR8][R4.64+0x800] ;  /* 0x00080008040d7981 */ /* 0x000f28000c1e1900 */
[----:B------:R-:W5:Y:S04]  /*35e0*/  LDG.E R14, desc[UR8][R4.64+0xc00] ;  /* 0x000c0008040e7981 */ /* 0x000f68000c1e1900 */
[----:B------:R0:W5:Y:S01]  /*35f0*/  LDG.E R6, desc[UR8][R4.64+0x1000] ;  /* 0x0010000804067981 */ /* 0x000162000c1e1900 */
[----:B-1----:R-:W-:-:S04]  /*3600*/  IADD3 R18, P0, P1, R0, UR6, R7 ;  /* 0x0000000600127c10 */ /* 0x002fc8000f91e007 */
[----:B------:R-:W-:Y:S02]  /*3610*/  IADD3.X R19, PT, PT, RZ, UR7, RZ, P0, P1 ;  /* 0x00000007ff137c10 */ /* 0x000fe400087e24ff */
[C---:B------:R-:W-:Y:S02]  /*3620*/  IADD3 R17, P3, PT, R18.reuse, 0x100, RZ ;  /* 0x0000010012117810 */ /* 0x040fe40007f7e0ff */
[C---:B------:R-:W-:Y:S02]  /*3630*/  IADD3 R15, P5, PT, R18.reuse, 0x300, RZ ;  /* 0x00000300120f7810 */ /* 0x040fe40007fbe0ff */
[----:B------:R-:W-:Y:S01]  /*3640*/  IADD3 R8, P6, PT, R18, 0x400, RZ ;  /* 0x0000040012087810 */ /* 0x000fe20007fde0ff */
[--C-:B------:R-:W-:Y:S02]  /*3650*/  IMAD.X R16, RZ, RZ, R19.reuse, P3 ;  /* 0x000000ffff107224 */ /* 0x100fe400018e0613 */
[--C-:B0-----:R-:W-:Y:S02]  /*3660*/  IMAD.X R4, RZ, RZ, R19.reuse, P5 ;  /* 0x000000ffff047224 */ /* 0x101fe400028e0613 */
        /* <DEDUP_REMOVED lines=23> */
[----:B-----5:R-:W-:Y:S02]  /*37e0*/  FSETP.GEU.AND P1, PT, R13, R14, PT ;  /* 0x0000000e0d00720b */ /* 0x020fe40003f2e000 */
[----:B------:R-:W-:-:S11]  /*37f0*/  @P2 SEL R5, R16, R5, P0 ;  /* 0x0000000510052207 */ /* 0x000fd60000000000 */
[----:B------:R-:W-:-:S04]  /*3800*/  @P1 ISETP.GE.U32.AND P0, PT, R10, R15, PT ;  /* 0x0000000f0a00120c */ /* 0x000fc80003f06070 */
[----:B------:R-:W-:-:S04]  /*3810*/  @P1 ISETP.GE.AND.EX P0, PT, R5, R4, PT, P0 ;  /* 0x000000040500120c */ /* 0x000fc80003f06300 */
[----:B------:R-:W-:-:S04]  /*3820*/  @P1 FSETP.LT.OR P0, PT, R14, R13, !P0 ;  /* 0x0000000d0e00120b */ /* 0x000fc80004701400 */
[----:B------:R-:W-:Y:S02]  /*3830*/  @P1 FSEL R14, R13, R14, P0 ;  /* 0x0000000e0d0e1208 */ /* 0x000fe40000000000 */
[----:B------:R-:W-:Y:S01]  /*3840*/  @P1 SEL R15, R10, R15, P0 ;  /* 0x0000000f0a0f1207 */ /* 0x000fe20000000000 */
[----:B------:R-:W-:Y:S01]  /*3850*/  VIADD R10, R7, 0xa00 ;  /* 0x00000a00070a7836 */ /* 0x000fe20000000000 */
[----:B------:R-:W-:Y:S02]  /*3860*/  FSETP.GEU.AND P2, PT, R14, R6, PT ;  /* 0x000000060e00720b */ /* 0x000fe40003f4e000 */
[----:B------:R-:W-:Y:S01]  /*3870*/  @P1 SEL R4, R5, R4, P0 ;  /* 0x0000000405041207 */ /* 0x000fe20000000000 */
[----:B------:R-:W-:Y:S01]  /*3880*/  VIADD R5, R7, 0x500 ;  /* 0x0000050007057836 */ /* 0x000fe20000000000 */
[----:B------:R-:W-:-:S03]  /*3890*/  ISETP.GT.AND P1, PT, R10, UR4, PT ;  /* 0x000000040a007c0c */ /* 0x000fc6000bf24270 */
[----:B------:R-:W-:-:S06]  /*38a0*/  IMAD.MOV.U32 R7, RZ, RZ, R5 ;  /* 0x000000ffff077224 */ /* 0x000fcc00078e0005 */
        /* <DEDUP_REMOVED lines=10> */
.L_x_645:
        /* <DEDUP_REMOVED lines=14> */
[----:B------:R-:W-:Y:S01]  /*3a30*/  IMAD.IADD R11, R0, 0x1, R5 ;  /* 0x00000001000b7824 */ /* 0x000fe200078e0205 */
[----:B------:R-:W-:-:S04]  /*3a40*/  LEA.HI R4, R13, 0x1, RZ, 0x18 ;  /* 0x000000010d047811 */ /* 0x000fc800078fc0ff */
[----:B------:R-:W-:Y:S01]  /*3a50*/  LOP3.LUT R10, R4, 0x3, RZ, 0xc0, !PT ;  /* 0x00000003040a7812 */ /* 0x000fe200078ec0ff */
[----:B------:R-:W-:-:S04]  /*3a60*/  IMAD.MOV.U32 R4, RZ, RZ, R0 ;  /* 0x000000ffff047224 */ /* 0x000fc800078e0000 */
[----:B------:R-:W-:Y:S02]  /*3a70*/  IMAD.MOV R10, RZ, RZ, -R10 ;  /* 0x000000ffff0a7224 */ /* 0x000fe400078e0a0a */
[C---:B0-----:R-:W-:Y:S01]  /*3a80*/  IMAD.WIDE.U32 R2, R11.reuse, 0x4, R2 ;  /* 0x000000040b027825 */ /* 0x041fe200078e0002 */
[----:B------:R-:W-:-:S05]  /*3a90*/  IADD3 R11, P0, PT, R11, UR6, RZ ;  /* 0x000000060b0b7c10 */ /* 0x000fca000ff1e0ff */
[----:B------:R-:W-:-:S08]  /*3aa0*/  IMAD.X R12, RZ, RZ, UR7, P0 ;  /* 0x00000007ff0c7e24 */ /* 0x000fd000080e06ff */
.L_x_653:
[----:B------:R0:W2:Y:S01]  /*3ab0*/  LDG.E R17, desc[UR8][R2.64] ;  /* 0x0000000802117981 */ /* 0x0000a2000c1e1900 */
[----:B------:R-:W-:Y:S01]  /*3ac0*/  VIADD R10, R10, 0x1 ;  /* 0x000000010a0a7836 */ /* 0x000fe20000000000 */
[----:B------:R-:W-:Y:S01]  /*3ad0*/  BSSY.RECONVERGENT B3, `(.L_x_651) ;  /* 0x0000016000037945 */ /* 0x000fe20003800200 */
[----:B------:R-:W-:Y:S02]  /*3ae0*/  IMAD.MOV.U32 R14, RZ, RZ, R8 ;  /* 0x000000ffff0e7224 */ /* 0x000fe400078e0008 */
[----:B------:R-:W-:Y:S01]  /*3af0*/  IMAD.MOV.U32 R15, RZ, RZ, R9 ;  /* 0x000000ffff0f7224 */ /* 0x000fe200078e0009 */
[----:B------:R-:W-:Y:S01]  /*3b00*/  ISETP.NE.AND P2, PT, R10, RZ, PT ;  /* 0x000000ff0a00720c */ /* 0x000fe20003f45270 */
[----:B------:R-:W-:Y:S02]  /*3b10*/  IMAD.MOV.U32 R16, RZ, RZ, R6 ;  /* 0x000000ffff107224 */ /* 0x000fe400078e0006 */
        /* <DEDUP_REMOVED lines=17> */
.L_x_652:
[----:B------:R-:W-:Y:S05]  /*3c30*/  BSYNC.RECONVERGENT B3 ;  /* 0x0000000000037941 */ /* 0x000fea0003800200 */
.L_x_651:
[----:B------:R-:W-:Y:S01]  /*3c40*/  IADD3 R11, P0, PT, R11, 0x100, RZ ;  /* 0x000001000b0b7810 */ /* 0x000fe20007f1e0ff */
[----:B------:R-:W-:Y:S02]  /*3c50*/  VIADD R4, R4, 0x100 ;  /* 0x0000010004047836 */ /* 0x000fe40000000000 */
[----:B------:R-:W-:Y:S02]  /*3c60*/  IMAD.X R3, RZ, RZ, R3, P3 ;  /* 0x000000ffff037224 */ /* 0x000fe400018e0603 */
[----:B------:R-:W-:Y:S01]  /*3c70*/  IMAD.X R12, RZ, RZ, R12, P0 ;  /* 0x000000ffff0c7224 */ /* 0x000fe200000e060c */
[----:B------:R-:W-:Y:S07]  /*3c80*/  @P2 BRA `(.L_x_653) ;  /* 0xfffffffc00882947 */ /* 0x000fee000383ffff */
.L_x_650:
[----:B------:R-:W-:Y:S05]  /*3c90*/  BSYNC.RECONVERGENT B2 ;  /* 0x0000000000027941 */ /* 0x000fea0003800200 */
.L_x_649:
[----:B------:R-:W-:-:S13]  /*3ca0*/  ISETP.GE.U32.AND P0, PT, R13, 0x300, PT ;  /* 0x000003000d00780c */ /* 0x000fda0003f06070 */
[----:B------:R-:W-:Y:S05]  /*3cb0*/  @!P0 BRA `(.L_x_648) ;  /* 0x0000000400bc8947 */ /* 0x000fea0003800000 */
[----:B------:R-:W0:Y:S01]  /*3cc0*/  LDCU.128 UR12, c[0x0][0x380] ;  /* 0x00007000ff0c77ac */ /* 0x000e220008000c00 */
[----:B------:R-:W1:Y:S01]  /*3cd0*/  LDC.64 R14, c[0x0][0x380] ;  /* 0x0000e000ff0e7b82 */ /* 0x000e620000000a00 */
[C---:B------:R-:W-:Y:S01]  /*3ce0*/  IADD3 R12, P1, PT, R4.reuse, R5, RZ ;  /* 0x00000005040c7210 */ /* 0x040fe20007f3e0ff */
[C---:B------:R-:W-:Y:S02]  /*3cf0*/  IMAD.IADD R10, R4.reuse, 0x1, R5 ;  /* 0x00000001040a7824 */ /* 0x040fe400078e0205 */
[----:B------:R-:W-:Y:S02]  /*3d00*/  VIADD R13, R4, 0x200 ;  /* 0x00000200040d7836 */ /* 0x000fe40000000000 */
[----:B------:R-:W-:Y:S02]  /*3d10*/  IMAD.X R5, RZ, RZ, RZ, P1 ;  /* 0x000000ffff057224 */ /* 0x000fe400008e06ff */
[----:B------:R-:W2:Y:S01]  /*3d20*/  LDC.64 R2, c[0x0][0x388] ;  /* 0x0000e200ff027b82 */ /* 0x000ea20000000a00 */
[----:B0-----:R-:W-:-:S02]  /*3d30*/  LEA R17, P2, R12, UR12, 0x2 ;  /* 0x0000000c0c117c11 */ /* 0x001fc4000f8410ff */
[----:B------:R-:W-:Y:S02]  /*3d40*/  IADD3 R11, P0, PT, R10, UR14, RZ ;  /* 0x0000000e0a0b7c10 */ /* 0x000fe4000ff1e0ff */
[----:B------:R-:W-:Y:S02]  /*3d50*/  IADD3 R17, P1, PT, R17, 0xc00, RZ ;  /* 0x00000c0011117810 */ /* 0x000fe40007f3e0ff */
[----:B------:R-:W-:Y:S01]  /*3d60*/  LEA.HI.X R5, R12, UR13, R5, 0x2, P2 ;  /* 0x0000000d0c057c11 */ /* 0x000fe200090f1405 */
[----:B-1----:R-:W-:-:S04]  /*3d70*/  IMAD.WIDE.U32 R14, R10, 0x4, R14 ;  /* 0x000000040a0e7825 */ /* 0x002fc800078e000e */
[----:B------:R-:W-:Y:S02]  /*3d80*/  IMAD.X R12, RZ, RZ, UR15, P0 ;  /* 0x0000000fff0c7e24 */ /* 0x000fe400080e06ff */
[----:B------:R-:W-:-:S07]  /*3d90*/  IMAD.X R5, RZ, RZ, R5, P1 ;  /* 0x000000ffff057224 */ /* 0x000fce00008e0605 */
.L_x_662:
[----:B------:R-:W3:Y:S01]  /*3da0*/  LDG.E R23, desc[UR8][R14.64] ;  /* 0x000000080e177981 */ /* 0x000ee2000c1e1900 */
[----:B------:R-:W-:-:S05]  /*3db0*/  IMAD.MOV.U32 R4, RZ, RZ, R17 ;  /* 0x000000ffff047224 */ /* 0x000fca00078e0011 */
[----:B------:R0:W5:Y:S04]  /*3dc0*/  LDG.E R25, desc[UR8][R4.64+-0x800] ;  /* 0xfff8000804197981 */ /* 0x000168000c1e1900 */
[----:B------:R0:W5:Y:S04]  /*3dd0*/  LDG.E R16, desc[UR8][R4.64+-0x400] ;  /* 0xfffc000804107981 */ /* 0x000168000c1e1900 */
[----:B------:R0:W5:Y:S01]  /*3de0*/  LDG.E R17, desc[UR8][R4.64] ;  /* 0x0000000804117981 */ /* 0x000162000c1e1900 */
[----:B------:R-:W-:Y:S01]  /*3df0*/  BSSY.RECONVERGENT B2, `(.L_x_654) ;  /* 0x0000012000027945 */ /* 0x000fe20003800200 */
[----:B------:R-:W-:-:S02]  /*3e00*/  IMAD.MOV.U32 R20, RZ, RZ, R11 ;  /* 0x000000ffff147224 */ /* 0x000fc400078e000b */
[----:B------:R-:W-:Y:S02]  /*3e10*/  IMAD.MOV.U32 R21, RZ, RZ, R12 ;  /* 0x000000ffff157224 */ /* 0x000fe400078e000c */
[----:B------:R-:W-:Y:S01]  /*3e20*/  VIADD R19, R10, 0x100 ;  /* 0x000001000a137836 */ /* 0x000fe20000000000 */
[----:B---3--:R-:W-:Y:S01]  /*3e30*/  FSETP.GEU.AND P0, PT, R6, R23, PT ;  /* 0x000000170600720b */ /* 0x008fe20003f0e000 */
        /* <DEDUP_REMOVED lines=13> */
.L_x_655:
[----:B------:R-:W-:Y:S05]  /*3f10*/  BSYNC.RECONVERGENT B2 ;  /* 0x0000000000027941 */ /* 0x000fea0003800200 */
.L_x_654:
[----:B-----5:R-:W-:Y:S01]  /*3f20*/  FSETP.GEU.AND P0, PT, R18, R25, PT ;  /* 0x000000191200720b */ /* 0x020fe20003f0e000 */
[----:B------:R-:W-:Y:S01]  /*3f30*/  BSSY.RECONVERGENT B2, `(.L_x_656) ;  /* 0x0000013000027945 */ /* 0x000fe20003800200 */
[----:B--2---:R-:W-:Y:S01]  /*3f40*/  IADD3 R23, P1, PT, R19, R2, RZ ;  /* 0x0000000213177210 */ /* 0x004fe20007f3e0ff */
[----:B------:R-:W-:Y:S02]  /*3f50*/  VIADD R19, R10, 0x200 ;  /* 0x000002000a137836 */ /* 0x000fe40000000000 */
[----:B------:R-:W-:Y:S02]  /*3f60*/  IMAD.MOV.U32 R9, RZ, RZ, R25 ;  /* 0x000000ffff097224 */ /* 0x000fe400078e0019 */
[----:B------:R-:W-:Y:S02]  /*3f70*/  IMAD.X R22, RZ, RZ, R3, P1 ;  /* 0x000000ffff167224 */ /* 0x000fe400008e0603 */
[----:B------:R-:W-:Y:S02]  /*3f80*/  IMAD.MOV.U32 R8, RZ, RZ, R23 ;  /* 0x000000ffff087224 */ /* 0x000fe400078e0017 */
[----:B------:R-:W-:-:S02]  /*3f90*/  IMAD.MOV.U32 R6, RZ, RZ, R22 ;  /* 0x000000ffff067224 */ /* 0x000fc400078e0016 */
        /* <DEDUP_REMOVED lines=12> */
.L_x_657:
[----:B------:R-:W-:Y:S05]  /*4060*/  BSYNC.RECONVERGENT B2 ;  /* 0x0000000000027941 */ /* 0x000fea0003800200 */
.L_x_656:
[----:B------:R-:W-:Y:S01]  /*4070*/  FSETP.GEU.AND P0, PT, R9, R16, PT ;  /* 0x000000100900720b */ /* 0x000fe20003f0e000 */
[----:B------:R-:W-:Y:S01]  /*4080*/  VIADD R21, R10, 0x300 ;  /* 0x000003000a157836 */ /* 0x000fe20000000000 */
[-C--:B------:R-:W-:Y:S01]  /*4090*/  IADD3 R23, P1, PT, R19, R2.reuse, RZ ;  /* 0x0000000213177210 */ /* 0x080fe20007f3e0ff */
[----:B------:R-:W-:Y:S01]  /*40a0*/  BSSY.RECONVERGENT B2, `(.L_x_658) ;  /* 0x0000012000027945 */ /* 0x000fe20003800200 */
[----:B------:R-:W-:Y:S02]  /*40b0*/  IMAD.MOV.U32 R18, RZ, RZ, R16 ;  /* 0x000000ffff127224 */ /* 0x000fe400078e0010 */
[----:B------:R-:W-:Y:S01]  /*40c0*/  IADD3 R22, P2, PT, R21, R2, RZ ;  /* 0x0000000215167210 */ /* 0x000fe20007f5e0ff */
[----:B------:R-:W-:Y:S02]  /*40d0*/  IMAD.X R21, RZ, RZ, R3, P1 ;  /* 0x000000ffff157224 */ /* 0x000fe400008e0603 */
[----:B------:R-:W-:Y:S02]  /*40e0*/  IMAD.MOV.U32 R19, RZ, RZ, R23 ;  /* 0x000000ffff137224 */ /* 0x000fe400078e0017 */
[----:B------:R-:W-:-:S02]  /*40f0*/  IMAD.MOV.U32 R20, RZ, RZ, R21 ;  /* 0x000000ffff147224 */ /* 0x000fc400078e0015 */
        /* <DEDUP_REMOVED lines=12> */
.L_x_659:
[----:B------:R-:W-:Y:S05]  /*41c0*/  BSYNC.RECONVERGENT B2 ;  /* 0x0000000000027941 */ /* 0x000fea0003800200 */
.L_x_658:
[----:B------:R-:W-:Y:S01]  /*41d0*/  FSETP.GEU.AND P0, PT, R18, R17, PT ;  /* 0x000000111200720b */ /* 0x000fe20003f0e000 */
[----:B------:R-:W-:Y:S01]  /*41e0*/  IMAD.X R21, RZ, RZ, R3, P2 ;  /* 0x000000ffff157224 */ /* 0x000fe200010e0603 */
[----:B------:R-:W-:Y:S01]  /*41f0*/  BSSY.RECONVERGENT B2, `(.L_x_660) ;  /* 0x0000010000027945 */ /* 0x000fe20003800200 */
        /* <DEDUP_REMOVED lines=15> */
.L_x_661:
[----:B------:R-:W-:Y:S05]  /*42f0*/  BSYNC.RECONVERGENT B2 ;  /* 0x0000000000027941 */ /* 0x000fea0003800200 */
.L_x_660:
[C---:B------:R-:W-:Y:S01]  /*4300*/  VIADD R16, R13.reuse, 0x200 ;  /* 0x000002000d107836 */ /* 0x040fe20000000000 */
[----:B------:R-:W-:Y:S01]  /*4310*/  IADD3 R17, P2, PT, R4, 0x1000, RZ ;  /* 0x0000100004117810 */ /* 0x000fe20007f5e0ff */
[----:B------:R-:W-:Y:S01]  /*4320*/  VIADD R13, R13, 0x400 ;  /* 0x000004000d0d7836 */ /* 0x000fe20000000000 */
[----:B------:R-:W-:Y:S01]  /*4330*/  IADD3 R11, P1, PT, R11, 0x400, RZ ;  /* 0x000004000b0b7810 */ /* 0x000fe20007f3e0ff */
[----:B------:R-:W-:Y:S01]  /*4340*/  VIADD R10, R10, 0x400 ;  /* 0x000004000a0a7836 */ /* 0x000fe20000000000 */
[----:B------:R-:W-:Y:S01]  /*4350*/  ISETP.GE.AND P0, PT, R16, R7, PT ;  /* 0x000000071000720c */ /* 0x000fe20003f06270 */
[----:B------:R-:W-:Y:S01]  /*4360*/  IMAD.X R5, RZ, RZ, R5, P2 ;  /* 0x000000ffff057224 */ /* 0x000fe200010e0605 */
[----:B------:R-:W-:Y:S01]  /*4370*/  IADD3 R14, P2, PT, R14, 0x1000, RZ ;  /* 0x000010000e0e7810 */ /* 0x000fe20007f5e0ff */
[----:B------:R-:W-:-:S04]  /*4380*/  IMAD.X R12, RZ, RZ, R12, P1 ;  /* 0x000000ffff0c7224 */ /* 0x000fc800008e060c */
[----:B------:R-:W-:-:S06]  /*4390*/  IMAD.X R15, RZ, RZ, R15, P2 ;  /* 0x000000ffff0f7224 */ /* 0x000fcc00010e060f */
[----:B------:R-:W-:Y:S05]  /*43a0*/  @!P0 BRA `(.L_x_662) ;  /* 0xfffffff8007c8947 */ /* 0x000fea000383ffff */
.L_x_648:
[----:B------:R-:W-:Y:S05]  /*43b0*/  BSYNC.RECONVERGENT B1 ;  /* 0x0000000000017941 */ /* 0x000fea0003800200 */
.L_x_647:
        /* <DEDUP_REMOVED lines=31> */
.L_x_664:
[----:B------:R-:W-:Y:S05]  /*45b0*/  BSYNC.RECONVERGENT B1 ;  /* 0x0000000000017941 */ /* 0x000fea0003800200 */
.L_x_663:
        /* <DEDUP_REMOVED lines=24> */
.L_x_666:
[----:B------:R-:W-:Y:S05]  /*4740*/  BSYNC.RECONVERGENT B1 ;  /* 0x0000000000017941 */ /* 0x000fea0003800200 */
.L_x_665:
[----:B------:R4:W3:Y:S01]  /*4750*/  SHFL.DOWN PT, R8, R3, 0x4, 0x1f ;  /* 0x08801f0003087f89 */ /* 0x0008e200000e0000 */
[----:B------:R-:W-:Y:S01]  /*4760*/  BSSY.RECONVERGENT B1, `(.L_x_667) ;  /* 0x0000017000017945 */ /* 0x000fe20003800200 */
[----:B0-----:R-:W-:Y:S02]  /*4770*/  IMAD.MOV.U32 R2, RZ, RZ, R3 ;  /* 0x000000ffff027224 */ /* 0x001fe400078e0003 */
[----:B-1----:R4:W0:Y:S01]  /*4780*/  SHFL.DOWN PT, R9, R4, 0x4, 0x1f ;  /* 0x08801f0004097f89 */ /* 0x00282200000e0000 */
[----:B--2---:R-:W-:Y:S02]  /*4790*/  IMAD.MOV.U32 R6, RZ, RZ, R4 ;  /* 0x000000ffff067224 */ /* 0x004fe400078e0004 */
[----:B------:R-:W-:Y:S01]  /*47a0*/  IMAD.MOV.U32 R7, RZ, RZ, R5 ;  /* 0x000000ffff077224 */ /* 0x000fe200078e0005 */
[----:B------:R4:W1:Y:S01]  /*47b0*/  SHFL.DOWN PT, R10, R5, 0x4, 0x1f ;  /* 0x08801f00050a7f89 */ /* 0x00086200000e0000 */
[----:B------:R-:W-:Y:S05]  /*47c0*/  @P5 BRA `(.L_x_668) ;  /* 0x0000000000405947 */ /* 0x000fea0003800000 */
[----:B---3--:R-:W-:Y:S01]  /*47d0*/  FSETP.GEU.AND P0, PT, R3, R8, PT ;  /* 0x000000080300720b */ /* 0x008fe20003f0e000 */
        /* <DEDUP_REMOVED lines=15> */
.L_x_668:
[----:B------:R-:W-:Y:S05]  /*48d0*/  BSYNC.RECONVERGENT B1 ;  /* 0x0000000000017941 */ /* 0x000fea0003800200 */
.L_x_667:
        /* <DEDUP_REMOVED lines=24> */
.L_x_670:
[----:B------:R-:W-:Y:S05]  /*4a60*/  BSYNC.RECONVERGENT B1 ;  /* 0x0000000000017941 */ /* 0x000fea0003800200 */
.L_x_669:
[----:B0-----:R0:W0:Y:S01]  /*4a70*/  SHFL.DOWN PT, R2, R3, 0x10, 0x1f ;  /* 0x0a001f0003027f89 */ /* 0x00102200000e0000 */
[----:B------:R-:W-:Y:S01]  /*4a80*/  BSSY.RECONVERGENT B1, `(.L_x_671) ;  /* 0x0000017000017945 */ /* 0x000fe20003800200 */
[----:B----4-:R-:W-:Y:S02]  /*4a90*/  IMAD.MOV.U32 R8, RZ, RZ, R3 ;  /* 0x000000ffff087224 */ /* 0x010fe400078e0003 */
[----:B--2---:R2:W4:Y:S01]  /*4aa0*/  SHFL.DOWN PT, R9, R4, 0x10, 0x1f ;  /* 0x0a001f0004097f89 */ /* 0x00452200000e0000 */
[----:B------:R-:W-:Y:S02]  /*4ab0*/  IMAD.MOV.U32 R7, RZ, RZ, R4 ;  /* 0x000000ffff077224 */ /* 0x000fe400078e0004 */
[----:B------:R-:W-:Y:S01]  /*4ac0*/  IMAD.MOV.U32 R6, RZ, RZ, R5 ;  /* 0x000000ffff067224 */ /* 0x000fe200078e0005 */
[----:B-1----:R2:W1:Y:S01]  /*4ad0*/  SHFL.DOWN PT, R10, R5, 0x10, 0x1f ;  /* 0x0a001f00050a7f89 */ /* 0x00246200000e0000 */
[----:B------:R-:W-:Y:S05]  /*4ae0*/  @P3 BRA `(.L_x_672) ;  /* 0x0000000000403947 */ /* 0x000fea0003800000 */
[----:B0-----:R-:W-:Y:S01]  /*4af0*/  FSETP.GEU.AND P0, PT, R3, R2, PT ;  /* 0x000000020300720b */ /* 0x001fe20003f0e000 */
[----:B------:R-:W-:Y:S02]  /*4b00*/  IMAD.MOV.U32 R8, RZ, RZ, R2 ;  /* 0x000000ffff087224 */ /* 0x000fe400078e0002 */
[----:B----4-:R-:W-:Y:S02]  /*4b10*/  IMAD.MOV.U32 R7, RZ, RZ, R9 ;  /* 0x000000ffff077224 */ /* 0x010fe400078e0009 */
        /* <DEDUP_REMOVED lines=13> */
.L_x_672:
[----:B------:R-:W-:Y:S05]  /*4bf0*/  BSYNC.RECONVERGENT B1 ;  /* 0x0000000000017941 */ /* 0x000fea0003800200 */
.L_x_671:
        /* <DEDUP_REMOVED lines=12> */
.L_x_674:
[----:B------:R-:W-:Y:S05]  /*4cc0*/  BSYNC.RECONVERGENT B1 ;  /* 0x0000000000017941 */ /* 0x000fea0003800200 */
.L_x_673:
[----:B------:R-:W-:Y:S01]  /*4cd0*/  BAR.SYNC.DEFER_BLOCKING 0x0 ;  /* 0x0000000000007b1d */ /* 0x000fe20000010000 */
[----:B------:R-:W-:-:S13]  /*4ce0*/  ISETP.NE.AND P1, PT, R0, RZ, PT ;  /* 0x000000ff0000720c */ /* 0x000fda0003f25270 */
[----:B------:R-:W-:Y:S05]  /*4cf0*/  @P1 BRA `(.L_x_608) ;  /* 0x0000000800341947 */ /* 0x000fea0003800000 */
[----:B0-----:R-:W0:Y:S01]  /*4d00*/  S2R R3, SR_CgaCtaId ;  /* 0x0000000000037919 */ /* 0x001e220000008800 */
[----:B------:R-:W-:Y:S01]  /*4d10*/  MOV R0, 0x400 ;  /* 0x0000040000007802 */ /* 0x000fe20000000f00 */
[----:B------:R-:W-:Y:S03]  /*4d20*/  BSSY.RECONVERGENT B1, `(.L_x_675) ;  /* 0x0000016000017945 */ /* 0x000fe60003800200 */
[----:B0-----:R-:W-:-:S05]  /*4d30*/  LEA R24, R3, R0, 0x18 ;  /* 0x0000000003187211 */ /* 0x001fca00078ec0ff */
[----:B------:R-:W0:Y:S04]  /*4d40*/  LDS R3, [R24+0x18] ;  /* 0x0000180018037984 */ /* 0x000e280000000800 */
[----:B--2---:R-:W2:Y:S04]  /*4d50*/  LDS.64 R4, [R24+0x20] ;  /* 0x0000200018047984 */ /* 0x004ea80000000a00 */
[----:B------:R0:W1:Y:S04]  /*4d60*/  LDS R18, [R24+0x28] ;  /* 0x0000280018127984 */ /* 0x0000680000000800 */
[----:B------:R0:W1:Y:S02]  /*4d70*/  LDS R16, [R24+0x38] ;  /* 0x0000380018107984 */ /* 0x0000640000000800 */
[----:B0-----:R-:W-:Y:S01]  /*4d80*/  FSETP.GEU.AND P0, PT, R8, R3, PT ;  /* 0x000000030800720b */ /* 0x001fe20003f0e000 */
[----:B------:R-:W-:-:S02]  /*4d90*/  IMAD.MOV.U32 R19, RZ, RZ, R3 ;  /* 0x000000ffff137224 */ /* 0x000fc400078e0003 */
[----:B--2---:R-:W-:Y:S02]  /*4da0*/  IMAD.MOV.U32 R21, RZ, RZ, R4 ;  /* 0x000000ffff157224 */ /* 0x004fe400078e0004 */
[----:B------:R-:W-:-:S08]  /*4db0*/  IMAD.MOV.U32 R20, RZ, RZ, R5 ;  /* 0x000000ffff147224 */ /* 0x000fd000078e0005 */
[----:B-1----:R-:W-:Y:S05]  /*4dc0*/  @!P0 BRA `(.L_x_676) ;  /* 0x00000000002c8947 */ /* 0x002fea0003800000 */
        /* <DEDUP_REMOVED lines=11> */
.L_x_676:
[----:B------:R-:W-:Y:S05]  /*4e80*/  BSYNC.RECONVERGENT B1 ;  /* 0x0000000000017941 */ /* 0x000fea0003800200 */
.L_x_675:
        /* <DEDUP_REMOVED lines=8> */
[----:B------:R0:W1:Y:S04]  /*4f10*/  LDS.64 R6, [R24+0x40] ;  /* 0x0000400018067984 */ /* 0x0000680000000a00 */
[----:B----4-:R4:W1:Y:S04]  /*4f20*/  LDS.64 R8, [R24+0x50] ;  /* 0x0000500018087984 */ /* 0x0108680000000a00 */
[----:B---3--:R4:W3:Y:S04]  /*4f30*/  LDS.64 R10, [R24+0x60] ;  /* 0x00006000180a7984 */ /* 0x0088e80000000a00 */
        /* <DEDUP_REMOVED lines=16> */
.L_x_678:
[----:B------:R-:W-:Y:S05]  /*5040*/  BSYNC.RECONVERGENT B1 ;  /* 0x0000000000017941 */ /* 0x000fea0003800200 */
.L_x_677:
        /* <DEDUP_REMOVED lines=17> */
.L_x_680:
[----:B------:R-:W-:Y:S05]  /*5160*/  BSYNC.RECONVERGENT B1 ;  /* 0x0000000000017941 */ /* 0x000fea0003800200 */
.L_x_679:
        /* <DEDUP_REMOVED lines=17> */
.L_x_682:
[----:B------:R-:W-:Y:S05]  /*5280*/  BSYNC.RECONVERGENT B1 ;  /* 0x0000000000017941 */ /* 0x000fea0003800200 */
.L_x_681:
[----:B------:R-:W-:Y:S01]  /*5290*/  FSETP.GEU.AND P0, PT, R6, R15, PT ;  /* 0x0000000f0600720b */ /* 0x000fe20003f0e000 */
[----:B------:R-:W-:Y:S01]  /*52a0*/  BSSY.RECONVERGENT B1, `(.L_x_683) ;  /* 0x0000010000017945 */ /* 0x000fe20003800200 */
[----:B------:R-:W-:Y:S02]  /*52b0*/  IMAD.MOV.U32 R5, RZ, RZ, R15 ;  /* 0x000000ffff057224 */ /* 0x000fe400078e000f */
[----:B---3--:R-:W-:Y:S02]  /*52c0*/  IMAD.MOV.U32 R7, RZ, RZ, R10 ;  /* 0x000000ffff077224 */ /* 0x008fe400078e000a */
        /* <DEDUP_REMOVED lines=13> */
.L_x_684:
[----:B------:R-:W-:Y:S05]  /*53a0*/  BSYNC.RECONVERGENT B1 ;  /* 0x0000000000017941 */ /* 0x000fea0003800200 */
.L_x_683:
        /* <DEDUP_REMOVED lines=17> */
.L_x_686:
[----:B------:R-:W-:Y:S05]  /*54c0*/  BSYNC.RECONVERGENT B1 ;  /* 0x0000000000017941 */ /* 0x000fea0003800200 */
.L_x_685:
        /* <DEDUP_REMOVED lines=16> */
.L_x_608:
[----:B------:R-:W-:Y:S05]  /*55d0*/  BSYNC.RECONVERGENT B0 ;  /* 0x0000000000007941 */ /* 0x000fea0003800200 */
.L_x_575:
[----:B------:R-:W-:Y:S05]  /*55e0*/  @P1 EXIT ;  /* 0x000000000000194d */ /* 0x000fea0003800000 */
[----:B0-234-:R-:W0:Y:S01]  /*55f0*/  LDC.64 R2, c[0x0][0x390] ;  /* 0x0000e400ff027b82 */ /* 0x01de220000000a00 */
[----:B------:R-:W-:-:S04]  /*5600*/  LOP3.LUT R7, R7, R6, RZ, 0x3c, !PT ;  /* 0x0000000607077212 */ /* 0x000fc800078e3cff */
[----:B------:R-:W-:-:S04]  /*5610*/  LOP3.LUT R6, R7, R6, RZ, 0x3c, !PT ;  /* 0x0000000607067212 */ /* 0x000fc800078e3cff */
[----:B------:R-:W-:-:S05]  /*5620*/  LOP3.LUT R7, R7, R6, RZ, 0x3c, !PT ;  /* 0x0000000607077212 */ /* 0x000fca00078e3cff */
[----:B0-----:R-:W-:Y:S04]  /*5630*/  STG.E.64 desc[UR8][R2.64+0x8], R6 ;  /* 0x0000080602007986 */ /* 0x001fe8000c101b08 */
[----:B------:R-:W-:Y:S01]  /*5640*/  STG.E desc[UR8][R2.64], R8 ;  /* 0x0000000802007986 */ /* 0x000fe2000c101908 */
[----:B------:R-:W-:Y:S05]  /*5650*/  EXIT ;  /* 0x000000000000794d */ /* 0x000fea0003800000 */
.L_x_687:
        /* <DEDUP_REMOVED lines=10> */
.L_x_1809:


//--------------------- .text._ZN6thrust24THRUST_300001_SM_1000_NS8cuda_cub4core6detail13_kernel_agentINS1_8__reduce11ReduceAgentIPN4cuda3std3__45tupleIJflEEESC_SB_lNS1_9__extrema9arg_min_fIflNS9_4lessIfEEEEEEJSC_SC_iSH_EEEvDpT0_ --------------------------
	.section	.text._ZN6thrust24THRUST_300001_SM_1000_NS8cuda_cub4core6detail13_kernel_agentINS1_8__reduce11ReduceAgentIPN4cuda3std3__45tupleIJflEEESC_SB_lNS1_9__extrema9arg_min_fIflNS9_4lessIfEEEEEEJSC_SC_iSH_EEEvDpT0_,"ax",@progbits
	.align	128
        .global         _ZN6thrust24THRUST_300001_SM_1000_NS8cuda_cub4core6detail13_kernel_agentINS1_8__reduce11ReduceAgentIPN4cuda3std3__45tupleIJflEEESC_SB_lNS1_9__extrema9arg_min_fIflNS9_4lessIfEEEEEEJSC_SC_iSH_EEEvDpT0_
        .type           _ZN6thrust24THRUST_300001_SM_1000_NS8cuda_cub4core6detail13_kernel_agentINS1_8__reduce11ReduceAgentIPN4cuda3std3__45tupleIJflEEESC_SB_lNS1_9__extrema9arg_min_fIflNS9_4lessIfEEEEEEJSC_SC_iSH_EEEvDpT0_,@function
        .size           _ZN6thrust24THRUST_300001_SM_1000_NS8cuda_cub4core6detail13_kernel_agentINS1_8__reduce11ReduceAgentIPN4cuda3std3__45tupleIJflEEESC_SB_lNS1_9__extrema9arg_min_fIflNS9_4lessIfEEEEEEJSC_SC_iSH_EEEvDpT0_,(.L_x_1810 - _ZN6thrust24THRUST_300001_SM_1000_NS8cuda_cub4core6detail13_kernel_agentINS1_8__reduce11ReduceAgentIPN4cuda3std3__45tupleIJflEEESC_SB_lNS1_9__extrema9arg_min_fIflNS9_4lessIfEEEEEEJSC_SC_iSH_EEEvDpT0_)
        .other          _ZN6thrust24THRUST_300001_SM_1000_NS8cuda_cub4core6detail13_kernel_agentINS1_8__reduce11ReduceAgentIPN4cuda3std3__45tupleIJflEEESC_SB_lNS1_9__extrema9arg_min_fIflNS9_4lessIfEEEEEEJSC_SC_iSH_EEEvDpT0_,@"STO_CUDA_ENTRY STV_DEFAULT"
_ZN6thrust24THRUST_300001_SM_1000_NS8cuda_cub4core6detail13_kernel_agentINS1_8__reduce11ReduceAgentIPN4cuda3std3__45tupleIJflEEESC_SB_lNS1_9__extrema9arg_min_fIflNS9_4lessIfEEEEEEJSC_SC_iSH_EEEvDpT0_:
.text._ZN6thrust24THRUST_300001_SM_1000_NS8cuda_cub4core6detail13_kernel_agentINS1_8__reduce11ReduceAgentIPN4cuda3std3__45tupleIJflEEESC_SB_lNS1_9__extrema9arg_min_fIflNS9_4lessIfEEEEEEJSC_SC_iSH_EEEvDpT0_:
        /* <DEDUP_REMOVED lines=21> */
.L_x_691:
[----:B0-----:R-:W-:Y:S05]  /*0150*/  BSYNC.RECONVERGENT B1 ;  /* 0x0000000000017941 */ /* 0x001fea0003800200 */
.L_x_690:
        /* <DEDUP_REMOVED lines=15> */
.L_x_698:
[----:B------:R-:W-:-:S05]  /*0250*/  IMAD.MOV.U32 R6, RZ, RZ, R13 ;  /* 0x000000ffff067224 */ /* 0x000fca00078e000d */
[----:B------:R-:W2:Y:S01]  /*0260*/  LDG.E.CONSTANT R12, desc[UR10][R6.64] ;  /* 0x0000000a060c7981 */ /* 0x000ea2000c1e9900 */
[----:B------:R-:W-:Y:S01]  /*0270*/  VIADD R10, R10, 0x1 ;  /* 0x000000010a0a7836 */ /* 0x000fe20000000000 */
[----:B------:R-:W-:Y:S01]  /*0280*/  BSSY.RECONVERGENT B3, `(.L_x_696) ;  /* 0x0000015000037945 */ /* 0x000fe20003800200 */
[----:B------:R-:W-:-:S03]  /*0290*/  IADD3 R13, P3, PT, R6, 0x1000, RZ ;  /* 0x00001000060d7810 */ /* 0x000fc60007f7e0ff */
[----:B------:R-:W-:Y:S02]  /*02a0*/  ISETP.NE.AND P2, PT, R10, RZ, PT ;  /* 0x000000ff0a00720c */ /* 0x000fe40003f45270 */
[----:B--2--5:R-:W-:-:S13]  /*02b0*/  FSETP.GEU.AND P0, PT, R5, R12, PT ;  /* 0x0000000c0500720b */ /* 0x024fda0003f0e000 */
[----:B------:R-:W-:Y:S05]  /*02c0*/  @!P0 BRA `(.L_x_697) ;  /* 0x0000000000408947 */ /* 0x000fea0003800000 */
[----:B------:R-:W2:Y:S01]  /*02d0*/  LDG.E.64.CONSTANT R8, desc[UR10][R6.64+0x8] ;  /* 0x0000080a06087981 */ /* 0x000ea2000c1e9b00 */
[----:B------:R-:W-:Y:S01]  /*02e0*/  FSETP.GEU.AND P4, PT, R12, R5, PT ;  /* 0x000000050c00720b */ /* 0x000fe20003f8e000 */
[----:B------:R-:W-:Y:S02]  /*02f0*/  IMAD.MOV.U32 R11, RZ, RZ, R2 ;  /* 0x000000ffff0b7224 */ /* 0x000fe400078e0002 */
[----:B------:R-:W-:Y:S02]  /*0300*/  IMAD.MOV.U32 R2, RZ, RZ, R5 ;  /* 0x000000ffff027224 */ /* 0x000fe400078e0005 */
[----:B------:R-:W-:-:S08]  /*0310*/  IMAD.MOV.U32 R5, RZ, RZ, R12 ;  /* 0x000000ffff057224 */ /* 0x000fd000078e000c */
[CC--:B--2---:R-:W-:Y:S02]  /*0320*/  @P4 ISETP.GE.U32.AND P1, PT, R11.reuse, R8.reuse, PT ;  /* 0x000000080b00420c */ /* 0x0c4fe40003f26070 */
[----:B------:R-:W-:Y:S02]  /*0330*/  @P4 ISETP.LT.U32.AND P0, PT, R11, R8, PT ;  /* 0x000000080b00420c */ /* 0x000fe40003f01070 */
[CC--:B------:R-:W-:Y:S02]  /*0340*/  @P4 ISETP.GE.AND.EX P1, PT, R3.reuse, R9.reuse, PT, P1 ;  /* 0x000000090300420c */ /* 0x0c0fe40003f26310 */
[----:B------:R-:W-:Y:S02]  /*0350*/  @P4 ISETP.LT.AND.EX P0, PT, R3, R9, PT, P0 ;  /* 0x000000090300420c */ /* 0x000fe40003f01300 */
[----:B------:R-:W-:Y:S01]  /*0360*/  @P4 FSEL R5, R2, R12, !P1 ;  /* 0x0000000c02054208 */ /* 0x000fe20004800000 */
[----:B------:R-:W-:Y:S01]  /*0370*/  IMAD.MOV.U32 R2, RZ, RZ, R8 ;  /* 0x000000ffff027224 */ /* 0x000fe200078e0008 */
[----:B------:R-:W-:-:S02]  /*0380*/  @P4 SEL R11, R11, R8, P0 ;  /* 0x000000080b0b4207 */ /* 0x000fc40000000000 */
[----:B------:R-:W-:Y:S01]  /*0390*/  @P4 SEL R12, R3, R9, P0 ;  /* 0x00000009030c4207 */ /* 0x000fe20000000000 */
[----:B------:R-:W-:Y:S02]  /*03a0*/  IMAD.MOV.U32 R3, RZ, RZ, R9 ;  /* 0x000000ffff037224 */ /* 0x000fe400078e0009 */
[----:B------:R-:W-:Y:S02]  /*03b0*/  @P4 IMAD.MOV.U32 R2, RZ, RZ, R11 ;  /* 0x000000ffff024224 */ /* 0x000fe400078e000b */
[----:B------:R-:W-:-:S07]  /*03c0*/  @P4 IMAD.MOV.U32 R3, RZ, RZ, R12 ;  /* 0x000000ffff034224 */ /* 0x000fce00078e000c */
.L_x_697:
[----:B------:R-:W-:Y:S05]  /*03d0*/  BSYNC.RECONVERGENT B3 ;  /* 0x0000000000037941 */ /* 0x000fea0003800200 */
.L_x_696:
[----:B------:R-:W-:Y:S02]  /*03e0*/  IMAD.X R7, RZ, RZ, R7, P3 ;  /* 0x000000ffff077224 */ /* 0x000fe400018e0607 */
[----:B------:R-:W-:Y:S01]  /*03f0*/  VIADD R4, R4, 0x100 ;  /* 0x0000010004047836 */ /* 0x000fe20000000000 */
[----:B------:R-:W-:Y:S06]  /*0400*/  @P2 BRA `(.L_x_698) ;  /* 0xfffffffc00902947 */ /* 0x000fec000383ffff */
.L_x_695:
[----:B------:R-:W-:Y:S05]  /*0410*/  BSYNC.RECONVERGENT B2 ;  /* 0x0000000000027941 */ /* 0x000fea0003800200 */
.L_x_694:
[----:B------:R-:W0:Y:S01]  /*0420*/  LDC.64 R6, c[0x0][0x380] ;  /* 0x0000e000ff067b82 */ /* 0x000e220000000a00 */
[----:B------:R-:W-:-:S13]  /*0430*/  ISETP.GE.U32.AND P0, PT, R14, 0x300, PT ;  /* 0x000003000e00780c */ /* 0x000fda0003f06070 */
[----:B------:R-:W-:Y:S05]  /*0440*/  @!P0 BRA `(.L_x_693) ;  /* 0x0000000400508947 */ /* 0x000fea0003800000 */
.L_x_707:
[----:B0-----:R-:W-:-:S05]  /*0450*/  IMAD.WIDE R8, R4, 0x10, R6 ;  /* 0x0000001004087825 */ /* 0x001fca00078e0206 */
[----:B------:R-:W2:Y:S04]  /*0460*/  LDG.E.CONSTANT R14, desc[UR10][R8.64] ;  /* 0x0000000a080e7981 */ /* 0x000ea8000c1e9900 */
[----:B-----5:R0:W5:Y:S04]  /*0470*/  LDG.E.CONSTANT R16, desc[UR10][R8.64+0x1000] ;  /* 0x0010000a08107981 */ /* 0x020168000c1e9900 */
[----:B------:R0:W5:Y:S04]  /*0480*/  LDG.E.CONSTANT R18, desc[UR10][R8.64+0x2000] ;  /* 0x0020000a08127981 */ /* 0x000168000c1e9900 */
[----:B------:R0:W5:Y:S01]  /*0490*/  LDG.E.CONSTANT R10, desc[UR10][R8.64+0x3000] ;  /* 0x0030000a080a7981 */ /* 0x000162000c1e9900 */
[----:B------:R-:W-:Y:S01]  /*04a0*/  BSSY.RECONVERGENT B2, `(.L_x_699) ;  /* 0x0000012000027945 */ /* 0x000fe20003800200 */
[----:B------:R-:W-:-:S02]  /*04b0*/  IMAD.MOV.U32 R15, RZ, RZ, R2 ;  /* 0x000000ffff0f7224 */ /* 0x000fc400078e0002 */
[----:B------:R-:W-:Y:S02]  /*04c0*/  IMAD.MOV.U32 R21, RZ, RZ, R3 ;  /* 0x000000ffff157224 */ /* 0x000fe400078e0003 */
[----:B------:R-:W-:Y:S01]  /*04d0*/  IMAD.MOV.U32 R11, RZ, RZ, R5 ;  /* 0x000000ffff0b7224 */ /* 0x000fe200078e0005 */
[----:B--2---:R-:W-:-:S13]  /*04e0*/  FSETP.GEU.AND P0, PT, R5, R14, PT ;  /* 0x0000000e0500720b */ /* 0x004fda0003f0e000 */
[----:B0-----:R-:W-:Y:S05]  /*04f0*/  @!P0 BRA `(.L_x_700) ;  /* 0x0000000000308947 */ /* 0x001fea0003800000 */
[----:B------:R-:W2:Y:S01]  /*0500*/  LDG.E.64.CONSTANT R12, desc[UR10][R8.64+0x8] ;  /* 0x0000080a080c7981 */ /* 0x000ea2000c1e9b00 */
[----:B------:R-:W-:Y:S01]  /*0510*/  FSETP.GEU.AND P2, PT, R14, R5, PT ;  /* 0x000000050e00720b */ /* 0x000fe20003f4e000 */
[----:B------:R-:W-:-:S12]  /*0520*/  IMAD.MOV.U32 R11, RZ, RZ, R14 ;  /* 0x000000ffff0b7224 */ /* 0x000fd800078e000e */
[CC--:B--2---:R-:W-:Y:S01]  /*0530*/  @P2 ISETP.GE.U32.AND P0, PT, R2.reuse, R12.reuse, PT ;  /* 0x0000000c0200220c */ /* 0x0c4fe20003f06070 */
[----:B------:R-:W-:Y:S01]  /*0540*/  IMAD.MOV.U32 R15, RZ, RZ, R12 ;  /* 0x000000ffff0f7224 */ /* 0x000fe200078e000c */
[C---:B------:R-:W-:Y:S01]  /*0550*/  @P2 ISETP.LT.U32.AND P1, PT, R2.reuse, R12, PT ;  /* 0x0000000c0200220c */ /* 0x040fe20003f21070 */
[----:B------:R-:W-:Y:S01]  /*0560*/  IMAD.MOV.U32 R21, RZ, RZ, R13 ;  /* 0x000000ffff157224 */ /* 0x000fe200078e000d */
[CC--:B------:R-:W-:Y:S02]  /*0570*/  @P2 ISETP.GE.AND.EX P0, PT, R3.reuse, R13.reuse, PT, P0 ;  /* 0x0000000d0300220c */ /* 0x0c0fe40003f06300 */
[----:B------:R-:W-:Y:S02]  /*0580*/  @P2 ISETP.LT.AND.EX P1, PT, R3, R13, PT, P1 ;  /* 0x0000000d0300220c */ /* 0x000fe40003f21310 */
[----:B------:R-:W-:Y:S02]  /*0590*/  @P2 FSEL R11, R5, R14, !P0 ;  /* 0x0000000e050b2208 */ /* 0x000fe40004000000 */
[----:B------:R-:W-:-:S02]  /*05a0*/  @P2 SEL R15, R2, R12, P1 ;  /* 0x0000000c020f2207 */ /* 0x000fc40000800000 */
[----:B------:R-:W-:-:S07]  /*05b0*/  @P2 SEL R21, R3, R13, P1 ;  /* 0x0000000d03152207 */ /* 0x000fce0000800000 */
.L_x_700:
[----:B------:R-:W-:Y:S05]  /*05c0*/  BSYNC.RECONVERGENT B2 ;  /* 0x0000000000027941 */ /* 0x000fea0003800200 */
.L_x_699:
[----:B-----5:R-:W-:Y:S01]  /*05d0*/  FSETP.GEU.AND P0, PT, R11, R16, PT ;  /* 0x000000100b00720b */ /* 0x020fe20003f0e000 */
[----:B------:R-:W-:Y:S01]  /*05e0*/  BSSY.RECONVERGENT B2, `(.L_x_701) ;  /* 0x0000011000027945 */ /* 0x000fe20003800200 */
[----:B------:R-:W-:Y:S02]  /*05f0*/  IMAD.MOV.U32 R17, RZ, RZ, R15 ;  /* 0x000000ffff117224 */ /* 0x000fe400078e000f */
[----:B------:R-:W-:Y:S02]  /*0600*/  IMAD.MOV.U32 R19, RZ, RZ, R21 ;  /* 0x000000ffff137224 */ /* 0x000fe400078e0015 */
[----:B------:R-:W-:-:S07]  /*0610*/  IMAD.MOV.U32 R5, RZ, RZ, R11 ;  /* 0x000000ffff057224 */ /* 0x000fce00078e000b */
[----:B------:R-:W-:Y:S05]  /*0620*/  @!P0 BRA `(.L_x_702) ;  /* 0x0000000000308947 */ /* 0x000fea0003800000 */
[----:B------:R-:W2:Y:S01]  /*0630*/  LDG.E.64.CONSTANT R2, desc[UR10][R8.64+0x1008] ;  /* 0x0010080a08027981 */ /* 0x000ea2000c1e9b00 */
[----:B------:R-:W-:Y:S01]  /*0640*/  FSETP.GEU.AND P2, PT, R16, R11, PT ;  /* 0x0000000b1000720b */ /* 0x000fe20003f4e000 */
[----:B------:R-:W-:-:S12]  /*0650*/  IMAD.MOV.U32 R5, RZ, RZ, R16 ;  /* 0x000000ffff057224 */ /* 0x000fd800078e0010 */
[CC--:B--2---:R-:W-:Y:S01]  /*0660*/  @P2 ISETP.GE.U32.AND P0, PT, R15.reuse, R2.reuse, PT ;  /* 0x000000020f00220c */ /* 0x0c4fe20003f06070 */
[----:B------:R-:W-:Y:S01]  /*0670*/  IMAD.MOV.U32 R17, RZ, RZ, R2 ;  /* 0x000000ffff117224 */ /* 0x000fe200078e0002 */
[----:B------:R-:W-:Y:S01]  /*0680*/  @P2 ISETP.LT.U32.AND P1, PT, R15, R2, PT ;  /* 0x000000020f00220c */ /* 0x000fe20003f21070 */
[----:B------:R-:W-:Y:S01]  /*0690*/  IMAD.MOV.U32 R19, RZ, RZ, R3 ;  /* 0x000000ffff137224 */ /* 0x000fe200078e0003 */
[CC--:B------:R-:W-:Y:S02]  /*06a0*/  @P2 ISETP.GE.AND.EX P0, PT, R21.reuse, R3.reuse, PT, P0 ;  /* 0x000000031500220c */ /* 0x0c0fe40003f06300 */
[----:B------:R-:W-:Y:S02]  /*06b0*/  @P2 ISETP.LT.AND.EX P1, PT, R21, R3, PT, P1 ;  /* 0x000000031500220c */ /* 0x000fe40003f21310 */
[----:B------:R-:W-:Y:S02]  /*06c0*/  @P2 FSEL R5, R11, R16, !P0 ;  /* 0x000000100b052208 */ /* 0x000fe40004000000 */
[----:B------:R-:W-:-:S02]  /*06d0*/  @P2 SEL R17, R15, R2, P1 ;  /* 0x000000020f112207 */ /* 0x000fc40000800000 */
[----:B------:R-:W-:-:S07]  /*06e0*/  @P2 SEL R19, R21, R3, P1 ;  /* 0x0000000315132207 */ /* 0x000fce0000800000 */
.L_x_702:
[----:B------:R-:W-:Y:S05]  /*06f0*/  BSYNC.RECONVERGENT B2 ;  /* 0x0000000000027941 */ /* 0x000fea0003800200 */
.L_x_701:
[----:B------:R-:W-:Y:S01]  /*0700*/  FSETP.GEU.AND P0, PT, R5, R18, PT ;  /* 0x000000120500720b */ /* 0x000fe20003f0e000 */
        /* <DEDUP_REMOVED lines=17> */
.L_x_704:
[----:B------:R-:W-:Y:S05]  /*0820*/  BSYNC.RECONVERGENT B2 ;  /* 0x0000000000027941 */ /* 0x000fea0003800200 */
.L_x_703:
        /* <DEDUP_REMOVED lines=9> */
[CC--:B--2---:R-:W-:Y:S02]  /*08c0*/  @P2 ISETP.GE.U32.AND P0, PT, R13.reuse, R2.reuse, PT ;  /* 0x000000020d00220c */ /* 0x0c4fe40003f06070 */
[----:B------:R-:W-:Y:S02]  /*08d0*/  @P2 ISETP.LT.U32.AND P1, PT, R13, R2, PT ;  /* 0x000000020d00220c */ /* 0x000fe40003f21070 */
[CC--:B------:R-:W-:Y:S02]  /*08e0*/  @P2 ISETP.GE.AND.EX P0, PT, R15.reuse, R3.reuse, PT, P0 ;  /* 0x000000030f00220c */ /* 0x0c0fe40003f06300 */
[----:B------:R-:W-:Y:S02]  /*08f0*/  @P2 ISETP.LT.AND.EX P1, PT, R15, R3, PT, P1 ;  /* 0x000000030f00220c */ /* 0x000fe40003f21310 */
[----:B------:R-:W-:Y:S02]  /*0900*/  @P2 FSEL R5, R11, R10, !P0 ;  /* 0x0000000a0b052208 */ /* 0x000fe40004000000 */
[----:B------:R-:W-:-:S02]  /*0910*/  @P2 SEL R10, R13, R2, P1 ;  /* 0x000000020d0a2207 */ /* 0x000fc40000800000 */
[----:B------:R-:W-:-:S03]  /*0920*/  @P2 SEL R11, R15, R3, P1 ;  /* 0x000000030f0b2207 */ /* 0x000fc60000800000 */
[----:B------:R-:W-:Y:S02]  /*0930*/  @P2 IMAD.MOV.U32 R2, RZ, RZ, R10 ;  /* 0x000000ffff022224 */ /* 0x000fe400078e000a */
[----:B------:R-:W-:-:S07]  /*0940*/  @P2 IMAD.MOV.U32 R3, RZ, RZ, R11 ;  /* 0x000000ffff032224 */ /* 0x000fce00078e000b */
.L_x_706:
[----:B------:R-:W-:Y:S05]  /*0950*/  BSYNC.RECONVERGENT B2 ;  /* 0x0000000000027941 */ /* 0x000fea0003800200 */
.L_x_705:
[----:B------:R-:W-:-:S05]  /*0960*/  VIADD R4, R4, 0x400 ;  /* 0x0000040004047836 */ /* 0x000fca0000000000 */
[----:B------:R-:W-:-:S13]  /*0970*/  ISETP.GE.AND P0, PT, R4, UR4, PT ;  /* 0x0000000404007c0c */ /* 0x000fda000bf06270 */
[----:B------:R-:W-:Y:S05]  /*0980*/  @!P0 BRA `(.L_x_707) ;  /* 0xfffffff800b08947 */ /* 0x000fea000383ffff */
.L_x_693:
[----:B------:R-:W-:Y:S05]  /*0990*/  BSYNC.RECONVERGENT B1 ;  /* 0x0000000000017941 */ /* 0x000fea0003800200 */
.L_x_692:
[----:B------:R-:W2:Y:S02]  /*09a0*/  LDCU UR4, c[0x0][0x390] ;  /* 0x00007200ff0477ac */ /* 0x000ea40008000800 */
[----:B--2---:R-:W-:-:S09]  /*09b0*/  UISETP.GE.AND UP0, UPT, UR4, 0x100, UPT ;  /* 0x000001000400788c */ /* 0x004fd2000bf06270 */
[----:B------:R-:W-:Y:S05]  /*09c0*/  BRA.U !UP0, `(.L_x_708) ;  /* 0x00000011083c7547 */ /* 0x000fea000b800000 */
[----:B------:R-:W2:Y:S01]  /*09d0*/  S2R R12, SR_LANEID ;  /* 0x00000000000c7919 */ /* 0x000ea20000000000 */
[----:B------:R-:W-:Y:S01]  /*09e0*/  BSSY.RECONVERGENT B1, `(.L_x_709) ;  /* 0x0000015000017945 */ /* 0x000fe20003800200 */
[----:B01---5:R-:W-:Y:S01]  /*09f0*/  IMAD.MOV.U32 R7, RZ, RZ, R2 ;  /* 0x000000ffff077224 */ /* 0x023fe200078e0002 */
[----:B------:R-:W0:Y:S01]  /*0a00*/  SHFL.DOWN PT, R6, R5, 0x1, 0x1f ;  /* 0x08201f0005067f89 */ /* 0x000e2200000e0000 */
[----:B------:R-:W-:Y:S02]  /*0a10*/  IMAD.MOV.U32 R8, RZ, RZ, R3 ;  /* 0x000000ffff087224 */ /* 0x000fe400078e0003 */
[----:B------:R-:W-:Y:S01]  /*0a20*/  IMAD.MOV.U32 R4, RZ, RZ, R5 ;  /* 0x000000ffff047224 */ /* 0x000fe200078e0005 */
[----:B------:R1:W3:Y:S04]  /*0a30*/  SHFL.DOWN PT, R9, R2, 0x1, 0x1f ;  /* 0x08201f0002097f89 */ /* 0x0002e800000e0000 */
[----:B------:R1:W4:Y:S01]  /*0a40*/  SHFL.DOWN PT, R11, R3, 0x1, 0x1f ;  /* 0x08201f00030b7f89 */ /* 0x00032200000e0000 */
[----:B0-----:R-:W-:-:S04]  /*0a50*/  FSETP.GEU.AND P0, PT, R5, R6, PT ;  /* 0x000000060500720b */ /* 0x001fc80003f0e000 */
[----:B--2---:R-:W-:-:S13]  /*0a60*/  ISETP.GT.OR P0, PT, R12, 0x1e, !P0 ;  /* 0x0000001e0c00780c */ /* 0x004fda0004704670 */
[----:B-1-34-:R-:W-:Y:S05]  /*0a70*/  @P0 BRA `(.L_x_710) ;  /* 0x00000000002c0947 */ /* 0x01afea0003800000 */
[----:B------:R-:W-:Y:S01]  /*0a80*/  FSETP.GT.AND P2, PT, R5, R6, PT ;  /* 0x000000060500720b */ /* 0x000fe20003f44000 */
[----:B------:R-:W-:Y:S02]  /*0a90*/  IMAD.MOV.U32 R7, RZ, RZ, R9 ;  /* 0x000000ffff077224 */ /* 0x000fe400078e0009 */
[----:B------:R-:W-:Y:S02]  /*0aa0*/  IMAD.MOV.U32 R8, RZ, RZ, R11 ;  /* 0x000000ffff087224 */ /* 0x000fe400078e000b */
[----:B------:R-:W-:-:S08]  /*0ab0*/  IMAD.MOV.U32 R4, RZ, RZ, R6 ;  /* 0x000000ffff047224 */ /* 0x000fd000078e0006 */
[CC--:B------:R-:W-:Y:S02]  /*0ac0*/  @!P2 ISETP.GE.U32.AND P0, PT, R2.reuse, R9.reuse, PT ;  /* 0x000000090200a20c */ /* 0x0c0fe40003f06070 */
[C---:B------:R-:W-:Y:S02]  /*0ad0*/  @!P2 ISETP.LT.U32.AND P1, PT, R2.reuse, R9, PT ;  /* 0x000000090200a20c */ /* 0x040fe40003f21070 */
[CC--:B------:R-:W-:Y:S02]  /*0ae0*/  @!P2 ISETP.GE.AND.EX P0, PT, R3.reuse, R11.reuse, PT, P0 ;  /* 0x0000000b0300a20c */ /* 0x0c0fe40003f06300 */
[----:B------:R-:W-:Y:S02]  /*0af0*/  @!P2 ISETP.LT.AND.EX P1, PT, R3, R11, PT, P1 ;  /* 0x0000000b0300a20c */ /* 0x000fe40003f21310 */
[----:B------:R-:W-:Y:S02]  /*0b00*/  @!P2 FSEL R4, R5, R6, !P0 ;  /* 0x000000060504a208 */ /* 0x000fe40004000000 */
[----:B------:R-:W-:-:S02]  /*0b10*/  @!P2 SEL R7, R2, R9, P1 ;  /* 0x000000090207a207 */ /* 0x000fc40000800000 */
[----:B------:R-:W-:-:S07]  /*0b20*/  @!P2 SEL R8, R3, R11, P1 ;  /* 0x0000000b0308a207 */ /* 0x000fce0000800000 */
.L_x_710:
[----:B------:R-:W-:Y:S05]  /*0b30*/  BSYNC.RECONVERGENT B1 ;  /* 0x0000000000017941 */ /* 0x000fea0003800200 */
.L_x_709:
[----:B------:R-:W0:Y:S01]  /*0b40*/  SHFL.DOWN PT, R3, R4, 0x2, 0x1f ;  /* 0x08401f0004037f89 */ /* 0x000e2200000e0000 */
[----:B------:R-:W-:Y:S01]  /*0b50*/  BSSY.RECONVERGENT B1, `(.L_x_711) ;  /* 0x0000014000017945 */ /* 0x000fe20003800200 */
[----:B------:R-:W-:Y:S02]  /*0b60*/  IMAD.MOV.U32 R5, RZ, RZ, R7 ;  /* 0x000000ffff057224 */ /* 0x000fe400078e0007 */
[----:B------:R1:W2:Y:S01]  /*0b70*/  SHFL.DOWN PT, R10, R7, 0x2, 0x1f ;  /* 0x08401f00070a7f89 */ /* 0x0002a200000e0000 */
[----:B------:R-:W-:Y:S02]  /*0b80*/  IMAD.MOV.U32 R6, RZ, RZ, R8 ;  /* 0x000000ffff067224 */ /* 0x000fe400078e0008 */
[----:B------:R-:W-:Y:S01]  /*0b90*/  IMAD.MOV.U32 R2, RZ, RZ, R4 ;  /* 0x000000ffff027224 */ /* 0x000fe200078e0004 */
[----:B------:R1:W3:Y:S01]  /*0ba0*/  SHFL.DOWN PT, R9, R8, 0x2, 0x1f ;  /* 0x08401f0008097f89 */ /* 0x0002e200000e0000 */
[----:B0-----:R-:W-:-:S04]  /*0bb0*/  FSETP.GEU.AND P0, PT, R4, R3, PT ;  /* 0x000000030400720b */ /* 0x001fc80003f0e000 */
[----:B------:R-:W-:-:S13]  /*0bc0*/  ISETP.GT.OR P0, PT, R12, 0x1d, !P0 ;  /* 0x0000001d0c00780c */ /* 0x000fda0004704670 */
[----:B-123--:R-:W-:Y:S05]  /*0bd0*/  @P0 BRA `(.L_x_712) ;  /* 0x00000000002c0947 */ /* 0x00efea0003800000 */
        /* <DEDUP_REMOVED lines=11> */
.L_x_712:
[----:B------:R-:W-:Y:S05]  /*0c90*/  BSYNC.RECONVERGENT B1 ;  /* 0x0000000000017941 */ /* 0x000fea0003800200 */
.L_x_711:
        /* <DEDUP_REMOVED lines=21> */
.L_x_714:
[----:B------:R-:W-:Y:S05]  /*0df0*/  BSYNC.RECONVERGENT B1 ;  /* 0x0000000000017941 */ /* 0x000fea0003800200 */
.L_x_713:
        /* <DEDUP_REMOVED lines=21> */
.L_x_716:
[----:B------:R-:W-:Y:S05]  /*0f50*/  BSYNC.RECONVERGENT B1 ;  /* 0x0000000000017941 */ /* 0x000fea0003800200 */
.L_x_715:
[----:B------:R-:W0:Y:S01]  /*0f60*/  SHFL.DOWN PT, R8, R5, 0x10, 0x1f ;  /* 0x0a001f0005087f89 */ /* 0x000e2200000e0000 */
[----:B------:R-:W-:Y:S01]  /*0f70*/  BSSY.RECONVERGENT B1, `(.L_x_717) ;  /* 0x0000015000017945 */ /* 0x000fe20003800200 */
[----:B------:R-:W-:Y:S01]  /*0f80*/  ISETP.NE.AND P2, PT, R12, RZ, PT ;  /* 0x000000ff0c00720c */ /* 0x000fe20003f45270 */
[----:B------:R-:W-:Y:S01]  /*0f90*/  IMAD.MOV.U32 R3, RZ, RZ, R6 ;  /* 0x000000ffff037224 */ /* 0x000fe200078e0006 */
        /* <DEDUP_REMOVED lines=18> */
.L_x_718:
[----:B------:R-:W-:Y:S05]  /*10c0*/  BSYNC.RECONVERGENT B1 ;  /* 0x0000000000017941 */ /* 0x000fea0003800200 */
.L_x_717:
[----:B------:R-:W-:Y:S04]  /*10d0*/  BSSY.RECONVERGENT B1, `(.L_x_719) ;  /* 0x000000c000017945 */ /* 0x000fe80003800200 */
[----:B------:R-:W-:Y:S05]  /*10e0*/  @P2 BRA `(.L_x_720) ;  /* 0x0000000000282947 */ /* 0x000fea0003800000 */
[----:B------:R-:W0:Y:S01]  /*10f0*/  S2R R7, SR_CgaCtaId ;  /* 0x0000000000077919 */ /* 0x000e220000008800 */
[----:B------:R-:W-:Y:S02]  /*1100*/  MOV R6, 0x400 ;  /* 0x0000040000067802 */ /* 0x000fe40000000f00 */
[----:B------:R-:W-:-:S04]  /*1110*/  SHF.R.U32.HI R5, RZ, 0x1, R0 ;  /* 0x00000001ff057819 */ /* 0x000fc80000011600 */
[----:B------:R-:W-:Y:S02]  /*1120*/  LOP3.LUT R5, R5, 0x1f0, RZ, 0xc0, !PT ;  /* 0x000001f005057812 */ /* 0x000fe400078ec0ff */
[----:B0-----:R-:W-:Y:S01]  /*1130*/  LEA R6, R7, R6, 0x18 ;  /* 0x0000000607067211 */ /* 0x001fe200078ec0ff */
[----:B------:R-:W-:-:S04]  /*1140*/  IMAD.MOV.U32 R7, RZ, RZ, R4 ;  /* 0x000000ffff077224 */ /* 0x000fc800078e0004 */
[----:B------:R-:W-:Y:S02]  /*1150*/  IMAD.IADD R5, R5, 0x1, R6 ;  /* 0x0000000105057824 */ /* 0x000fe400078e0206 */
[----:B------:R-:W-:-:S03]  /*1160*/  IMAD.MOV.U32 R6, RZ, RZ, R3 ;  /* 0x000000ffff067224 */ /* 0x000fc600078e0003 */
[----:B------:R0:W-:Y:S04]  /*1170*/  STS [R5+0x8], R2 ;  /* 0x0000080205007388 */ /* 0x0001e80000000800 */
[----:B------:R0:W-:Y:S02]  /*1180*/  STS.64 [R5+0x10], R6 ;  /* 0x0000100605007388 */ /* 0x0001e40000000a00 */
.L_x_720:
[----:B------:R-:W-:Y:S05]  /*1190*/  BSYNC.RECONVERGENT B1 ;  /* 0x0000000000017941 */ /* 0x000fea0003800200 */
.L_x_719:
[----:B------:R-:W-:Y:S01]  /*11a0*/  BAR.SYNC.DEFER_BLOCKING 0x0 ;  /* 0x0000000000007b1d */ /* 0x000fe20000010000 */
[----:B------:R-:W-:-:S13]  /*11b0*/  ISETP.NE.AND P1, PT, R0, RZ, PT ;  /* 0x000000ff0000720c */ /* 0x000fda0003f25270 */
[----:B------:R-:W-:Y:S05]  /*11c0*/  @P1 BRA `(.L_x_721) ;  /* 0x0000005000c01947 */ /* 0x000fea0003800000 */
[----:B0-----:R-:W0:Y:S01]  /*11d0*/  S2R R5, SR_CgaCtaId ;  /* 0x0000000000057919 */ /* 0x001e220000008800 */
[----:B------:R-:W-:Y:S01]  /*11e0*/  MOV R8, 0x400 ;  /* 0x0000040000087802 */ /* 0x000fe20000000f00 */
[----:B------:R-:W-:Y:S01]  /*11f0*/  BSSY.RECONVERGENT B1, `(.L_x_722) ;  /* 0x000001a000017945 */ /* 0x000fe20003800200 */
[----:B------:R-:W-:Y:S02]  /*1200*/  IMAD.MOV.U32 R12, RZ, RZ, R2 ;  /* 0x000000ffff0c7224 */ /* 0x000fe400078e0002 */
[----:B------:R-:W-:Y:S02]  /*1210*/  IMAD.MOV.U32 R6, RZ, RZ, R3 ;  /* 0x000000ffff067224 */ /* 0x000fe400078e0003 */
[----:B------:R-:W-:Y:S01]  /*1220*/  IMAD.MOV.U32 R7, RZ, RZ, R4 ;  /* 0x000000ffff077224 */ /* 0x000fe200078e0004 */
[----:B0-----:R-:W-:-:S05]  /*1230*/  LEA R8, R5, R8, 0x18 ;  /* 0x0000000805087211 */ /* 0x001fca00078ec0ff */
[----:B------:R-:W0:Y:S04]  /*1240*/  LDS R11, [R8+0x18] ;  /* 0x00001800080b7984 */ /* 0x000e280000000800 */
[----:B------:R1:W2:Y:S04]  /*1250*/  LDS R13, [R8+0x28] ;  /* 0x00002800080d7984 */ /* 0x0002a80000000800 */
[----:B------:R1:W3:Y:S04]  /*1260*/  LDS R15, [R8+0x38] ;  /* 0x00003800080f7984 */ /* 0x0002e80000000800 */
[----:B------:R1:W4:Y:S04]  /*1270*/  LDS R10, [R8+0x48] ;  /* 0x00004800080a7984 */ /* 0x0003280000000800 */
[----:B------:R1:W1:Y:S04]  /*1280*/  LDS R9, [R8+0x58] ;  /* 0x0000580008097984 */ /* 0x0002680000000800 */
[----:B------:R0:W1:Y:S04]  /*1290*/  LDS R5, [R8+0x68] ;  /* 0x0000680008057984 */ /* 0x0000680000000800 */
[----:B------:R0:W1:Y:S02]  /*12a0*/  LDS R0, [R8+0x78] ;  /* 0x0000780008007984 */ /* 0x0000640000000800 */
[----:B0-----:R-:W-:-:S13]  /*12b0*/  FSETP.GEU.AND P0, PT, R2, R11, PT ;  /* 0x0000000b0200720b */ /* 0x001fda0003f0e000 */
[----:B--234-:R-:W-:Y:S05]  /*12c0*/  @!P0 BRA `(.L_x_723) ;  /* 0x0000000000308947 */ /* 0x01cfea0003800000 */
[----:B------:R-:W0:Y:S01]  /*12d0*/  LDS.64 R6, [R8+0x20] ;  /* 0x0000200008067984 */ /* 0x000e220000000a00 */
[----:B------:R-:W-:Y:S01]  /*12e0*/  FSETP.GEU.AND P3, PT, R11, R2, PT ;  /* 0x000000020b00720b */ /* 0x000fe20003f6e000 */
[----:B------:R-:W-:-:S12]  /*12f0*/  IMAD.MOV.U32 R12, RZ, RZ, R11 ;  /* 0x000000ffff0c7224 */ /* 0x000fd800078e000b */
[CC--:B0-----:R-:W-:Y:S02]  /*1300*/  @P3 ISETP.LT.U32.AND P2, PT, R3.reuse, R6.reuse, PT ;  /* 0x000000060300320c */ /* 0x0c1fe40003f41070 */
[CC--:B------:R-:W-:Y:S02]  /*1310*/  @P3 ISETP.GE.U32.AND P0, PT, R3.reuse, R6.reuse, PT ;  /* 0x000000060300320c */ /* 0x0c0fe40003f06070 */
[CC--:B------:R-:W-:Y:S02]  /*1320*/  @P3 ISETP.LT.AND.EX P2, PT, R4.reuse, R7.reuse, PT, P2 ;  /* 0x000000070400320c */ /* 0x0c0fe40003f41320 */
[CC--:B------:R-:W-:Y:S02]  /*1330*/  @P3 ISETP.GE.AND.EX P0, PT, R4.reuse, R7.reuse, PT, P0 ;  /* 0x000000070400320c */ /* 0x0c0fe40003f06300 */
[----:B------:R-:W-:Y:S02]  /*1340*/  @P3 SEL R3, R3, R6, P2 ;  /* 0x0000000603033207 */ /* 0x000fe40001000000 */
[----:B------:R-:W-:-:S02]  /*1350*/  @P3 SEL R4, R4, R7, P2 ;  /* 0x0000000704043207 */ /* 0x000fc40001000000 */
[----:B------:R-:W-:Y:S01]  /*1360*/  @P3 FSEL R12, R2, R11, !P0 ;  /* 0x0000000b020c3208 */ /* 0x000fe20004000000 */
[----:B------:R-:W-:Y:S02]  /*1370*/  @P3 IMAD.MOV.U32 R6, RZ, RZ, R3 ;  /* 0x000000ffff063224 */ /* 0x000fe400078e0003 */
[----:B------:R-:W-:-:S07]  /*1380*/  @P3 IMAD.MOV.U32 R7, RZ, RZ, R4 ;  /* 0x000000ffff073224 */ /* 0x000fce00078e0004 */
.L_x_723:
[----:B------:R-:W-:Y:S05]  /*1390*/  BSYNC.RECONVERGENT B1 ;  /* 0x0000000000017941 */ /* 0x000fea0003800200 */
.L_x_722:
[----:B------:R-:W-:Y:S01]  /*13a0*/  FSETP.GEU.AND P0, PT, R12, R13, PT ;  /* 0x0000000d0c00720b */ /* 0x000fe20003f0e000 */
[----:B------:R-:W-:Y:S01]  /*13b0*/  BSSY.RECONVERGENT B1, `(.L_x_724) ;  /* 0x0000011000017945 */ /* 0x000fe20003800200 */
[----:B------:R-:W-:Y:S02]  /*13c0*/  IMAD.MOV.U32 R17, RZ, RZ, R6 ;  /* 0x000000ffff117224 */ /* 0x000fe400078e0006 */
[----:B------:R-:W-:Y:S02]  /*13d0*/  IMAD.MOV.U32 R14, RZ, RZ, R7 ;  /* 0x000000ffff0e7224 */ /* 0x000fe400078e0007 */
[----:B------:R-:W-:-:S07]  /*13e0*/  IMAD.MOV.U32 R2, RZ, RZ, R12 ;  /* 0x000000ffff027224 */ /* 0x000fce00078e000c */
[----:B------:R-:W-:Y:S05]  /*13f0*/  @!P0 BRA `(.L_x_725) ;  /* 0x0000000000308947 */ /* 0x000fea0003800000 */
[----:B------:R-:W0:Y:S01]  /*1400*/  LDS.64 R18, [R8+0x30] ;  /* 0x0000300008127984 */ /* 0x000e220000000a00 */
[----:B------:R-:W-:Y:S01]  /*1410*/  FSETP.GEU.AND P3, PT, R13, R12, PT ;  /* 0x0000000c0d00720b */ /* 0x000fe20003f6e000 */
[----:B------:R-:W-:-:S12]  /*1420*/  IMAD.MOV.U32 R2, RZ, RZ, R13 ;  /* 0x000000ffff027224 */ /* 0x000fd800078e000d */
[CC--:B0-----:R-:W-:Y:S01]  /*1430*/  @P3 ISETP.GE.U32.AND P0, PT, R6.reuse, R18.reuse, PT ;  /* 0x000000120600320c */ /* 0x0c1fe20003f06070 */
[----:B------:R-:W-:Y:S01]  /*1440*/  IMAD.MOV.U32 R17, RZ, RZ, R18 ;  /* 0x000000ffff117224 */ /* 0x000fe200078e0012 */
[-C--:B------:R-:W-:Y:S01]  /*1450*/  @P3 ISETP.LT.U32.AND P2, PT, R6, R18.reuse, PT ;  /* 0x000000120600320c */ /* 0x080fe20003f41070 */
[----:B------:R-:W-:Y:S01]  /*1460*/  IMAD.MOV.U32 R14, RZ, RZ, R19 ;  /* 0x000000ffff0e7224 */ /* 0x000fe200078e0013 */
[CC--:B------:R-:W-:Y:S02]  /*1470*/  @P3 ISETP.GE.AND.EX P0, PT, R7.reuse, R19.reuse, PT, P0 ;  /* 0x000000130700320c */ /* 0x0c0fe40003f06300 */
[----:B------:R-:W-:Y:S02]  /*1480*/  @P3 ISETP.LT.AND.EX P2, PT, R7, R19, PT, P2 ;  /* 0x000000130700320c */ /* 0x000fe40003f41320 */
[----:B------:R-:W-:Y:S02]  /*1490*/  @P3 FSEL R2, R12, R13, !P0 ;  /* 0x0000000d0c023208 */ /* 0x000fe40004000000 */
[----:B------:R-:W-:-:S02]  /*14a0*/  @P3 SEL R17, R6, R18, P2 ;  /* 0x0000001206113207 */ /* 0x000fc40001000000 */
[----:B------:R-:W-:-:S07]  /*14b0*/  @P3 SEL R14, R7, R19, P2 ;  /* 0x00000013070e3207 */ /* 0x000fce0001000000 */
.L_x_725:
[----:B------:R-:W-:Y:S05]  /*14c0*/  BSYNC.RECONVERGENT B1 ;  /* 0x0000000000017941 */ /* 0x000fea0003800200 */
.L_x_724:
        /* <DEDUP_REMOVED lines=11> */
[CC--:B------:R-:W-:Y:S01]  /*1580*/  @P3 ISETP.LT.U32.AND P2, PT, R17.reuse, R6.reuse, PT ;  /* 0x000000061100320c */ /* 0x0c0fe20003f41070 */
[----:B------:R-:W-:Y:S01]  /*1590*/  IMAD.MOV.U32 R4, RZ, RZ, R7 ;  /* 0x000000ffff047224 */ /* 0x000fe200078e0007 */
[CC--:B------:R-:W-:Y:S02]  /*15a0*/  @P3 ISETP.GE.AND.EX P0, PT, R14.reuse, R7.reuse, PT, P0 ;  /* 0x000000070e00320c */ /* 0x0c0fe40003f06300 */
[----:B------:R-:W-:Y:S02]  /*15b0*/  @P3 ISETP.LT.AND.EX P2, PT, R14, R7, PT, P2 ;  /* 0x000000070e00320c */ /* 0x000fe40003f41320 */
[----:B------:R-:W-:Y:S02]  /*15c0*/  @P3 FSEL R3, R2, R15, !P0 ;  /* 0x0000000f02033208 */ /* 0x000fe40004000000 */
[----:B------:R-:W-:-:S02]  /*15d0*/  @P3 SEL R11, R17, R6, P2 ;  /* 0x00000006110b3207 */ /* 0x000fc40001000000 */
[----:B------:R-:W-:-:S07]  /*15e0*/  @P3 SEL R4, R14, R7, P2 ;  /* 0x000000070e043207 */ /* 0x000fce0001000000 */
.L_x_727:
[----:B------:R-:W-:Y:S05]  /*15f0*/  BSYNC.RECONVERGENT B1 ;  /* 0x0000000000017941 */ /* 0x000fea0003800200 */
.L_x_726:
        /* <DEDUP_REMOVED lines=18> */
.L_x_729:
[----:B------:R-:W-:Y:S05]  /*1720*/  BSYNC.RECONVERGENT B1 ;  /* 0x0000000000017941 */ /* 0x000fea0003800200 */
.L_x_728:
[----:B-1----:R-:W-:Y:S01]  /*1730*/  FSETP.GEU.AND P0, PT, R2, R9, PT ;  /* 0x000000090200720b */ /* 0x002fe20003f0e000 */
        /* <DEDUP_REMOVED lines=17> */
.L_x_731:
[----:B------:R-:W-:Y:S05]  /*1850*/  BSYNC.RECONVERGENT B1 ;  /* 0x0000000000017941 */ /* 0x000fea0003800200 */
.L_x_730:
        /* <DEDUP_REMOVED lines=18> */
.L_x_733:
[----:B------:R-:W-:Y:S05]  /*1980*/  BSYNC.RECONVERGENT B1 ;  /* 0x0000000000017941 */ /* 0x000fea0003800200 */
.L_x_732:
[----:B------:R-:W-:Y:S01]  /*1990*/  FSETP.GEU.AND P0, PT, R7, R0, PT ;  /* 0x000000000700720b */ /* 0x000fe20003f0e000 */
[----:B------:R-:W-:Y:S02]  /*19a0*/  IMAD.MOV.U32 R2, RZ, RZ, R7 ;  /* 0x000000ffff027224 */ /* 0x000fe400078e0007 */
[----:B------:R-:W-:Y:S02]  /*19b0*/  IMAD.MOV.U32 R3, RZ, RZ, R9 ;  /* 0x000000ffff037224 */ /* 0x000fe400078e0009 */
[----:B------:R-:W-:-:S08]  /*19c0*/  IMAD.MOV.U32 R4, RZ, RZ, R6 ;  /* 0x000000ffff047224 */ /* 0x000fd000078e0006 */
[----:B------:R-:W-:Y:S05]  /*19d0*/  @!P0 BRA `(.L_x_721) ;  /* 0x0000004800bc8947 */ /* 0x000fea0003800000 */
[----:B------:R-:W0:Y:S01]  /*19e0*/  LDS.64 R10, [R8+0x80] ;  /* 0x00008000080a7984 */ /* 0x000e220000000a00 */
[----:B------:R-:W-:Y:S01]  /*19f0*/  FSETP.GEU.AND P0, PT, R0, R7, PT ;  /* 0x000000070000720b */ /* 0x000fe20003f0e000 */
[----:B------:R-:W-:Y:S02]  /*1a00*/  IMAD.MOV.U32 R2, RZ, RZ, R0 ;  /* 0x000000ffff027224 */ /* 0x000fe400078e0000 */
[----:B0-----:R-:W-:Y:S02]  /*1a10*/  IMAD.MOV.U32 R3, RZ, RZ, R10 ;  /* 0x000000ffff037224 */ /* 0x001fe400078e000a */
        /* <DEDUP_REMOVED lines=10> */
.L_x_708:
[----:B------:R-:W-:Y:S01]  /*1ac0*/  LOP3.LUT R4, R0, 0x3e0, RZ, 0xc0, !PT ;  /* 0x000003e000047812 */ /* 0x000fe200078ec0ff */
[----:B------:R-:W-:Y:S01]  /*1ad0*/  BSSY.RECONVERGENT B1, `(.L_x_734) ;  /* 0x000001b000017945 */ /* 0x000fe20003800200 */
[----:B-----5:R-:W-:Y:S02]  /*1ae0*/  IMAD.MOV.U32 R12, RZ, RZ, R2 ;  /* 0x000000ffff0c7224 */ /* 0x020fe400078e0002 */
[----:B------:R-:W-:Y:S02]  /*1af0*/  IMAD.MOV.U32 R14, RZ, RZ, R3 ;  /* 0x000000ffff0e7224 */ /* 0x000fe400078e0003 */
[----:B01----:R-:W-:Y:S01]  /*1b00*/  VIADD R6, R4, 0x20 ;  /* 0x0000002004067836 */ /* 0x003fe20000000000 */
[----:B------:R-:W-:-:S04]  /*1b10*/  LOP3.LUT R4, RZ, R4, RZ, 0x33, !PT ;  /* 0x00000004ff047212 */ /* 0x000fc800078e33ff */
[----:B------:R-:W-:Y:S01]  /*1b20*/  ISETP.GT.AND P0, PT, R6, UR4, PT ;  /* 0x0000000406007c0c */ /* 0x000fe2000bf04270 */
[----:B------:R-:W-:Y:S02]  /*1b30*/  VIADD R4, R4, UR4 ;  /* 0x0000000404047c36 */ /* 0x000fe40008000000 */
[----:B------:R-:W-:-:S03]  /*1b40*/  IMAD.MOV.U32 R6, RZ, RZ, R5 ;  /* 0x000000ffff067224 */ /* 0x000fc600078e0005 */
[----:B------:R-:W-:Y:S02]  /*1b50*/  SEL R7, R4, 0x1f, P0 ;  /* 0x0000001f04077807 */ /* 0x000fe40000000000 */
[----:B------:R-:W0:Y:S03]  /*1b60*/  S2R R4, SR_LANEID ;  /* 0x0000000000047919 */ /* 0x000e260000000000 */
[----:B------:R-:W1:Y:S04]  /*1b70*/  SHFL.DOWN PT, R8, R5, 0x1, R7 ;  /* 0x0820000005087989 */ /* 0x000e6800000e0007 */
[----:B------:R2:W3:Y:S04]  /*1b80*/  SHFL.DOWN PT, R9, R2, 0x1, R7 ;  /* 0x0820000002097989 */ /* 0x0004e800000e0007 */
[----:B------:R2:W4:Y:S01]  /*1b90*/  SHFL.DOWN PT, R11, R3, 0x1, R7 ;  /* 0x08200000030b7989 */ /* 0x00052200000e0007 */
[----:B-1----:R-:W-:-:S04]  /*1ba0*/  FSETP.GEU.AND P0, PT, R5, R8, PT ;  /* 0x000000080500720b */ /* 0x002fc80003f0e000 */
[----:B0-----:R-:W-:-:S13]  /*1bb0*/  ISETP.GE.OR P0, PT, R4, R7, !P0 ;  /* 0x000000070400720c */ /* 0x001fda0004706670 */
[----:B--234-:R-:W-:Y:S05]  /*1bc0*/  @P0 BRA `(.L_x_735) ;  /* 0x00000000002c0947 */ /* 0x01cfea0003800000 */
        /* <DEDUP_REMOVED lines=11> */
.L_x_735:
[----:B------:R-:W-:Y:S05]  /*1c80*/  BSYNC.RECONVERGENT B1 ;  /* 0x0000000000017941 */ /* 0x000fea0003800200 */
.L_x_734:
[----:B------:R-:W0:Y:S01]  /*1c90*/  SHFL.DOWN PT, R3, R6, 0x2, R7 ;  /* 0x0840000006037989 */ /* 0x000e2200000e0007 */
[----:B------:R-:W-:Y:S01]  /*1ca0*/  VIADD R2, R4, 0x2 ;  /* 0x0000000204027836 */ /* 0x000fe20000000000 */
[----:B------:R-:W-:Y:S01]  /*1cb0*/  BSSY.RECONVERGENT B1, `(.L_x_736) ;  /* 0x0000014000017945 */ /* 0x000fe20003800200 */
[----:B------:R-:W-:Y:S01]  /*1cc0*/  IMAD.MOV.U32 R8, RZ, RZ, R12 ;  /* 0x000000ffff087224 */ /* 0x000fe200078e000c */
[----:B------:R1:W2:Y:S01]  /*1cd0*/  SHFL.DOWN PT, R5, R12, 0x2, R7 ;  /* 0x084000000c057989 */ /* 0x0002a200000e0007 */
[----:B------:R-:W-:-:S03]  /*1ce0*/  IMAD.MOV.U32 R10, RZ, RZ, R14 ;  /* 0x000000ffff0a7224 */ /* 0x000fc600078e000e */
[----:B------:R1:W3:Y:S01]  /*1cf0*/  SHFL.DOWN PT, R9, R14, 0x2, R7 ;  /* 0x084000000e097989 */ /* 0x0002e200000e0007 */
[----:B0-----:R-:W-:-:S04]  /*1d00*/  FSETP.GEU.AND P0, PT, R6, R3, PT ;  /* 0x000000030600720b */ /* 0x001fc80003f0e000 */
[----:B------:R-:W-:Y:S01]  /*1d10*/  ISETP.GT.OR P0, PT, R2, R7, !P0 ;  /* 0x000000070200720c */ /* 0x000fe20004704670 */
[----:B------:R-:W-:-:S12]  /*1d20*/  IMAD.MOV.U32 R2, RZ, RZ, R6 ;  /* 0x000000ffff027224 */ /* 0x000fd800078e0006 */
        /* <DEDUP_REMOVED lines=12> */
.L_x_737:
[----:B------:R-:W-:Y:S05]  /*1df0*/  BSYNC.RECONVERGENT B1 ;  /* 0x0000000000017941 */ /* 0x000fea0003800200 */
.L_x_736:
        /* <DEDUP_REMOVED lines=22> */
.L_x_739:
[----:B------:R-:W-:Y:S05]  /*1f60*/  BSYNC.RECONVERGENT B1 ;  /* 0x0000000000017941 */ /* 0x000fea0003800200 */
.L_x_738:
[----:B------:R-:W0:Y:S01]  /*1f70*/  SHFL.DOWN PT, R3, R6, 0x8, R7 ;  /* 0x0900000006037989 */ /* 0x000e2200000e0007 */
[----:B------:R-:W-:Y:S01]  /*1f80*/  VIADD R2, R4, 0x8 ;  /* 0x0000000804027836 */ /* 0x000fe20000000000 */
[----:B------:R-:W-:Y:S01]  /*1f90*/  BSSY.RECONVERGENT B1, `(.L_x_740) ;  /* 0x0000014000017945 */ /* 0x000fe20003800200 */
[----:B------:R-:W-:Y:S01]  /*1fa0*/  IMAD.MOV.U32 R8, RZ, RZ, R6 ;  /* 0x000000ffff087224 */ /* 0x000fe200078e0006 */
[----:B------:R1:W2:Y:S01]  /*1fb0*/  SHFL.DOWN PT, R5, R14, 0x8, R7 ;  /* 0x090000000e057989 */ /* 0x0002a200000e0007 */
[----:B------:R-:W-:Y:S02]  /*1fc0*/  IMAD.MOV.U32 R10, RZ, RZ, R14 ;  /* 0x000000ffff0a7224 */ /* 0x000fe400078e000e */
[----:B------:R-:W-:Y:S01]  /*1fd0*/  IMAD.MOV.U32 R12, RZ, RZ, R16 ;  /* 0x000000ffff0c7224 */ /* 0x000fe200078e0010 */
[----:B------:R1:W3:Y:S01]  /*1fe0*/  SHFL.DOWN PT, R9, R16, 0x8, R7 ;  /* 0x0900000010097989 */ /* 0x0002e200000e0007 */
[----:B0-----:R-:W-:-:S04]  /*1ff0*/  FSETP.GEU.AND P0, PT, R6, R3, PT ;  /* 0x000000030600720b */ /* 0x001fc80003f0e000 */
[----:B------:R-:W-:-:S13]  /*2000*/  ISETP.GT.OR P0, PT, R2, R7, !P0 ;  /* 0x000000070200720c */ /* 0x000fda0004704670 */
        /* <DEDUP_REMOVED lines=12> */
.L_x_741:
[----:B------:R-:W-:Y:S05]  /*20d0*/  BSYNC.RECONVERGENT B1 ;  /* 0x0000000000017941 */ /* 0x000fea0003800200 */
.L_x_740:
[----:B------:R-:W0:Y:S01]  /*20e0*/  SHFL.DOWN PT, R5, R8, 0x10, R7 ;  /* 0x0a00000008057989 */ /* 0x000e2200000e0007 */
[C---:B------:R-:W-:Y:S01]  /*20f0*/  VIADD R2, R4.reuse, 0x10 ;  /* 0x0000001004027836 */ /* 0x040fe20000000000 */
[----:B------:R-:W-:Y:S01]  /*2100*/  BSSY.RECONVERGENT B1, `(.L_x_742) ;  /* 0x0000015000017945 */ /* 0x000fe20003800200 */
[----:B------:R-:W-:Y:S01]  /*2110*/  ISETP.NE.AND P2, PT, R4, RZ, PT ;  /* 0x000000ff0400720c */ /* 0x000fe20003f45270 */
[----:B------:R1:W2:Y:S01]  /*2120*/  SHFL.DOWN PT, R9, R10, 0x10, R7 ;  /* 0x0a0000000a097989 */ /* 0x0002a200000e0007 */
[----:B------:R-:W-:Y:S02]  /*2130*/  IMAD.MOV.U32 R3, RZ, RZ, R10 ;  /* 0x000000ffff037224 */ /* 0x000fe400078e000a */
[----:B------:R-:W-:Y:S01]  /*2140*/  IMAD.MOV.U32 R4, RZ, RZ, R12 ;  /* 0x000000ffff047224 */ /* 0x000fe200078e000c */
        /* <DEDUP_REMOVED lines=16> */
.L_x_743:
[----:B------:R-:W-:Y:S05]  /*2250*/  BSYNC.RECONVERGENT B1 ;  /* 0x0000000000017941 */ /* 0x000fea0003800200 */
.L_x_742:
        /* <DEDUP_REMOVED lines=12> */
.L_x_745:
[----:B------:R-:W-:Y:S05]  /*2320*/  BSYNC.RECONVERGENT B1 ;  /* 0x0000000000017941 */ /* 0x000fea0003800200 */
.L_x_744:
[----:B------:R-:W-:Y:S01]  /*2330*/  BAR.SYNC.DEFER_BLOCKING 0x0 ;  /* 0x0000000000007b1d */ /* 0x000fe20000010000 */
[----:B------:R-:W-:-:S13]  /*2340*/  ISETP.NE.AND P1, PT, R0, RZ, PT ;  /* 0x000000ff0000720c */ /* 0x000fda0003f25270 */
[----:B------:R-:W-:Y:S05]  /*2350*/  @P1 BRA `(.L_x_721) ;  /* 0x00000040005c1947 */ /* 0x000fea0003800000 */
[----:B------:R-:W-:Y:S01]  /*2360*/  UISETP.GE.AND UP0, UPT, UR4, 0x21, UPT ;  /* 0x000000210400788c */ /* 0x000fe2000bf06270 */
[----:B------:R-:W-:Y:S02]  /*2370*/  IMAD.MOV.U32 R0, RZ, RZ, R2 ;  /* 0x000000ffff007224 */ /* 0x000fe400078e0002 */
[----:B0-----:R-:W-:Y:S02]  /*2380*/  IMAD.MOV.U32 R7, RZ, RZ, R3 ;  /* 0x000000ffff077224 */ /* 0x001fe400078e0003 */
[----:B------:R-:W-:-:S04]  /*2390*/  IMAD.MOV.U32 R8, RZ, RZ, R4 ;  /* 0x000000ffff087224 */ /* 0x000fc800078e0004 */
[----:B------:R-:W-:Y:S05]  /*23a0*/  BRA.U !UP0, `(.L_x_746) ;  /* 0x00000001085c7547 */ /* 0x000fea000b800000 */
[----:B------:R-:W0:Y:S01]  /*23b0*/  S2R R5, SR_CgaCtaId ;  /* 0x0000000000057919 */ /* 0x000e220000008800 */
[----:B------:R-:W-:Y:S01]  /*23c0*/  MOV R0, 0x400 ;  /* 0x0000040000007802 */ /* 0x000fe20000000f00 */
[----:B------:R-:W-:Y:S01]  /*23d0*/  BSSY.RECONVERGENT B1, `(.L_x_746) ;  /* 0x0000014000017945 */ /* 0x000fe20003800200 */
[----:B------:R-:W-:Y:S02]  /*23e0*/  IMAD.MOV.U32 R7, RZ, RZ, R3 ;  /* 0x000000ffff077224 */ /* 0x000fe400078e0003 */
[----:B------:R-:W-:Y:S01]  /*23f0*/  IMAD.MOV.U32 R8, RZ, RZ, R4 ;  /* 0x000000ffff087224 */ /* 0x000fe200078e0004 */
[----:B0-----:R-:W-:Y:S01]  /*2400*/  LEA R6, R5, R0, 0x18 ;  /* 0x0000000005067211 */ /* 0x001fe200078ec0ff */
[----:B------:R-:W-:-:S04]  /*2410*/  IMAD.MOV.U32 R0, RZ, RZ, R2 ;  /* 0x000000ffff007224 */ /* 0x000fc800078e0002 */
[----:B------:R-:W0:Y:S02]  /*2420*/  LDS R5, [R6+0x18] ;  /* 0x0000180006057984 */ /* 0x000e240000000800 */
[----:B0-----:R-:W-:-:S13]  /*2430*/  FSETP.GEU.AND P0, PT, R2, R5, PT ;  /* 0x000000050200720b */ /* 0x001fda0003f0e000 */
        /* <DEDUP_REMOVED lines=13> */
.L_x_747:
[----:B------:R-:W-:Y:S05]  /*2510*/  BSYNC.RECONVERGENT B1 ;  /* 0x0000000000017941 */ /* 0x000fea0003800200 */
.L_x_746:
[----:B------:R-:W-:Y:S01]  /*2520*/  UISETP.GE.AND UP0, UPT, UR4, 0x41, UPT ;  /* 0x000000410400788c */ /* 0x000fe2000bf06270 */
[----:B------:R-:W-:Y:S02]  /*2530*/  IMAD.MOV.U32 R2, RZ, RZ, R0 ;  /* 0x000000ffff027224 */ /* 0x000fe400078e0000 */
[----:B------:R-:W-:Y:S02]  /*2540*/  IMAD.MOV.U32 R5, RZ, RZ, R7 ;  /* 0x000000ffff057224 */ /* 0x000fe400078e0007 */
        /* <DEDUP_REMOVED lines=24> */
.L_x_749:
[----:B------:R-:W-:Y:S05]  /*26d0*/  BSYNC.RECONVERGENT B1 ;  /* 0x0000000000017941 */ /* 0x000fea0003800200 */
.L_x_748:
        /* <DEDUP_REMOVED lines=27> */
.L_x_751:
[----:B------:R-:W-:Y:S05]  /*2890*/  BSYNC.RECONVERGENT B1 ;  /* 0x0000000000017941 */ /* 0x000fea0003800200 */
.L_x_750:
        /* <DEDUP_REMOVED lines=27> */
.L_x_753:
[----:B------:R-:W-:Y:S05]  /*2a50*/  BSYNC.RECONVERGENT B1 ;  /* 0x0000000000017941 */ /* 0x000fea0003800200 */
.L_x_752:
        /* <DEDUP_REMOVED lines=27> */
.L_x_755:
[----:B------:R-:W-:Y:S05]  /*2c10*/  BSYNC.RECONVERGENT B1 ;  /* 0x0000000000017941 */ /* 0x000fea0003800200 */
.L_x_754:
        /* <DEDUP_REMOVED lines=9> */
[----:B------:R-:W-:Y:S02]  /*2cb0*/  IMAD.MOV.U32 R7, RZ, RZ, R9 ;  /* 0x000000ffff077224 */ /* 0x000fe400078e0009 */
[----:B------:R-:W-:Y:S01]  /*2cc0*/  IMAD.MOV.U32 R6, RZ, RZ, R4 ;  /* 0x000000ffff067224 */ /* 0x000fe200078e0004 */
[----:B0-----:R-:W-:-:S05]  /*2cd0*/  LEA R2, R3, R2, 0x18 ;  /* 0x0000000203027211 */ /* 0x001fca00078ec0ff */
        /* <DEDUP_REMOVED lines=15> */
.L_x_757:
[----:B------:R-:W-:Y:S05]  /*2dd0*/  BSYNC.RECONVERGENT B1 ;  /* 0x0000000000017941 */ /* 0x000fea0003800200 */
.L_x_756:
[----:B------:R-:W-:Y:S01]  /*2de0*/  UISETP.GE.AND UP0, UPT, UR4, 0xe1, UPT ;  /* 0x000000e10400788c */ /* 0x000fe2000bf06270 */
[----:B------:R-:W-:Y:S02]  /*2df0*/  IMAD.MOV.U32 R2, RZ, RZ, R5 ;  /* 0x000000ffff027224 */ /* 0x000fe400078e0005 */
[----:B------:R-:W-:Y:S02]  /*2e00*/  IMAD.MOV.U32 R3, RZ, RZ, R7 ;  /* 0x000000ffff037224 */ /* 0x000fe400078e0007 */
[----:B------:R-:W-:-:S04]  /*2e10*/  IMAD.MOV.U32 R4, RZ, RZ, R6 ;  /* 0x000000ffff047224 */ /* 0x000fc800078e0006 */
[----:B------:R-:W-:Y:S05]  /*2e20*/  BRA.U !UP0, `(.L_x_721) ;  /* 0x0000003508a87547 */ /* 0x000fea000b800000 */
[----:B------:R-:W0:Y:S01]  /*2e30*/  S2R R3, SR_CgaCtaId ;  /* 0x0000000000037919 */ /* 0x000e220000008800 */
[----:B------:R-:W-:Y:S01]  /*2e40*/  MOV R0, 0x400 ;  /* 0x0000040000007802 */ /* 0x000fe20000000f00 */
        /* <DEDUP_REMOVED lines=21> */
.L_x_689:
[----:B------:R-:W1:Y:S01]  /*2fa0*/  S2R R0, SR_TID.X ;  /* 0x0000000000007919 */ /* 0x000e620000002100 */
[----:B------:R-:W1:Y:S02]  /*2fb0*/  LDC.64 R2, c[0x0][0x380] ;  /* 0x0000e000ff027b82 */ /* 0x000e640000000a00 */
[----:B-1----:R-:W-:-:S05]  /*2fc0*/  IMAD.WIDE.U32 R12, R0, 0x10, R2 ;  /* 0x00000010000c7825 */ /* 0x002fca00078e0002 */
[----:B0-----:R-:W2:Y:S04]  /*2fd0*/  LDG.E.CONSTANT R21, desc[UR10][R12.64] ;  /* 0x0000000a0c157981 */ /* 0x001ea8000c1e9900 */
[----:B------:R-:W3:Y:S04]  /*2fe0*/  LDG.E.CONSTANT R10, desc[UR10][R12.64+0x1000] ;  /* 0x0010000a0c0a7981 */ /* 0x000ee8000c1e9900 */
[----:B------:R-:W4:Y:S04]  /*2ff0*/  LDG.E.64.CONSTANT R14, desc[UR10][R12.64+0x8] ;  /* 0x0000080a0c0e7981 */ /* 0x000f28000c1e9b00 */
[----:B------:R0:W5:Y:S04]  /*3000*/  LDG.E.CONSTANT R16, desc[UR10][R12.64+0x2000] ;  /* 0x0020000a0c107981 */ /* 0x000168000c1e9900 */
[----:B------:R0:W5:Y:S04]  /*3010*/  LDG.E.CONSTANT R17, desc[UR10][R12.64+0x3000] ;  /* 0x0030000a0c117981 */ /* 0x000168000c1e9900 */
[----:B------:R0:W5:Y:S04]  /*3020*/  LDG.E.CONSTANT R11, desc[UR10][R12.64+0x4000] ;  /* 0x0040000a0c0b7981 */ /* 0x000168000c1e9900 */
[----:B------:R0:W5:Y:S04]  /*3030*/  LDG.E.64.CONSTANT R6, desc[UR10][R12.64+0x2008] ;  /* 0x0020080a0c067981 */ /* 0x000168000c1e9b00 */
[----:B------:R0:W5:Y:S04]  /*3040*/  LDG.E.64.CONSTANT R4, desc[UR10][R12.64+0x3008] ;  /* 0x0030080a0c047981 */ /* 0x000168000c1e9b00 */
[----:B------:R0:W5:Y:S01]  /*3050*/  LDG.E.64.CONSTANT R2, desc[UR10][R12.64+0x4008] ;  /* 0x0040080a0c027981 */ /* 0x000162000c1e9b00 */
[----:B------:R-:W-:Y:S01]  /*3060*/  BSSY.RECONVERGENT B1, `(.L_x_758) ;  /* 0x0000012000017945 */ /* 0x000fe20003800200 */
[----:B--2---:R-:W-:Y:S01]  /*3070*/  IMAD.MOV.U32 R19, RZ, RZ, R21 ;  /* 0x000000ffff137224 */ /* 0x004fe200078e0015 */
[----:B---3--:R-:W-:Y:S01]  /*3080*/  FSETP.GEU.AND P0, PT, R21, R10, PT ;  /* 0x0000000a1500720b */ /* 0x008fe20003f0e000 */
[----:B----4-:R-:W-:-:S02]  /*3090*/  IMAD.MOV.U32 R8, RZ, RZ, R14 ;  /* 0x000000ffff087224 */ /* 0x010fc400078e000e */
[----:B------:R-:W-:-:S10]  /*30a0*/  IMAD.MOV.U32 R9, RZ, RZ, R15 ;  /* 0x000000ffff097224 */ /* 0x000fd400078e000f */
[----:B0-----:R-:W-:Y:S05]  /*30b0*/  @!P0 BRA `(.L_x_759) ;  /* 0x0000000000308947 */ /* 0x001fea0003800000 */
[----:B------:R-:W2:Y:S01]  /*30c0*/  LDG.E.64.CONSTANT R8, desc[UR10][R12.64+0x1008] ;  /* 0x0010080a0c087981 */ /* 0x000ea2000c1e9b00 */
[----:B------:R-:W-:Y:S01]  /*30d0*/  FSETP.GEU.AND P2, PT, R10, R21, PT ;  /* 0x000000150a00720b */ /* 0x000fe20003f4e000 */
[----:B------:R-:W-:-:S12]  /*30e0*/  IMAD.MOV.U32 R19, RZ, RZ, R10 ;  /* 0x000000ffff137224 */ /* 0x000fd800078e000a */
[CC--:B--2---:R-:W-:Y:S02]  /*30f0*/  @P2 ISETP.GE.U32.AND P0, PT, R14.reuse, R8.reuse, PT ;  /* 0x000000080e00220c */ /* 0x0c4fe40003f06070 */
[C---:B------:R-:W-:Y:S02]  /*3100*/  @P2 ISETP.LT.U32.AND P1, PT, R14.reuse, R8, PT ;  /* 0x000000080e00220c */ /* 0x040fe40003f21070 */
[CC--:B------:R-:W-:Y:S02]  /*3110*/  @P2 ISETP.GE.AND.EX P0, PT, R15.reuse, R9.reuse, PT, P0 ;  /* 0x000000090f00220c */ /* 0x0c0fe40003f06300 */
[----:B------:R-:W-:Y:S02]  /*3120*/  @P2 ISETP.LT.AND.EX P1, PT, R15, R9, PT, P1 ;  /* 0x000000090f00220c */ /* 0x000fe40003f21310 */
[----:B------:R-:W-:Y:S02]  /*3130*/  @P2 FSEL R19, R21, R10, !P0 ;  /* 0x0000000a15132208 */ /* 0x000fe40004000000 */
[----:B------:R-:W-:-:S02]  /*3140*/  @P2 SEL R10, R14, R8, P1 ;  /* 0x000000080e0a2207 */ /* 0x000fc40000800000 */
[----:B------:R-:W-:-:S03]  /*3150*/  @P2 SEL R15, R15, R9, P1 ;  /* 0x000000090f0f2207 */ /* 0x000fc60000800000 */
[----:B------:R-:W-:Y:S02]  /*3160*/  @P2 IMAD.MOV.U32 R8, RZ, RZ, R10 ;  /* 0x000000ffff082224 */ /* 0x000fe400078e000a */
[----:B------:R-:W-:-:S07]  /*3170*/  @P2 IMAD.MOV.U32 R9, RZ, RZ, R15 ;  /* 0x000000ffff092224 */ /* 0x000fce00078e000f */
.L_x_759:
[----:B------:R-:W-:Y:S05]  /*3180*/  BSYNC.RECONVERGENT B1 ;  /* 0x0000000000017941 */ /* 0x000fea0003800200 */
.L_x_758:
        /* <DEDUP_REMOVED lines=17> */
.L_x_761:
[----:B------:R-:W-:Y:S05]  /*32a0*/  BSYNC.RECONVERGENT B1 ;  /* 0x0000000000017941 */ /* 0x000fea0003800200 */
.L_x_760:
        /* <DEDUP_REMOVED lines=17> */
.L_x_763:
[----:B------:R-:W-:Y:S05]  /*33c0*/  BSYNC.RECONVERGENT B1 ;  /* 0x0000000000017941 */ /* 0x000fea0003800200 */
.L_x_762:
        /* <DEDUP_REMOVED lines=17> */
.L_x_765:
[----:B------:R-:W-:Y:S05]  /*34e0*/  BSYNC.RECONVERGENT B1 ;  /* 0x0000000000017941 */ /* 0x000fea0003800200 */
.L_x_764:
[----:B------:R-:W-:Y:S01]  /*34f0*/  UISETP.GE.U32.AND UP0, UPT, UR8, 0xa00, UPT ;  /* 0x00000a000800788c */ /* 0x000fe2000bf06070 */
[----:B------:R-:W-:Y:S02]  /*3500*/  IMAD.MOV.U32 R5, RZ, RZ, 0x500 ;  /* 0x00000500ff057424 */ /* 0x000fe400078e00ff */
[----:B------:R-:W-:-:S06]  /*3510*/  IMAD.MOV.U32 R4, RZ, RZ, RZ ;  /* 0x000000ffff047224 */ /* 0x000fcc00078e00ff */
[----:B------:R-:W-:Y:S05]  /*3520*/  BRA.U !UP0, `(.L_x_766) ;  /* 0x0000001508647547 */ /* 0x000fea000b800000 */
[----:B------:R-:W-:Y:S01]  /*3530*/  UIADD3 UR9, UP0, UPT, UR8, -0xa00, URZ ;  /* 0xfffff60008097890 */ /* 0x000fe2000ff1e0ff */
[----:B------:R-:W-:Y:S02]  /*3540*/  IMAD.MOV.U32 R5, RZ, RZ, 0x500 ;  /* 0x00000500ff057424 */ /* 0x000fe400078e00ff */
[----:B------:R-:W-:Y:S01]  /*3550*/  IMAD.MOV.U32 R4, RZ, RZ, RZ ;  /* 0x000000ffff047224 */ /* 0x000fe200078e00ff */
[----:B------:R-:W-:Y:S02]  /*3560*/  ULEA.HI.X.SX32 UR8, UR8, 0xffffffff, 0x1, UP0 ;  /* 0xffffffff08087891 */ /* 0x000fe400080f0eff */
[----:B------:R-:W-:Y:S02]  /*3570*/  UIMAD.WIDE.U32 UR12, UR9, -0x33333333, URZ ;  /* 0xcccccccd090c78a5 */ /* 0x000fe4000f8e00ff */
[----:B------:R-:W-:-:S04]  /*3580*/  UIMAD.WIDE.U32 UR4, UR8, -0x33333333, URZ ;  /* 0xcccccccd080478a5 */ /* 0x000fc8000f8e00ff */
[----:B------:R-:W-:-:S04]  /*3590*/  UIMAD.WIDE.U32 UR4, UP0, UR9, -0x33333334, UR4 ;  /* 0xcccccccc090478a5 */ /* 0x000fc8000f800004 */
[----:B------:R-:W-:Y:S02]  /*35a0*/  UIADD3.X UR7, UPT, UPT, URZ, URZ, URZ, UP0, !UPT ;  /* 0x000000ffff077290 */ /* 0x000fe400087fe4ff */
[----:B------:R-:W-:Y:S01]  /*35b0*/  UIADD3 URZ, UP0, UPT, UR13, UR4, URZ ;  /* 0x000000040dff7290 */ /* 0x000fe2000ff1e0ff */
[----:B------:R-:W-:-:S03]  /*35c0*/  UMOV UR6, UR5 ;  /* 0x0000000500067c82 */ /* 0x000fc60008000000 */
[----:B------:R-:W-:Y:S02]  /*35d0*/  UIMAD.WIDE.U32.X UR4, UR8, -0x33333334, UR6, UP0 ;  /* 0xcccccccc080478a5 */ /* 0x000fe400080e0406 */
[----:B------:R-:W-:Y:S02]  /*35e0*/  UISETP.GE.U32.AND UP0, UPT, UR9, 0x500, UPT ;  /* 0x000005000900788c */ /* 0x000fe4000bf06070 */
[----:B------:R-:W-:Y:S02]  /*35f0*/  USHF.R.U64 UR6, UR4, 0xa, UR5 ;  /* 0x0000000a04067899 */ /* 0x000fe40008001205 */
[----:B------:R-:W-:-:S09]  /*3600*/  UISETP.GE.U32.AND.EX UP0, UPT, UR8, URZ, UPT, UP0 ;  /* 0x000000ff0800728c */ /* 0x000fd2000bf06100 */
[----:B------:R-:W-:Y:S05]  /*3610*/  BRA.U !UP0, `(.L_x_767) ;  /* 0x0000000d08707547 */ /* 0x000fea000b800000 */
        /* <DEDUP_REMOVED lines=11> */
.L_x_788:
[----:B------:R-:W2:Y:S04]  /*36d0*/  LDG.E.CONSTANT R15, desc[UR10][R2.64+-0x9008] ;  /* 0xff6ff80a020f7981 */ /* 0x000ea8000c1e9900 */
[----:B------:R0:W5:Y:S04]  /*36e0*/  LDG.E.CONSTANT R23, desc[UR10][R2.64+-0x8008] ;  /* 0xff7ff80a02177981 */ /* 0x000168000c1e9900 */
[----:B------:R0:W5:Y:S04]  /*36f0*/  LDG.E.CONSTANT R11, desc[UR10][R2.64+-0x7008] ;  /* 0xff8ff80a020b7981 */ /* 0x000168000c1e9900 */
[----:B------:R0:W5:Y:S04]  /*3700*/  LDG.E.CONSTANT R7, desc[UR10][R2.64+-0x6008] ;  /* 0xff9ff80a02077981 */ /* 0x000168000c1e9900 */
[----:B------:R0:W5:Y:S04]  /*3710*/  LDG.E.CONSTANT R6, desc[UR10][R2.64+-0x5008] ;  /* 0xffaff80a02067981 */ /* 0x000168000c1e9900 */
[----:B------:R0:W5:Y:S04]  /*3720*/  LDG.E.CONSTANT R16, desc[UR10][R2.64+-0x4008] ;  /* 0xffbff80a02107981 */ /* 0x000168000c1e9900 */
[----:B------:R0:W5:Y:S01]  /*3730*/  LDG.E.CONSTANT R17, desc[UR10][R2.64+-0x3008] ;  /* 0xffcff80a02117981 */ /* 0x000162000c1e9900 */
[----:B------:R-:W-:Y:S01]  /*3740*/  UIADD3 UR4, UP0, UPT, UR4, -0x2, URZ ;  /* 0xfffffffe04047890 */ /* 0x000fe2000ff1e0ff */
[----:B------:R-:W-:Y:S01]  /*3750*/  BSSY.RECONVERGENT B1, `(.L_x_768) ;  /* 0x0000015000017945 */ /* 0x000fe20003800200 */
[----:B------:R-:W-:-:S02]  /*3760*/  IMAD.MOV.U32 R14, RZ, RZ, R10 ;  /* 0x000000ffff0e7224 */ /* 0x000fc400078e000a */
[----:B------:R-:W-:Y:S01]  /*3770*/  UIADD3.X UR5, UPT, UPT, UR5, -0x1, URZ, UP0, !UPT ;  /* 0xffffffff05057890 */ /* 0x000fe200087fe4ff */
[----:B------:R-:W-:Y:S01]  /*3780*/  IMAD.MOV.U32 R19, RZ, RZ, R8 ;  /* 0x000000ffff137224 */ /* 0x000fe200078e0008 */
[----:B------:R-:W-:Y:S01]  /*3790*/  UISETP.NE.U32.AND UP0, UPT, UR4, URZ, UPT ;  /* 0x000000ff0400728c */ /* 0x000fe2000bf05070 */
[----:B------:R-:W-:-:S03]  /*37a0*/  IMAD.MOV.U32 R21, RZ, RZ, R9 ;  /* 0x000000ffff157224 */ /* 0x000fc600078e0009 */
[----:B------:R-:W-:Y:S01]  /*37b0*/  UISETP.NE.AND.EX UP0, UPT, UR5, URZ, UPT, UP0 ;  /* 0x000000ff0500728c */ /* 0x000fe2000bf05300 */
[----:B--2---:R-:W-:-:S13]  /*37c0*/  FSETP.GEU.AND P0, PT, R10, R15, PT ;  /* 0x0000000f0a00720b */ /* 0x004fda0003f0e000 */
[----:B0-----:R-:W-:Y:S05]  /*37d0*/  @!P0 BRA `(.L_x_769) ;  /* 0x0000000000308947 */ /* 0x001fea0003800000 */
[----:B------:R-:W2:Y:S01]  /*37e0*/  LDG.E.64.CONSTANT R12, desc[UR10][R2.64+-0x9000] ;  /* 0xff70000a020c7981 */ /* 0x000ea2000c1e9b00 */
[----:B------:R-:W-:Y:S01]  /*37f0*/  FSETP.GEU.AND P2, PT, R15, R10, PT ;  /* 0x0000000a0f00720b */ /* 0x000fe20003f4e000 */
[----:B------:R-:W-:-:S12]  /*3800*/  IMAD.MOV.U32 R14, RZ, RZ, R15 ;  /* 0x000000ffff0e7224 */ /* 0x000fd800078e000f */
[CC--:B--2---:R-:W-:Y:S01]  /*3810*/  @P2 ISETP.GE.U32.AND P0, PT, R8.reuse, R12.reuse, PT ;  /* 0x0000000c0800220c */ /* 0x0c4fe20003f06070 */
        /* <DEDUP_REMOVED lines=8> */
.L_x_769:
[----:B------:R-:W-:Y:S05]  /*38a0*/  BSYNC.RECONVERGENT B1 ;  /* 0x0000000000017941 */ /* 0x000fea0003800200 */
.L_x_768:
[----:B------:R0:W5:Y:S02]  /*38b0*/  LDG.E.64.CONSTANT R8, desc[UR10][R2.64+-0x8000] ;  /* 0xff80000a02087981 */ /* 0x000164000c1e9b00 */
[----:B-----5:R-:W-:Y:S01]  /*38c0*/  FSETP.GEU.AND P0, PT, R14, R23, PT ;  /* 0x000000170e00720b */ /* 0x020fe20003f0e000 */
[----:B------:R-:W-:Y:S01]  /*38d0*/  BSSY.RECONVERGENT B1, `(.L_x_770) ;  /* 0x0000010000017945 */ /* 0x000fe20003800200 */
[----:B------:R-:W-:Y:S02]  /*38e0*/  IMAD.MOV.U32 R10, RZ, RZ, R14 ;  /* 0x000000ffff0a7224 */ /* 0x000fe400078e000e */
[----:B------:R-:W-:Y:S02]  /*38f0*/  IMAD.MOV.U32 R13, RZ, RZ, R19 ;  /* 0x000000ffff0d7224 */ /* 0x000fe400078e0013 */
[----:B------:R-:W-:-:S07]  /*3900*/  IMAD.MOV.U32 R15, RZ, RZ, R21 ;  /* 0x000000ffff0f7224 */ /* 0x000fce00078e0015 */
        /* <DEDUP_REMOVED lines=12> */
.L_x_771:
[----:B------:R-:W-:Y:S05]  /*39d0*/  BSYNC.RECONVERGENT B1 ;  /* 0x0000000000017941 */ /* 0x000fea0003800200 */
.L_x_770:
[----:B------:R0:W5:Y:S01]  /*39e0*/  LDG.E.64.CONSTANT R8, desc[UR10][R2.64+-0x7000] ;  /* 0xff90000a02087981 */ /* 0x000162000c1e9b00 */
[----:B------:R-:W-:Y:S01]  /*39f0*/  FSETP.GEU.AND P0, PT, R10, R11, PT ;  /* 0x0000000b0a00720b */ /* 0x000fe20003f0e000 */
[----:B------:R-:W-:Y:S01]  /*3a00*/  BSSY.RECONVERGENT B1, `(.L_x_772) ;  /* 0x0000010000017945 */ /* 0x000fe20003800200 */
[----:B------:R-:W-:Y:S02]  /*3a10*/  IMAD.MOV.U32 R12, RZ, RZ, R10 ;  /* 0x000000ffff0c7224 */ /* 0x000fe400078e000a */
[----:B------:R-:W-:Y:S02]  /*3a20*/  IMAD.MOV.U32 R19, RZ, RZ, R13 ;  /* 0x000000ffff137224 */ /* 0x000fe400078e000d */
[----:B------:R-:W-:-:S07]  /*3a30*/  IMAD.MOV.U32 R21, RZ, RZ, R15 ;  /* 0x000000ffff157224 */ /* 0x000fce00078e000f */
[----:B0-----:R-:W-:Y:S05]  /*3a40*/  @!P0 BRA `(.L_x_773) ;  /* 0x00000000002c8947 */ /* 0x001fea0003800000 */
[----:B------:R-:W-:Y:S01]  /*3a50*/  FSETP.GEU.AND P2, PT, R11, R10, PT ;  /* 0x0000000a0b00720b */ /* 0x000fe20003f4e000 */
[----:B-----5:R-:W-:Y:S02]  /*3a60*/  IMAD.MOV.U32 R19, RZ, RZ, R8 ;  /* 0x000000ffff137224 */ /* 0x020fe400078e0008 */
        /* <DEDUP_REMOVED lines=9> */
.L_x_773:
[----:B------:R-:W-:Y:S05]  /*3b00*/  BSYNC.RECONVERGENT B1 ;  /* 0x0000000000017941 */ /* 0x000fea0003800200 */
.L_x_772:
[----:B-----5:R0:W5:Y:S01]  /*3b10*/  LDG.E.64.CONSTANT R8, desc[UR10][R2.64+-0x6000] ;  /* 0xffa0000a02087981 */ /* 0x020162000c1e9b00 */
        /* <DEDUP_REMOVED lines=17> */
.L_x_775:
[----:B------:R-:W-:Y:S05]  /*3c30*/  BSYNC.RECONVERGENT B1 ;  /* 0x0000000000017941 */ /* 0x000fea0003800200 */
.L_x_774:
        /* <DEDUP_REMOVED lines=18> */
.L_x_777:
[----:B------:R-:W-:Y:S05]  /*3d60*/  BSYNC.RECONVERGENT B1 ;  /* 0x0000000000017941 */ /* 0x000fea0003800200 */
.L_x_776:
[----:B------:R0:W5:Y:S04]  /*3d70*/  LDG.E.CONSTANT R20, desc[UR10][R2.64+-0x2008] ;  /* 0xffdff80a02147981 */ /* 0x000168000c1e9900 */
[----:B------:R0:W5:Y:S04]  /*3d80*/  LDG.E.CONSTANT R19, desc[UR10][R2.64+-0x1008] ;  /* 0xffeff80a02137981 */ /* 0x000168000c1e9900 */
[----:B------:R0:W5:Y:S04]  /*3d90*/  LDG.E.CONSTANT R18, desc[UR10][R2.64+-0x8] ;  /* 0xfffff80a02127981 */ /* 0x000168000c1e9900 */
[----:B-----5:R0:W5:Y:S04]  /*3da0*/  LDG.E.64.CONSTANT R8, desc[UR10][R2.64+-0x3000] ;  /* 0xffd0000a02087981 */ /* 0x020168000c1e9b00 */
[----:B------:R0:W5:Y:S04]  /*3db0*/  LDG.E.64.CONSTANT R10, desc[UR10][R2.64+-0x2000] ;  /* 0xffe0000a020a7981 */ /* 0x000168000c1e9b00 */
[----:B------:R0:W5:Y:S04]  /*3dc0*/  LDG.E.64.CONSTANT R12, desc[UR10][R2.64+-0x1000] ;  /* 0xfff0000a020c7981 */ /* 0x000168000c1e9b00 */
[----:B------:R0:W5:Y:S01]  /*3dd0*/  LDG.E.64.CONSTANT R6, desc[UR10][R2.64] ;  /* 0x0000000a02067981 */ /* 0x000162000c1e9b00 */
[----:B------:R-:W-:Y:S01]  /*3de0*/  FSETP.GEU.AND P0, PT, R25, R16, PT ;  /* 0x000000101900720b */ /* 0x000fe20003f0e000 */
[----:B------:R-:W-:Y:S01]  /*3df0*/  BSSY.RECONVERGENT B1, `(.L_x_778) ;  /* 0x0000011000017945 */ /* 0x000fe20003800200 */
[----:B------:R-:W-:-:S02]  /*3e00*/  IMAD.MOV.U32 R14, RZ, RZ, R25 ;  /* 0x000000ffff0e7224 */ /* 0x000fc400078e0019 */
[----:B------:R-:W-:Y:S02]  /*3e10*/  IMAD.MOV.U32 R27, RZ, RZ, R23 ;  /* 0x000000ffff1b7224 */ /* 0x000fe400078e0017 */
[----:B------:R-:W-:-:S07]  /*3e20*/  IMAD.MOV.U32 R29, RZ, RZ, R21 ;  /* 0x000000ffff1d7224 */ /* 0x000fce00078e0015 */
[----:B0-----:R-:W-:Y:S05]  /*3e30*/  @!P0 BRA `(.L_x_779) ;  /* 0x0000000000308947 */ /* 0x001fea0003800000 */
[----:B------:R-:W2:Y:S01]  /*3e40*/  LDG.E.64.CONSTANT R14, desc[UR10][R2.64+-0x4000] ;  /* 0xffc0000a020e7981 */ /* 0x000ea2000c1e9b00 */
[----:B------:R-:W-:-:S13]  /*3e50*/  FSETP.GEU.AND P2, PT, R16, R25, PT ;  /* 0x000000191000720b */ /* 0x000fda0003f4e000 */
[CC--:B--2---:R-:W-:Y:S01]  /*3e60*/  @P2 ISETP.LT.U32.AND P1, PT, R23.reuse, R14.reuse, PT ;  /* 0x0000000e1700220c */ /* 0x0c4fe20003f21070 */
[----:B------:R-:W-:Y:S01]  /*3e70*/  IMAD.MOV.U32 R27, RZ, RZ, R14 ;  /* 0x000000ffff1b7224 */ /* 0x000fe200078e000e */
[-C--:B------:R-:W-:Y:S01]  /*3e80*/  @P2 ISETP.GE.U32.AND P0, PT, R23, R14.reuse, PT ;  /* 0x0000000e1700220c */ /* 0x080fe20003f06070 */
[----:B------:R-:W-:Y:S01]  /*3e90*/  IMAD.MOV.U32 R29, RZ, RZ, R15 ;  /* 0x000000ffff1d7224 */ /* 0x000fe200078e000f */
[CC--:B------:R-:W-:Y:S02]  /*3ea0*/  @P2 ISETP.LT.AND.EX P1, PT, R21.reuse, R15.reuse, PT, P1 ;  /* 0x0000000f1500220c */ /* 0x0c0fe40003f21310 */
[-C--:B------:R-:W-:Y:S02]  /*3eb0*/  @P2 ISETP.GE.AND.EX P0, PT, R21, R15.reuse, PT, P0 ;  /* 0x0000000f1500220c */ /* 0x080fe40003f06300 */
[----:B------:R-:W-:Y:S01]  /*3ec0*/  @P2 SEL R27, R23, R14, P1 ;  /* 0x0000000e171b2207 */ /* 0x000fe20000800000 */
[----:B------:R-:W-:Y:S01]  /*3ed0*/  IMAD.MOV.U32 R14, RZ, RZ, R16 ;  /* 0x000000ffff0e7224 */ /* 0x000fe200078e0010 */
[----:B------:R-:W-:-:S02]  /*3ee0*/  @P2 SEL R29, R21, R15, P1 ;  /* 0x0000000f151d2207 */ /* 0x000fc40000800000 */
[----:B------:R-:W-:-:S07]  /*3ef0*/  @P2 FSEL R14, R25, R16, !P0 ;  /* 0x00000010190e2208 */ /* 0x000fce0004000000 */
.L_x_779:
[----:B------:R-:W-:Y:S05]  /*3f00*/  BSYNC.RECONVERGENT B1 ;  /* 0x0000000000017941 */ /* 0x000fea0003800200 */
.L_x_778:
[----:B------:R-:W-:Y:S01]  /*3f10*/  FSETP.GEU.AND P0, PT, R14, R17, PT ;  /* 0x000000110e00720b */ /* 0x000fe20003f0e000 */
[----:B------:R-:W-:Y:S01]  /*3f20*/  BSSY.RECONVERGENT B1, `(.L_x_780) ;  /* 0x0000010000017945 */ /* 0x000fe20003800200 */
[----:B------:R-:W-:Y:S02]  /*3f30*/  IMAD.MOV.U32 R15, RZ, RZ, R14 ;  /* 0x000000ffff0f7224 */ /* 0x000fe400078e000e */
[----:B------:R-:W-:Y:S02]  /*3f40*/  IMAD.MOV.U32 R23, RZ, RZ, R27 ;  /* 0x000000ffff177224 */ /* 0x000fe400078e001b */
[----:B------:R-:W-:-:S07]  /*3f50*/  IMAD.MOV.U32 R25, RZ, RZ, R29 ;  /* 0x000000ffff197224 */ /* 0x000fce00078e001d */
[----:B------:R-:W-:Y:S05]  /*3f60*/  @!P0 BRA `(.L_x_781) ;  /* 0x00000000002c8947 */ /* 0x000fea0003800000 */
        /* <DEDUP_REMOVED lines=11> */
.L_x_781:
[----:B------:R-:W-:Y:S05]  /*4020*/  BSYNC.RECONVERGENT B1 ;  /* 0x0000000000017941 */ /* 0x000fea0003800200 */
.L_x_780:
[----:B------:R-:W-:Y:S01]  /*4030*/  FSETP.GEU.AND P0, PT, R15, R20, PT ;  /* 0x000000140f00720b */ /* 0x000fe20003f0e000 */
[----:B------:R-:W-:Y:S01]  /*4040*/  BSSY.RECONVERGENT B1, `(.L_x_782) ;  /* 0x0000010000017945 */ /* 0x000fe20003800200 */
[----:B-----5:R-:W-:Y:S02]  /*4050*/  IMAD.MOV.U32 R8, RZ, RZ, R15 ;  /* 0x000000ffff087224 */ /* 0x020fe400078e000f */
        /* <DEDUP_REMOVED lines=14> */
.L_x_783:
[----:B------:R-:W-:Y:S05]  /*4140*/  BSYNC.RECONVERGENT B1 ;  /* 0x0000000000017941 */ /* 0x000fea0003800200 */
.L_x_782:
        /* <DEDUP_REMOVED lines=17> */
.L_x_785:
[----:B------:R-:W-:Y:S05]  /*4260*/  BSYNC.RECONVERGENT B1 ;  /* 0x0000000000017941 */ /* 0x000fea0003800200 */
.L_x_784:
        /* <DEDUP_REMOVED lines=17> */
.L_x_787:
[----:B------:R-:W-:Y:S05]  /*4380*/  BSYNC.RECONVERGENT B1 ;  /* 0x0000000000017941 */ /* 0x000fea0003800200 */
.L_x_786:
[----:B------:R-:W-:Y:S02]  /*4390*/  IADD3 R5, P0, PT, R5, 0xa00, RZ ;  /* 0x00000a0005057810 */ /* 0x000fe40007f1e0ff */
[----:B------:R-:W-:-:S03]  /*43a0*/  IADD3 R2, P1, PT, R2, 0xa000, RZ ;  /* 0x0000a00002027810 */ /* 0x000fc60007f3e0ff */
[----:B------:R-:W-:Y:S02]  /*43b0*/  IMAD.X R4, RZ, RZ, R4, P0 ;  /* 0x000000ffff047224 */ /* 0x000fe400000e0604 */
[----:B------:R-:W-:Y:S01]  /*43c0*/  IMAD.X R3, RZ, RZ, R3, P1 ;  /* 0x000000ffff037224 */ /* 0x000fe200008e0603 */
[----:B------:R-:W-:Y:S07]  /*43d0*/  BRA.U UP0, `(.L_x_788) ;  /* 0xfffffff100bc7547 */ /* 0x000fee000b83ffff */
.L_x_767:
[----:B------:R-:W-:-:S04]  /*43e0*/  ULOP3.LUT UR4, UR6, 0x1, URZ, 0xc0, !UPT ;  /* 0x0000000106047892 */ /* 0x000fc8000f8ec0ff */
[----:B------:R-:W-:-:S04]  /*43f0*/  UISETP.NE.U32.AND UP0, UPT, UR4, 0x1, UPT ;  /* 0x000000010400788c */ /* 0x000fc8000bf05070 */
[----:B------:R-:W-:-:S09]  /*4400*/  UISETP.NE.U32.AND.EX UP0, UPT, URZ, URZ, UPT, UP0 ;  /* 0x000000ffff00728c */ /* 0x000fd2000bf05100 */
[----:B------:R-:W-:Y:S05]  /*4410*/  BRA.U !UP0, `(.L_x_766) ;  /* 0x0000000508a87547 */ /* 0x000fea000b800000 */
[----:B------:R-:W0:Y:S02]  /*4420*/  LDC.64 R2, c[0x0][0x380] ;  /* 0x0000e000ff027b82 */ /* 0x000e240000000a00 */
[----:B0-----:R-:W-:-:S03]  /*4430*/  IMAD.WIDE.U32 R2, R0, 0x10, R2 ;  /* 0x0000001000027825 */ /* 0x001fc600078e0002 */
[----:B------:R-:W-:-:S04]  /*4440*/  LEA R16, P0, R5, R2, 0x4 ;  /* 0x0000000205107211 */ /* 0x000fc800078020ff */
[----:B------:R-:W-:-:S05]  /*4450*/  LEA.HI.X R17, R5, R3, R4, 0x4, P0 ;  /* 0x0000000305117211 */ /* 0x000fca00000f2404 */
[----:B------:R-:W2:Y:S04]  /*4460*/  LDG.E.CONSTANT R23, desc[UR10][R16.64] ;  /* 0x0000000a10177981 */ /* 0x000ea8000c1e9900 */
[----:B------:R0:W5:Y:S04]  /*4470*/  LDG.E.CONSTANT R27, desc[UR10][R16.64+0x1000] ;  /* 0x0010000a101b7981 */ /* 0x000168000c1e9900 */
[----:B------:R0:W5:Y:S04]  /*4480*/  LDG.E.CONSTANT R19, desc[UR10][R16.64+0x2000] ;  /* 0x0020000a10137981 */ /* 0x000168000c1e9900 */
[----:B------:R0:W5:Y:S04]  /*4490*/  LDG.E.CONSTANT R18, desc[UR10][R16.64+0x3000] ;  /* 0x0030000a10127981 */ /* 0x000168000c1e9900 */
[----:B------:R0:W5:Y:S04]  /*44a0*/  LDG.E.CONSTANT R11, desc[UR10][R16.64+0x4000] ;  /* 0x0040000a100b7981 */ /* 0x000168000c1e9900 */
[----:B------:R0:W5:Y:S04]  /*44b0*/  LDG.E.64.CONSTANT R2, desc[UR10][R16.64+0x1008] ;  /* 0x0010080a10027981 */ /* 0x000168000c1e9b00 */
[----:B------:R0:W5:Y:S04]  /*44c0*/  LDG.E.64.CONSTANT R6, desc[UR10][R16.64+0x2008] ;  /* 0x0020080a10067981 */ /* 0x000168000c1e9b00 */
[----:B------:R0:W5:Y:S04]  /*44d0*/  LDG.E.64.CONSTANT R12, desc[UR10][R16.64+0x3008] ;  /* 0x0030080a100c7981 */ /* 0x000168000c1e9b00 */
[----:B------:R0:W5:Y:S01]  /*44e0*/  LDG.E.64.CONSTANT R14, desc[UR10][R16.64+0x4008] ;  /* 0x0040080a100e7981 */ /* 0x000162000c1e9b00 */
        /* <DEDUP_REMOVED lines=18> */
.L_x_790:
[----:B------:R-:W-:Y:S05]  /*4610*/  BSYNC.RECONVERGENT B1 ;  /* 0x0000000000017941 */ /* 0x000fea0003800200 */
.L_x_789:
        /* <DEDUP_REMOVED lines=17> */
.L_x_792:
[----:B------:R-:W-:Y:S05]  /*4730*/  BSYNC.RECONVERGENT B1 ;  /* 0x0000000000017941 */ /* 0x000fea0003800200 */
.L_x_791:
        /* <DEDUP_REMOVED lines=17> */
.L_x_794:
[----:B------:R-:W-:Y:S05]  /*4850*/  BSYNC.RECONVERGENT B1 ;  /* 0x0000000000017941 */ /* 0x000fea0003800200 */
.L_x_793:
        /* <DEDUP_REMOVED lines=17> */
.L_x_796:
[----:B------:R-:W-:Y:S05]  /*4970*/  BSYNC.RECONVERGENT B1 ;  /* 0x0000000000017941 */ /* 0x000fea0003800200 */
.L_x_795:
[----:B------:R-:W-:Y:S01]  /*4980*/  FSETP.GEU.AND P0, PT, R2, R11, PT ;  /* 0x0000000b0200720b */ /* 0x000fe20003f0e000 */
[----:B------:R-:W-:Y:S01]  /*4990*/  BSSY.RECONVERGENT B1, `(.L_x_797) ;  /* 0x0000011000017945 */ /* 0x000fe20003800200 */
[----:B------:R-:W-:Y:S01]  /*49a0*/  IADD3 R5, P2, PT, R5, 0x500, RZ ;  /* 0x0000050005057810 */ /* 0x000fe20007f5e0ff */
        /* <DEDUP_REMOVED lines=15> */
.L_x_798:
[----:B------:R-:W-:Y:S05]  /*4aa0*/  BSYNC.RECONVERGENT B1 ;  /* 0x0000000000017941 */ /* 0x000fea0003800200 */
.L_x_797:
[----:B------:R-:W-:-:S07]  /*4ab0*/  IMAD.X R4, RZ, RZ, R4, P2 ;  /* 0x000000ffff047224 */ /* 0x000fce00010e0604 */
.L_x_766:
        /* <DEDUP_REMOVED lines=25> */
.L_x_805:
[----:B------:R-:W-:-:S05]  /*4c50*/  IMAD.MOV.U32 R6, RZ, RZ, R16 ;  /* 0x000000ffff067224 */ /* 0x000fca00078e0010 */
[----:B------:R-:W2:Y:S01]  /*4c60*/  LDG.E.CONSTANT R19, desc[UR10][R6.64] ;  /* 0x0000000a06137981 */ /* 0x000ea2000c1e9900 */
[----:B------:R-:W-:Y:S01]  /*4c70*/  VIADD R11, R11, 0x1 ;  /* 0x000000010b0b7836 */ /* 0x000fe20000000000 */
[----:B------:R-:W-:Y:S01]  /*4c80*/  BSSY.RECONVERGENT B3, `(.L_x_803) ;  /* 0x0000014000037945 */ /* 0x000fe20003800200 */
[----:B------:R-:W-:-:S03]  /*4c90*/  IADD3 R16, P3, PT, R6, 0x1000, RZ ;  /* 0x0000100006107810 */ /* 0x000fc60007f7e0ff */
[----:B------:R-:W-:Y:S02]  /*4ca0*/  ISETP.NE.AND P2, PT, R11, RZ, PT ;  /* 0x000000ff0b00720c */ /* 0x000fe40003f45270 */
[----:B--2---:R-:W-:-:S13]  /*4cb0*/  FSETP.GEU.AND P0, PT, R10, R19, PT ;  /* 0x000000130a00720b */ /* 0x004fda0003f0e000 */
[----:B------:R-:W-:Y:S05]  /*4cc0*/  @!P0 BRA `(.L_x_804) ;  /* 0x00000000003c8947 */ /* 0x000fea0003800000 */
[----:B------:R-:W2:Y:S01]  /*4cd0*/  LDG.E.64.CONSTANT R12, desc[UR10][R6.64+0x8] ;  /* 0x0000080a060c7981 */ /* 0x000ea2000c1e9b00 */
[----:B------:R-:W-:Y:S01]  /*4ce0*/  FSETP.GEU.AND P4, PT, R19, R10, PT ;  /* 0x0000000a1300720b */ /* 0x000fe20003f8e000 */
[----:B------:R-:W-:Y:S02]  /*4cf0*/  IMAD.MOV.U32 R15, RZ, RZ, R8 ;  /* 0x000000ffff0f7224 */ /* 0x000fe400078e0008 */
[----:B------:R-:W-:Y:S02]  /*4d00*/  IMAD.MOV.U32 R17, RZ, RZ, R9 ;  /* 0x000000ffff117224 */ /* 0x000fe400078e0009 */
[----:B------:R-:W-:Y:S02]  /*4d10*/  IMAD.MOV.U32 R14, RZ, RZ, R10 ;  /* 0x000000ffff0e7224 */ /* 0x000fe400078e000a */
[----:B------:R-:W-:-:S06]  /*4d20*/  IMAD.MOV.U32 R10, RZ, RZ, R19 ;  /* 0x000000ffff0a7224 */ /* 0x000fcc00078e0013 */
        /* <DEDUP_REMOVED lines=9> */
.L_x_804:
[----:B------:R-:W-:Y:S05]  /*4dc0*/  BSYNC.RECONVERGENT B3 ;  /* 0x0000000000037941 */ /* 0x000fea0003800200 */
.L_x_803:
[----:B------:R-:W-:Y:S02]  /*4dd0*/  IMAD.X R7, RZ, RZ, R7, P3 ;  /* 0x000000ffff077224 */ /* 0x000fe400018e0607 */
[----:B------:R-:W-:Y:S01]  /*4de0*/  VIADD R2, R2, 0x100 ;  /* 0x0000010002027836 */ /* 0x000fe20000000000 */
[----:B------:R-:W-:Y:S06]  /*4df0*/  @P2 BRA `(.L_x_805) ;  /* 0xfffffffc00942947 */ /* 0x000fec000383ffff */
.L_x_802:
[----:B------:R-:W-:Y:S05]  /*4e00*/  BSYNC.RECONVERGENT B2 ;  /* 0x0000000000027941 */ /* 0x000fea0003800200 */
.L_x_801:
        /* <DEDUP_REMOVED lines=9> */
.L_x_814:
[----:B------:R-:W2:Y:S04]  /*4ea0*/  LDG.E.CONSTANT R17, desc[UR10][R4.64+-0x3008] ;  /* 0xffcff80a04117981 */ /* 0x000ea8000c1e9900 */
[----:B------:R0:W5:Y:S04]  /*4eb0*/  LDG.E.CONSTANT R12, desc[UR10][R4.64+-0x2008] ;  /* 0xffdff80a040c7981 */ /* 0x000168000c1e9900 */
        /* <DEDUP_REMOVED lines=20> */
.L_x_807:
[----:B------:R-:W-:Y:S05]  /*5000*/  BSYNC.RECONVERGENT B2 ;  /* 0x0000000000027941 */ /* 0x000fea0003800200 */
.L_x_806:
        /* <DEDUP_REMOVED lines=18> */
.L_x_809:
[----:B------:R-:W-:Y:S05]  /*5130*/  BSYNC.RECONVERGENT B2 ;  /* 0x0000000000027941 */ /* 0x000fea0003800200 */
.L_x_808:
        /* <DEDUP_REMOVED lines=18> */
.L_x_811:
[----:B------:R-:W-:Y:S05]  /*5260*/  BSYNC.RECONVERGENT B2 ;  /* 0x0000000000027941 */ /* 0x000fea0003800200 */
.L_x_810:
        /* <DEDUP_REMOVED lines=18> */
.L_x_813:
[----:B------:R-:W-:Y:S05]  /*5390*/  BSYNC.RECONVERGENT B2 ;  /* 0x0000000000027941 */ /* 0x000fea0003800200 */
.L_x_812:
[----:B------:R-:W-:Y:S01]  /*53a0*/  VIADD R2, R2, 0x400 ;  /* 0x0000040002027836 */ /* 0x000fe20000000000 */
[----:B------:R-:W-:-:S04]  /*53b0*/  IADD3 R4, P1, PT, R4, 0x4000, RZ ;  /* 0x0000400004047810 */ /* 0x000fc80007f3e0ff */
[----:B------:R-:W-:Y:S01]  /*53c0*/  ISETP.GE.AND P0, PT, R2, R3, PT ;  /* 0x000000030200720c */ /* 0x000fe20003f06270 */
[----:B------:R-:W-:-:S12]  /*53d0*/  IMAD.X R5, RZ, RZ, R5, P1 ;  /* 0x000000ffff057224 */ /* 0x000fd800008e0605 */
[----:B------:R-:W-:Y:S05]  /*53e0*/  @!P0 BRA `(.L_x_814) ;  /* 0xfffffff800ac8947 */ /* 0x000fea000383ffff */
.L_x_800:
[----:B------:R-:W-:Y:S05]  /*53f0*/  BSYNC.RECONVERGENT B1 ;  /* 0x0000000000017941 */ /* 0x000fea0003800200 */
.L_x_799:
[----:B------:R-:W0:Y:S01]  /*5400*/  S2R R13, SR_LANEID ;  /* 0x00000000000d7919 */ /* 0x000e220000000000 */
[----:B------:R-:W-:Y:S01]  /*5410*/  BSSY.RECONVERGENT B1, `(.L_x_815) ;  /* 0x0000015000017945 */ /* 0x000fe20003800200 */
[----:B------:R-:W-:Y:S01]  /*5420*/  IMAD.MOV.U32 R2, RZ, RZ, R10 ;  /* 0x000000ffff027224 */ /* 0x000fe200078e000a */
[----:B------:R-:W1:Y:S01]  /*5430*/  SHFL.DOWN PT, R3, R10, 0x1, 0x1f ;  /* 0x08201f000a037f89 */ /* 0x000e6200000e0000 */
[----:B------:R-:W-:Y:S02]  /*5440*/  IMAD.MOV.U32 R4, RZ, RZ, R8 ;  /* 0x000000ffff047224 */ /* 0x000fe400078e0008 */
[----:B------:R-:W-:Y:S01]  /*5450*/  IMAD.MOV.U32 R7, RZ, RZ, R9 ;  /* 0x000000ffff077224 */ /* 0x000fe200078e0009 */
[----:B------:R2:W3:Y:S04]  /*5460*/  SHFL.DOWN PT, R5, R8, 0x1, 0x1f ;  /* 0x08201f0008057f89 */ /* 0x0004e800000e0000 */
[----:B------:R2:W4:Y:S01]  /*5470*/  SHFL.DOWN PT, R6, R9, 0x1, 0x1f ;  /* 0x08201f0009067f89 */ /* 0x00052200000e0000 */
[----:B-1----:R-:W-:-:S04]  /*5480*/  FSETP.GEU.AND P0, PT, R10, R3, PT ;  /* 0x000000030a00720b */ /* 0x002fc80003f0e000 */
[----:B0-----:R-:W-:-:S13]  /*5490*/  ISETP.GT.OR P0, PT, R13, 0x1e, !P0 ;  /* 0x0000001e0d00780c */ /* 0x001fda0004704670 */
[----:B--234-:R-:W-:Y:S05]  /*54a0*/  @P0 BRA `(.L_x_816) ;  /* 0x00000000002c0947 */ /* 0x01cfea0003800000 */
        /* <DEDUP_REMOVED lines=11> */
.L_x_816:
[----:B------:R-:W-:Y:S05]  /*5560*/  BSYNC.RECONVERGENT B1 ;  /* 0x0000000000017941 */ /* 0x000fea0003800200 */
.L_x_815:
        /* <DEDUP_REMOVED lines=21> */
.L_x_818:
[----:B------:R-:W-:Y:S05]  /*56c0*/  BSYNC.RECONVERGENT B1 ;  /* 0x0000000000017941 */ /* 0x000fea0003800200 */
.L_x_817:
        /* <DEDUP_REMOVED lines=21> */
.L_x_820:
[----:B------:R-:W-:Y:S05]  /*5820*/  BSYNC.RECONVERGENT B1 ;  /* 0x0000000000017941 */ /* 0x000fea0003800200 */
.L_x_819:
        /* <DEDUP_REMOVED lines=21> */
.L_x_822:
[----:B------:R-:W-:Y:S05]  /*5980*/  BSYNC.RECONVERGENT B1 ;  /* 0x0000000000017941 */ /* 0x000fea0003800200 */
.L_x_821:
        /* <DEDUP_REMOVED lines=22> */
.L_x_824:
[----:B------:R-:W-:Y:S05]  /*5af0*/  BSYNC.RECONVERGENT B1 ;  /* 0x0000000000017941 */ /* 0x000fea0003800200 */
.L_x_823:
        /* <DEDUP_REMOVED lines=12> */
.L_x_826:
[----:B------:R-:W-:Y:S05]  /*5bc0*/  BSYNC.RECONVERGENT B1 ;  /* 0x0000000000017941 */ /* 0x000fea0003800200 */
.L_x_825:
        /* <DEDUP_REMOVED lines=31> */
.L_x_828:
[----:B------:R-:W-:Y:S05]  /*5dc0*/  BSYNC.RECONVERGENT B1 ;  /* 0x0000000000017941 */ /* 0x000fea0003800200 */
.L_x_827:
        /* <DEDUP_REMOVED lines=18> */
.L_x_830:
[----:B------:R-:W-:Y:S05]  /*5ef0*/  BSYNC.RECONVERGENT B1 ;  /* 0x0000000000017941 */ /* 0x000fea0003800200 */
.L_x_829:
        /* <DEDUP_REMOVED lines=18> */
.L_x_832:
[----:B------:R-:W-:Y:S05]  /*6020*/  BSYNC.RECONVERGENT B1 ;  /* 0x0000000000017941 */ /* 0x000fea0003800200 */
.L_x_831:
        /* <DEDUP_REMOVED lines=18> */
.L_x_834:
[----:B------:R-:W-:Y:S05]  /*6150*/  BSYNC.RECONVERGENT B1 ;  /* 0x0000000000017941 */ /* 0x000fea0003800200 */
.L_x_833:
        /* <DEDUP_REMOVED lines=18> */
.L_x_836:
[----:B------:R-:W-:Y:S05]  /*6280*/  BSYNC.RECONVERGENT B1 ;  /* 0x0000000000017941 */ /* 0x000fea0003800200 */
.L_x_835:
        /* <DEDUP_REMOVED lines=18> */
.L_x_838:
[----:B------:R-:W-:Y:S05]  /*63b0*/  BSYNC.RECONVERGENT B1 ;  /* 0x0000000000017941 */ /* 0x000fea0003800200 */
.L_x_837:
[----:B------:R-:W-:Y:S01]  /*63c0*/  FSETP.GEU.AND P0, PT, R7, R0, PT ;  /* 0x000000000700720b */ /* 0x000fe20003f0e000 */
[----:B------:R-:W-:Y:S02]  /*63d0*/  IMAD.MOV.U32 R2, RZ, RZ, R7 ;  /* 0x000000ffff027224 */ /* 0x000fe400078e0007 */
[----:B------:R-:W-:Y:S02]  /*63e0*/  IMAD.MOV.U32 R3, RZ, RZ, R9 ;  /* 0x000000ffff037224 */ /* 0x000fe400078e0009 */
[----:B------:R-:W-:-:S08]  /*63f0*/  IMAD.MOV.U32 R4, RZ, RZ, R8 ;  /* 0x000000ffff047224 */ /* 0x000fd000078e0008 */
        /* <DEDUP_REMOVED lines=13> */
.L_x_721:
[----:B------:R-:W-:Y:S05]  /*64d0*/  BSYNC.RECONVERGENT B0 ;  /* 0x0000000000007941 */ /* 0x000fea0003800200 */
.L_x_688:
[----:B------:R-:W-:Y:S05]  /*64e0*/  @P1 EXIT ;  /* 0x000000000000194d */ /* 0x000fea0003800000 */
[----:B0-----:R-:W0:Y:S01]  /*64f0*/  LDC.64 R6, c[0x0][0x388] ;  /* 0x0000e200ff067b82 */ /* 0x001e220000000a00 */
[----:B------:R-:W-:Y:S02]  /*6500*/  IMAD.MOV.U32 R5, RZ, RZ, R4 ;  /* 0x000000ffff057224 */ /* 0x000fe400078e0004 */
[----:B------:R-:W-:-:S05]  /*6510*/  IMAD.MOV.U32 R4, RZ, RZ, R3 ;  /* 0x000000ffff047224 */ /* 0x000fca00078e0003 */
[----:B0-----:R-:W-:Y:S04]  /*6520*/  STG.E.64 desc[UR10][R6.64+0x8], R4 ;  /* 0x0000080406007986 */ /* 0x001fe8000c101b0a */
[----:B------:R-:W-:Y:S01]  /*6530*/  STG.E desc[UR10][R6.64], R2 ;  /* 0x0000000206007986 */ /* 0x000fe2000c10190a */
[----:B------:R-:W-:Y:S05]  /*6540*/  EXIT ;  /* 0x000000000000794d */ /* 0x000fea0003800000 */
.L_x_839:
        /* <DEDUP_REMOVED lines=11> */
.L_x_1810:


//--------------------- .text._ZN6thrust24THRUST_300001_SM_1000_NS8cuda_cub4core6detail13_kernel_agentINS1_8__reduce10DrainAgentIlEEJN3cub18CUB_300001_SM_10009GridQueueIyEElEEEvDpT0_ --------------------------
	.section	.text._ZN6thrust24THRUST_300001_SM_1000_NS8cuda_cub4core6detail13_kernel_agentINS1_8__reduce10DrainAgentIlEEJN3cub18CUB_300001_SM_10009GridQueueIyEElEEEvDpT0_,"ax",@progbits
	.align	128
        .global         _ZN6thrust24THRUST_300001_SM_1000_NS8cuda_cub4core6detail13_kernel_agentINS1_8__reduce10DrainAgentIlEEJN3cub18CUB_300001_SM_10009GridQueueIyEElEEEvDpT0_
        .type           _ZN6thrust24THRUST_300001_SM_1000_NS8cuda_cub4core6detail13_kernel_agentINS1_8__reduce10DrainAgentIlEEJN3cub18CUB_300001_SM_10009GridQueueIyEElEEEvDpT0_,@function
        .size           _ZN6thrust24THRUST_300001_SM_1000_NS8cuda_cub4core6detail13_kernel_agentINS1_8__reduce10DrainAgentIlEEJN3cub18CUB_300001_SM_10009GridQueueIyEElEEEvDpT0_,(.L_x_1811 - _ZN6thrust24THRUST_300001_SM_1000_NS8cuda_cub4core6detail13_kernel_agentINS1_8__reduce10DrainAgentIlEEJN3cub18CUB_300001_SM_10009GridQueueIyEElEEEvDpT0_)
        .other          _ZN6thrust24THRUST_300001_SM_1000_NS8cuda_cub4core6detail13_kernel_agentINS1_8__reduce10DrainAgentIlEEJN3cub18CUB_300001_SM_10009GridQueueIyEElEEEvDpT0_,@"STO_CUDA_ENTRY STV_DEFAULT"
_ZN6thrust24THRUST_300001_SM_1000_NS8cuda_cub4core6detail13_kernel_agentINS1_8__reduce10DrainAgentIlEEJN3cub18CUB_300001_SM_10009GridQueueIyEElEEEvDpT0_:
.text._ZN6thrust24THRUST_300001_SM_1000_NS8cuda_cub4core6detail13_kernel_agentINS1_8__reduce10DrainAgentIlEEJN3cub18CUB_300001_SM_10009GridQueueIyEElEEEvDpT0_:
[----:B------:R-:W-:Y:S08]  /*0000*/  LDC R1, c[0x0][0x37c] ;  /* 0x0000df00ff017b82 */ /* 0x000ff00000000800 */
[----:B------:R-:W0:Y:S01]  /*0010*/  LDC.64 R2, c[0x0][0x380] ;  /* 0x0000e000ff027b82 */ /* 0x000e220000000a00 */
[----:B------:R-:W0:Y:S07]  /*0020*/  LDCU.64 UR4, c[0x0][0x358] ;  /* 0x00006b00ff0477ac */ /* 0x000e2e0008000a00 */
[----:B------:R-:W1:Y:S01]  /*0030*/  LDC.64 R4, c[0x0][0x388] ;  /* 0x0000e200ff047b82 */ /* 0x000e620000000a00 */
[----:B0-----:R-:W-:Y:S04]  /*0040*/  STG.E.64 desc[UR4][R2.64+0x8], RZ ;  /* 0x000008ff02007986 */ /* 0x001fe8000c101b04 */
[----:B-1----:R-:W-:Y:S01]  /*0050*/  STG.E.64 desc[UR4][R2.64], R4 ;  /* 0x0000000402007986 */ /* 0x002fe2000c101b04 */
[----:B------:R-:W-:Y:S05]  /*0060*/  EXIT ;  /* 0x000000000000794d */ /* 0x000fea0003800000 */
.L_x_840:
        /* <DEDUP_REMOVED lines=9> */
.L_x_1811:


//--------------------- .text._ZN6thrust24THRUST_300001_SM_1000_NS8cuda_cub4core6detail13_kernel_agentINS1_8__reduce11ReduceAgentINS0_12zip_iteratorIN4cuda3std3__45tupleIJPKfNS0_17counting_iteratorIlNS0_11use_defaultESF_SF_EEEEEEEPNSB_IJflEEESJ_lNS1_9__extrema9arg_min_fIflNSA_4lessIfEEEEEEJSI_SK_lN3cub18CUB_300001_SM_100013GridEvenShareIlEENSS_9GridQueueIyEESP_EEEvDpT0_ --------------------------
	.section	.text._ZN6thrust24THRUST_300001_SM_1000_NS8cuda_cub4core6detail13_kernel_agentINS1_8__reduce11ReduceAgentINS0_12zip_iteratorIN4cuda3std3__45tupleIJPKfNS0_17counting_iteratorIlNS0_11use_defaultESF_SF_EEEEEEEPNSB_IJflEEESJ_lNS1_9__extrema9arg_min_fIflNSA_4lessIfEEEEEEJSI_SK_lN3cub18CUB_300001_SM_100013GridEvenShareIlEENSS_9GridQueueIyEESP_EEEvDpT0_,"ax",@progbits
	.align	128
        .global         _ZN6thrust24THRUST_300001_SM_1000_NS8cuda_cub4core6detail13_kernel_agentINS1_8__reduce11ReduceAgentINS0_12zip_iteratorIN4cuda3std3__45tupleIJPKfNS0_17counting_iteratorIlNS0_11use_defaultESF_SF_EEEEEEEPNSB_IJflEEESJ_lNS1_9__extrema9arg_min_fIflNSA_4lessIfEEEEEEJSI_SK_lN3cub18CUB_300001_SM_100013GridEvenShareIlEENSS_9GridQueueIyEESP_EEEvDpT0_
        .type           _ZN6thrust24THRUST_300001_SM_1000_NS8cuda_cub4core6detail13_kernel_agentINS1_8__reduce11ReduceAgentINS0_12zip_iteratorIN4cuda3std3__45tupleIJPKfNS0_17counting_iteratorIlNS0_11use_defaultESF_SF_EEEEEEEPNSB_IJflEEESJ_lNS1_9__extrema9arg_min_fIflNSA_4lessIfEEEEEEJSI_SK_lN3cub18CUB_300001_SM_100013GridEvenShareIlEENSS_9GridQueueIyEESP_EEEvDpT0_,@function
        .size           _ZN6thrust24THRUST_300001_SM_1000_NS8cuda_cub4core6detail13_kernel_agentINS1_8__reduce11ReduceAgentINS0_12zip_iteratorIN4cuda3std3__45tupleIJPKfNS0_17counting_iteratorIlNS0_11use_defaultESF_SF_EEEEEEEPNSB_IJflEEESJ_lNS1_9__extrema9arg_min_fIflNSA_4lessIfEEEEEEJSI_SK_lN3cub18CUB_300001_SM_100013GridEvenShareIlEENSS_9GridQueueIyEESP_EEEvDpT0_,(.L_x_1812 - _ZN6thrust24THRUST_300001_SM_1000_NS8cuda_cub4core6detail13_kernel_agentINS1_8__reduce11ReduceAgentINS0_12zip_iteratorIN4cuda3std3__45tupleIJPKfNS0_17counting_iteratorIlNS0_11use_defaultESF_SF_EEEEEEEPNSB_IJflEEESJ_lNS1_9__extrema9arg_min_fIflNSA_4lessIfEEEEEEJSI_SK_lN3cub18CUB_300001_SM_100013GridEvenShareIlEENSS_9GridQueueIyEESP_EEEvDpT0_)
        .other          _ZN6thrust24THRUST_300001_SM_1000_NS8cuda_cub4core6detail13_kernel_agentINS1_8__reduce11ReduceAgentINS0_12zip_iteratorIN4cuda3std3__45tupleIJPKfNS0_17counting_iteratorIlNS0_11use_defaultESF_SF_EEEEEEEPNSB_IJflEEESJ_lNS1_9__extrema9arg_min_fIflNSA_4lessIfEEEEEEJSI_SK_lN3cub18CUB_300001_SM_100013GridEvenShareIlEENSS_9GridQueueIyEESP_EEEvDpT0_,@"STO_CUDA_ENTRY STV_DEFAULT"
_ZN6thrust24THRUST_300001_SM_1000_NS8cuda_cub4core6detail13_kernel_agentINS1_8__reduce11ReduceAgentINS0_12zip_iteratorIN4cuda3std3__45tupleIJPKfNS0_17counting_iteratorIlNS0_11use_defaultESF_SF_EEEEEEEPNSB_IJflEEESJ_lNS1_9__extrema9arg_min_fIflNSA_4lessIfEEEEEEJSI_SK_lN3cub18CUB_300001_SM_100013GridEvenShareIlEENSS_9GridQueueIyEESP_EEEvDpT0_:
.text._ZN6thrust24THRUST_300001_SM_1000_NS8cuda_cub4core6detail13_kernel_agentINS1_8__reduce11ReduceAgentINS0_12zip_iteratorIN4cuda3std3__45tupleIJPKfNS0_17counting_iteratorIlNS0_11use_defaultESF_SF_EEEEEEEPNSB_IJflEEESJ_lNS1_9__extrema9arg_min_fIflNSA_4lessIfEEEEEEJSI_SK_lN3cub18CUB_300001_SM_100013GridEvenShareIlEENSS_9GridQueueIyEESP_EEEvDpT0_:
        /* <DEDUP_REMOVED lines=18> */
[----:B------:R-:W-:Y:S01]  /*0120*/  IMAD.MOV.U32 R8, RZ, RZ, RZ ;  /* 0x000000ffff087224 */ /* 0x000fe200078e00ff */
[----:B------:R-:W-:Y:S02]  /*0130*/  CS2R R10, SRZ ;  /* 0x00000000000a7805 */ /* 0x000fe4000001ff00 */
        /* <DEDUP_REMOVED lines=12> */
.L_x_844:
[----:B------:R-:W-:Y:S05]  /*0200*/  BSYNC.RECONVERGENT B1 ;  /* 0x0000000000017941 */ /* 0x000fea0003800200 */
.L_x_843:
        /* <DEDUP_REMOVED lines=15> */
[C---:B0-----:R-:W-:Y:S02]  /*0300*/  IADD3 R16, P1, PT, R14.reuse, UR6, RZ ;  /* 0x000000060e107c10 */ /* 0x041fe4000ff3e0ff */
[C---:B------:R-:W-:Y:S02]  /*0310*/  LEA R13, P2, R14.reuse, UR4, 0x2 ;  /* 0x000000040e0d7c11 */ /* 0x040fe4000f8410ff */
[----:B------:R-:W-:Y:S02]  /*0320*/  IADD3.X R18, PT, PT, R3, UR7, RZ, P1, !PT ;  /* 0x0000000703127c10 */ /* 0x000fe40008ffe4ff */
[----:B------:R-:W-:-:S09]  /*0330*/  LEA.HI.X R14, R14, UR5, R3, 0x2, P2 ;  /* 0x000000050e0e7c11 */ /* 0x000fd200090f1403 */
.L_x_851:
[----:B------:R-:W-:Y:S02]  /*0340*/  IMAD.MOV.U32 R2, RZ, RZ, R13 ;  /* 0x000000ffff027224 */ /* 0x000fe400078e000d */
[----:B------:R-:W-:-:S05]  /*0350*/  IMAD.MOV.U32 R3, RZ, RZ, R14 ;  /* 0x000000ffff037224 */ /* 0x000fca00078e000e */
[----:B------:R-:W2:Y:S01]  /*0360*/  LDG.E R17, desc[UR10][R2.64] ;  /* 0x0000000a02117981 */ /* 0x000ea2000c1e1900 */
[----:B------:R-:W-:Y:S01]  /*0370*/  VIADD R4, R4, 0x1 ;  /* 0x0000000104047836 */ /* 0x000fe20000000000 */
[----:B------:R-:W-:Y:S01]  /*0380*/  BSSY.RECONVERGENT B3, `(.L_x_849) ;  /* 0x0000013000037945 */ /* 0x000fe20003800200 */
[----:B------:R-:W-:-:S03]  /*0390*/  IADD3 R13, P3, PT, R13, 0x400, RZ ;  /* 0x000004000d0d7810 */ /* 0x000fc60007f7e0ff */
[----:B------:R-:W-:Y:S02]  /*03a0*/  ISETP.NE.AND P2, PT, R4, RZ, PT ;  /* 0x000000ff0400720c */ /* 0x000fe40003f45270 */
[----:B--2--5:R-:W-:-:S13]  /*03b0*/  FSETP.GEU.AND P0, PT, R8, R17, PT ;  /* 0x000000110800720b */ /* 0x024fda0003f0e000 */
[----:B------:R-:W-:Y:S05]  /*03c0*/  @!P0 BRA `(.L_x_850) ;  /* 0x0000000000388947 */ /* 0x000fea0003800000 */
[----:B------:R-:W-:Y:S01]  /*03d0*/  FSETP.GEU.AND P4, PT, R17, R8, PT ;  /* 0x000000081100720b */ /* 0x000fe20003f8e000 */
[----:B------:R-:W-:Y:S02]  /*03e0*/  IMAD.MOV.U32 R3, RZ, RZ, R10 ;  /* 0x000000ffff037224 */ /* 0x000fe400078e000a */
[----:B------:R-:W-:Y:S02]  /*03f0*/  IMAD.MOV.U32 R5, RZ, RZ, R11 ;  /* 0x000000ffff057224 */ /* 0x000fe400078e000b */
[----:B------:R-:W-:Y:S02]  /*0400*/  IMAD.MOV.U32 R2, RZ, RZ, R8 ;  /* 0x000000ffff027224 */ /* 0x000fe400078e0008 */
[----:B------:R-:W-:Y:S02]  /*0410*/  IMAD.MOV.U32 R8, RZ, RZ, R17 ;  /* 0x000000ffff087224 */ /* 0x000fe400078e0011 */
[----:B------:R-:W-:Y:S02]  /*0420*/  IMAD.MOV.U32 R10, RZ, RZ, R16 ;  /* 0x000000ffff0a7224 */ /* 0x000fe400078e0010 */
[----:B------:R-:W-:-:S02]  /*0430*/  IMAD.MOV.U32 R11, RZ, RZ, R18 ;  /* 0x000000ffff0b7224 */ /* 0x000fc400078e0012 */
[CC--:B------:R-:W-:Y:S02]  /*0440*/  @P4 ISETP.GE.U32.AND P0, PT, R3.reuse, R16.reuse, PT ;  /* 0x000000100300420c */ /* 0x0c0fe40003f06070 */
[----:B------:R-:W-:Y:S02]  /*0450*/  @P4 ISETP.LT.U32.AND P1, PT, R3, R16, PT ;  /* 0x000000100300420c */ /* 0x000fe40003f21070 */
[CC--:B------:R-:W-:Y:S02]  /*0460*/  @P4 ISETP.GE.AND.EX P0, PT, R5.reuse, R18.reuse, PT, P0 ;  /* 0x000000120500420c */ /* 0x0c0fe40003f06300 */
[----:B------:R-:W-:Y:S02]  /*0470*/  @P4 ISETP.LT.AND.EX P1, PT, R5, R18, PT, P1 ;  /* 0x000000120500420c */ /* 0x000fe40003f21310 */
[----:B------:R-:W-:Y:S02]  /*0480*/  @P4 FSEL R8, R2, R17, !P0 ;  /* 0x0000001102084208 */ /* 0x000fe40004000000 */
[----:B------:R-:W-:-:S02]  /*0490*/  @P4 SEL R10, R3, R16, P1 ;  /* 0x00000010030a4207 */ /* 0x000fc40000800000 */
[----:B------:R-:W-:-:S07]  /*04a0*/  @P4 SEL R11, R5, R18, P1 ;  /* 0x00000012050b4207 */ /* 0x000fce0000800000 */
.L_x_850:
[----:B------:R-:W-:Y:S05]  /*04b0*/  BSYNC.RECONVERGENT B3 ;  /* 0x0000000000037941 */ /* 0x000fea0003800200 */
.L_x_849:
[----:B------:R-:W-:Y:S01]  /*04c0*/  IADD3 R16, P0, PT, R16, 0x100, RZ ;  /* 0x0000010010107810 */ /* 0x000fe20007f1e0ff */
[----:B------:R-:W-:Y:S02]  /*04d0*/  VIADD R12, R12, 0x100 ;  /* 0x000001000c0c7836 */ /* 0x000fe40000000000 */
[----:B------:R-:W-:Y:S02]  /*04e0*/  IMAD.X R14, RZ, RZ, R14, P3 ;  /* 0x000000ffff0e7224 */ /* 0x000fe400018e060e */
[----:B------:R-:W-:Y:S01]  /*04f0*/  IMAD.X R18, RZ, RZ, R18, P0 ;  /* 0x000000ffff127224 */ /* 0x000fe200000e0612 */
[----:B------:R-:W-:Y:S07]  /*0500*/  @P2 BRA `(.L_x_851) ;  /* 0xfffffffc008c2947 */ /* 0x000fee000383ffff */
.L_x_848:
[----:B------:R-:W-:Y:S05]  /*0510*/  BSYNC.RECONVERGENT B2 ;  /* 0x0000000000027941 */ /* 0x000fea0003800200 */
.L_x_847:
[----:B------:R-:W-:-:S13]  /*0520*/  ISETP.GE.U32.AND P0, PT, R15, 0x300, PT ;  /* 0x000003000f00780c */ /* 0x000fda0003f06070 */
[----:B------:R-:W-:Y:S05]  /*0530*/  @!P0 BRA `(.L_x_846) ;  /* 0x0000000400948947 */ /* 0x000fea0003800000 */
[----:B------:R-:W0:Y:S01]  /*0540*/  LDC.64 R4, c[0x0][0x380] ;  /* 0x0000e000ff047b82 */ /* 0x000e220000000a00 */
[----:B------:R-:W-:-:S07]  /*0550*/  VIADD R12, R12, 0x200 ;  /* 0x000002000c0c7836 */ /* 0x000fce0000000000 */
[----:B------:R-:W1:Y:S02]  /*0560*/  LDC.64 R2, c[0x0][0x388] ;  /* 0x0000e200ff027b82 */ /* 0x000e640000000a00 */
.L_x_860:
        /* <DEDUP_REMOVED lines=11> */
[----:B------:R-:W-:-:S02]  /*0620*/  IMAD.MOV.U32 R18, RZ, RZ, R10 ;  /* 0x000000ffff127224 */ /* 0x000fc400078e000a */
[----:B------:R-:W-:Y:S02]  /*0630*/  IMAD.MOV.U32 R21, RZ, RZ, R11 ;  /* 0x000000ffff157224 */ /* 0x000fe400078e000b */
[----:B------:R-:W-:Y:S02]  /*0640*/  IMAD.MOV.U32 R20, RZ, RZ, R8 ;  /* 0x000000ffff147224 */ /* 0x000fe400078e0008 */
[----:B------:R-:W-:Y:S02]  /*0650*/  VIADD R19, R12, 0xffffff00 ;  /* 0xffffff000c137836 */ /* 0x000fe40000000000 */
[----:B------:R-:W-:Y:S01]  /*0660*/  IMAD.X R22, R22, 0x1, R3, P1 ;  /* 0x0000000116167824 */ /* 0x000fe200008e0603 */
[----:B--2---:R-:W-:-:S13]  /*0670*/  FSETP.GEU.AND P0, PT, R8, R25, PT ;  /* 0x000000190800720b */ /* 0x004fda0003f0e000 */
        /* <DEDUP_REMOVED lines=12> */
.L_x_853:
[----:B------:R-:W-:Y:S05]  /*0740*/  BSYNC.RECONVERGENT B2 ;  /* 0x0000000000027941 */ /* 0x000fea0003800200 */
.L_x_852:
[----:B-----5:R-:W-:Y:S01]  /*0750*/  FSETP.GEU.AND P0, PT, R20, R15, PT ;  /* 0x0000000f1400720b */ /* 0x020fe20003f0e000 */
[----:B------:R-:W-:Y:S01]  /*0760*/  BSSY.RECONVERGENT B2, `(.L_x_854) ;  /* 0x0000013000027945 */ /* 0x000fe20003800200 */
[----:B------:R-:W-:Y:S01]  /*0770*/  SHF.R.S32.HI R8, RZ, 0x1f, R19 ;  /* 0x0000001fff087819 */ /* 0x000fe20000011413 */
[----:B------:R-:W-:Y:S01]  /*0780*/  IMAD.MOV.U32 R11, RZ, RZ, R18 ;  /* 0x000000ffff0b7224 */ /* 0x000fe200078e0012 */
[----:B------:R-:W-:Y:S01]  /*0790*/  IADD3 R17, P1, P2, R19, R2, R7 ;  /* 0x0000000213117210 */ /* 0x000fe20007a3e007 */
[----:B------:R-:W-:-:S03]  /*07a0*/  IMAD.MOV.U32 R19, RZ, RZ, R21 ;  /* 0x000000ffff137224 */ /* 0x000fc600078e0015 */
[----:B------:R-:W-:Y:S01]  /*07b0*/  IADD3.X R10, PT, PT, R8, R3, RZ, P1, P2 ;  /* 0x00000003080a7210 */ /* 0x000fe20000fe44ff */
[----:B------:R-:W-:-:S04]  /*07c0*/  IMAD.MOV.U32 R8, RZ, RZ, R20 ;  /* 0x000000ffff087224 */ /* 0x000fc800078e0014 */
        /* <DEDUP_REMOVED lines=12> */
.L_x_855:
[----:B------:R-:W-:Y:S05]  /*0890*/  BSYNC.RECONVERGENT B2 ;  /* 0x0000000000027941 */ /* 0x000fea0003800200 */
.L_x_854:
[----:B------:R-:W-:Y:S01]  /*08a0*/  FSETP.GEU.AND P0, PT, R8, R13, PT ;  /* 0x0000000d0800720b */ /* 0x000fe20003f0e000 */
[C---:B------:R-:W-:Y:S01]  /*08b0*/  VIADD R10, R12.reuse, 0x100 ;  /* 0x000001000c0a7836 */ /* 0x040fe20000000000 */
[----:B------:R-:W-:Y:S01]  /*08c0*/  SHF.R.S32.HI R16, RZ, 0x1f, R12 ;  /* 0x0000001fff107819 */ /* 0x000fe2000001140c */
[----:B------:R-:W-:Y:S01]  /*08d0*/  BSSY.RECONVERGENT B2, `(.L_x_856) ;  /* 0x0000013000027945 */ /* 0x000fe20003800200 */
[----:B------:R-:W-:Y:S01]  /*08e0*/  IADD3 R20, P1, P2, R12, R2, R7 ;  /* 0x000000020c147210 */ /* 0x000fe20007a3e007 */
[----:B------:R-:W-:Y:S02]  /*08f0*/  IMAD.MOV.U32 R17, RZ, RZ, R11 ;  /* 0x000000ffff117224 */ /* 0x000fe400078e000b */
[----:B------:R-:W-:Y:S01]  /*0900*/  IMAD.MOV.U32 R18, RZ, RZ, R19 ;  /* 0x000000ffff127224 */ /* 0x000fe200078e0013 */
[----:B------:R-:W-:Y:S01]  /*0910*/  IADD3.X R22, PT, PT, R16, R3, RZ, P1, P2 ;  /* 0x0000000310167210 */ /* 0x000fe20000fe44ff */
[----:B------:R-:W-:Y:S01]  /*0920*/  IMAD.MOV.U32 R15, RZ, RZ, R8 ;  /* 0x000000ffff0f7224 */ /* 0x000fe200078e0008 */
[----:B------:R-:W-:-:S03]  /*0930*/  SHF.R.S32.HI R16, RZ, 0x1f, R10 ;  /* 0x0000001fff107819 */ /* 0x000fc6000001140a */
        /* <DEDUP_REMOVED lines=12> */
.L_x_857:
[----:B------:R-:W-:Y:S05]  /*0a00*/  BSYNC.RECONVERGENT B2 ;  /* 0x0000000000027941 */ /* 0x000fea0003800200 */
.L_x_856:
[----:B------:R-:W-:Y:S01]  /*0a10*/  FSETP.GEU.AND P0, PT, R15, R14, PT ;  /* 0x0000000e0f00720b */ /* 0x000fe20003f0e000 */
[----:B------:R-:W-:Y:S01]  /*0a20*/  BSSY.RECONVERGENT B2, `(.L_x_858) ;  /* 0x0000012000027945 */ /* 0x000fe20003800200 */
[----:B------:R-:W-:Y:S01]  /*0a30*/  IADD3 R20, P1, P2, R10, R2, R7 ;  /* 0x000000020a147210 */ /* 0x000fe20007a3e007 */
[----:B------:R-:W-:Y:S02]  /*0a40*/  IMAD.MOV.U32 R10, RZ, RZ, R17 ;  /* 0x000000ffff0a7224 */ /* 0x000fe400078e0011 */
[----:B------:R-:W-:Y:S01]  /*0a50*/  IMAD.MOV.U32 R11, RZ, RZ, R18 ;  /* 0x000000ffff0b7224 */ /* 0x000fe200078e0012 */
[----:B------:R-:W-:Y:S01]  /*0a60*/  IADD3.X R13, PT, PT, R16, R3, RZ, P1, P2 ;  /* 0x00000003100d7210 */ /* 0x000fe20000fe44ff */
[----:B------:R-:W-:-:S06]  /*0a70*/  IMAD.MOV.U32 R8, RZ, RZ, R15 ;  /* 0x000000ffff087224 */ /* 0x000fcc00078e000f */
        /* <DEDUP_REMOVED lines=12> */
.L_x_859:
[----:B------:R-:W-:Y:S05]  /*0b40*/  BSYNC.RECONVERGENT B2 ;  /* 0x0000000000027941 */ /* 0x000fea0003800200 */
.L_x_858:
[C---:B------:R-:W-:Y:S02]  /*0b50*/  VIADD R14, R12.reuse, 0x200 ;  /* 0x000002000c0e7836 */ /* 0x040fe40000000000 */
[----:B------:R-:W-:-:S03]  /*0b60*/  VIADD R12, R12, 0x400 ;  /* 0x000004000c0c7836 */ /* 0x000fc60000000000 */
[----:B------:R-:W-:-:S13]  /*0b70*/  ISETP.GE.AND P0, PT, R14, R9, PT ;  /* 0x000000090e00720c */ /* 0x000fda0003f06270 */
[----:B------:R-:W-:Y:S05]  /*0b80*/  @!P0 BRA `(.L_x_860) ;  /* 0xfffffff800788947 */ /* 0x000fea000383ffff */
.L_x_846:
[----:B------:R-:W-:Y:S05]  /*0b90*/  BSYNC.RECONVERGENT B1 ;  /* 0x0000000000017941 */ /* 0x000fea0003800200 */
.L_x_845:
[----:B------:R-:W-:-:S13]  /*0ba0*/  ISETP.GE.AND P0, PT, R9, 0x100, PT ;  /* 0x000001000900780c */ /* 0x000fda0003f06270 */
[----:B------:R-:W-:Y:S05]  /*0bb0*/  @!P0 BRA `(.L_x_861) ;  /* 0x00000010003c8947 */ /* 0x000fea0003800000 */
[----:B------:R-:W1:Y:S01]  /*0bc0*/  S2R R14, SR_LANEID ;  /* 0x00000000000e7919 */ /* 0x000e620000000000 */
[----:B------:R-:W-:Y:S01]  /*0bd0*/  BSSY.RECONVERGENT B1, `(.L_x_862) ;  /* 0x0000015000017945 */ /* 0x000fe20003800200 */
[----:B------:R-:W-:Y:S01]  /*0be0*/  IMAD.MOV.U32 R4, RZ, RZ, R10 ;  /* 0x000000ffff047224 */ /* 0x000fe200078e000a */
[----:B0----5:R-:W0:Y:S01]  /*0bf0*/  SHFL.DOWN PT, R3, R8, 0x1, 0x1f ;  /* 0x08201f0008037f89 */ /* 0x021e2200000e0000 */
[----:B------:R-:W-:Y:S02]  /*0c00*/  IMAD.MOV.U32 R9, RZ, RZ, R11 ;  /* 0x000000ffff097224 */ /* 0x000fe400078e000b */
[----:B------:R-:W-:Y:S01]  /*0c10*/  IMAD.MOV.U32 R2, RZ, RZ, R8 ;  /* 0x000000ffff027224 */ /* 0x000fe200078e0008 */
[----:B------:R2:W3:Y:S04]  /*0c20*/  SHFL.DOWN PT, R5, R10, 0x1, 0x1f ;  /* 0x08201f000a057f89 */ /* 0x0004e800000e0000 */
[----:B------:R2:W4:Y:S01]  /*0c30*/  SHFL.DOWN PT, R12, R11, 0x1, 0x1f ;  /* 0x08201f000b0c7f89 */ /* 0x00052200000e0000 */
[----:B0-----:R-:W-:-:S04]  /*0c40*/  FSETP.GEU.AND P0, PT, R8, R3, PT ;  /* 0x000000030800720b */ /* 0x001fc80003f0e000 */
[----:B-1----:R-:W-:-:S13]  /*0c50*/  ISETP.GT.OR P0, PT, R14, 0x1e, !P0 ;  /* 0x0000001e0e00780c */ /* 0x002fda0004704670 */
        /* <DEDUP_REMOVED lines=12> */
.L_x_863:
[----:B------:R-:W-:Y:S05]  /*0d20*/  BSYNC.RECONVERGENT B1 ;  /* 0x0000000000017941 */ /* 0x000fea0003800200 */
.L_x_862:
        /* <DEDUP_REMOVED lines=21> */
.L_x_865:
[----:B------:R-:W-:Y:S05]  /*0e80*/  BSYNC.RECONVERGENT B1 ;  /* 0x0000000000017941 */ /* 0x000fea0003800200 */
.L_x_864:
        /* <DEDUP_REMOVED lines=21> */
.L_x_867:
[----:B------:R-:W-:Y:S05]  /*0fe0*/  BSYNC.RECONVERGENT B1 ;  /* 0x0000000000017941 */ /* 0x000fea0003800200 */
.L_x_866:
        /* <DEDUP_REMOVED lines=21> */
.L_x_869:
[----:B------:R-:W-:Y:S05]  /*1140*/  BSYNC.RECONVERGENT B1 ;  /* 0x0000000000017941 */ /* 0x000fea0003800200 */
.L_x_868:
        /* <DEDUP_REMOVED lines=22> */
.L_x_871:
[----:B------:R-:W-:Y:S05]  /*12b0*/  BSYNC.RECONVERGENT B1 ;  /* 0x0000000000017941 */ /* 0x000fea0003800200 */
.L_x_870:
[----:B------:R-:W-:Y:S04]  /*12c0*/  BSSY.RECONVERGENT B1, `(.L_x_872) ;  /* 0x000000c000017945 */ /* 0x000fe80003800200 */
[----:B------:R-:W-:Y:S05]  /*12d0*/  @P3 BRA `(.L_x_873) ;  /* 0x0000000000283947 */ /* 0x000fea0003800000 */
[----:B------:R-:W0:Y:S01]  /*12e0*/  S2R R8, SR_CgaCtaId ;  /* 0x0000000000087919 */ /* 0x000e220000008800 */
[----:B------:R-:W-:Y:S01]  /*12f0*/  MOV R7, 0x400 ;  /* 0x0000040000077802 */ /* 0x000fe20000000f00 */
[----:B------:R-:W-:Y:S01]  /*1300*/  IMAD.MOV.U32 R9, RZ, RZ, R2 ;  /* 0x000000ffff097224 */ /* 0x000fe200078e0002 */
[----:B------:R-:W-:-:S04]  /*1310*/  SHF.R.U32.HI R5, RZ, 0x1, R6 ;  /* 0x00000001ff057819 */ /* 0x000fc80000011606 */
[----:B------:R-:W-:Y:S02]  /*1320*/  LOP3.LUT R5, R5, 0x1f0, RZ, 0xc0, !PT ;  /* 0x000001f005057812 */ /* 0x000fe400078ec0ff */
[----:B0-----:R-:W-:-:S05]  /*1330*/  LEA R8, R8, R7, 0x18 ;  /* 0x0000000708087211 */ /* 0x001fca00078ec0ff */
[----:B------:R-:W-:Y:S02]  /*1340*/  IMAD.IADD R5, R5, 0x1, R8 ;  /* 0x0000000105057824 */ /* 0x000fe400078e0208 */
[----:B------:R-:W-:-:S03]  /*1350*/  IMAD.MOV.U32 R8, RZ, RZ, R3 ;  /* 0x000000ffff087224 */ /* 0x000fc600078e0003 */
[----:B------:R0:W-:Y:S04]  /*1360*/  STS [R5+0x8], R4 ;  /* 0x0000080405007388 */ /* 0x0001e80000000800 */
[----:B------:R0:W-:Y:S02]  /*1370*/  STS.64 [R5+0x10], R8 ;  /* 0x0000100805007388 */ /* 0x0001e40000000a00 */
.L_x_873:
[----:B------:R-:W-:Y:S05]  /*1380*/  BSYNC.RECONVERGENT B1 ;  /* 0x0000000000017941 */ /* 0x000fea0003800200 */
.L_x_872:
[----:B------:R-:W-:Y:S01]  /*1390*/  BAR.SYNC.DEFER_BLOCKING 0x0 ;  /* 0x0000000000007b1d */ /* 0x000fe20000010000 */
[----:B------:R-:W-:-:S13]  /*13a0*/  ISETP.NE.AND P2, PT, R6, RZ, PT ;  /* 0x000000ff0600720c */ /* 0x000fda0003f45270 */
[----:B------:R-:W-:Y:S05]  /*13b0*/  @P2 BRA `(.L_x_874) ;  /* 0x0000004400b42947 */ /* 0x000fea0003800000 */
[----:B------:R-:W1:Y:S01]  /*13c0*/  S2R R6, SR_CgaCtaId ;  /* 0x0000000000067919 */ /* 0x000e620000008800 */
[----:B0-----:R-:W-:Y:S01]  /*13d0*/  MOV R9, 0x400 ;  /* 0x0000040000097802 */ /* 0x001fe20000000f00 */
[----:B------:R-:W-:Y:S01]  /*13e0*/  BSSY.RECONVERGENT B1, `(.L_x_875) ;  /* 0x000001a000017945 */ /* 0x000fe20003800200 */
[----:B------:R-:W-:Y:S02]  /*13f0*/  IMAD.MOV.U32 R12, RZ, RZ, R4 ;  /* 0x000000ffff0c7224 */ /* 0x000fe400078e0004 */
[----:B------:R-:W-:Y:S01]  /*1400*/  IMAD.MOV.U32 R7, RZ, RZ, R2 ;  /* 0x000000ffff077224 */ /* 0x000fe200078e0002 */
[----:B-1----:R-:W-:Y:S01]  /*1410*/  LEA R9, R6, R9, 0x18 ;  /* 0x0000000906097211 */ /* 0x002fe200078ec0ff */
[----:B------:R-:W-:-:S04]  /*1420*/  IMAD.MOV.U32 R6, RZ, RZ, R3 ;  /* 0x000000ffff067224 */ /* 0x000fc800078e0003 */
        /* <DEDUP_REMOVED lines=21> */
.L_x_876:
[----:B------:R-:W-:Y:S05]  /*1580*/  BSYNC.RECONVERGENT B1 ;  /* 0x0000000000017941 */ /* 0x000fea0003800200 */
.L_x_875:
        /* <DEDUP_REMOVED lines=18> */
.L_x_878:
[----:B------:R-:W-:Y:S05]  /*16b0*/  BSYNC.RECONVERGENT B1 ;  /* 0x0000000000017941 */ /* 0x000fea0003800200 */
.L_x_877:
        /* <DEDUP_REMOVED lines=18> */
.L_x_880:
[----:B------:R-:W-:Y:S05]  /*17e0*/  BSYNC.RECONVERGENT B1 ;  /* 0x0000000000017941 */ /* 0x000fea0003800200 */
.L_x_879:
        /* <DEDUP_REMOVED lines=18> */
.L_x_882:
[----:B------:R-:W-:Y:S05]  /*1910*/  BSYNC.RECONVERGENT B1 ;  /* 0x0000000000017941 */ /* 0x000fea0003800200 */
.L_x_881:
        /* <DEDUP_REMOVED lines=18> */
.L_x_884:
[----:B------:R-:W-:Y:S05]  /*1a40*/  BSYNC.RECONVERGENT B1 ;  /* 0x0000000000017941 */ /* 0x000fea0003800200 */
.L_x_883:
        /* <DEDUP_REMOVED lines=18> */
.L_x_886:
[----:B------:R-:W-:Y:S05]  /*1b70*/  BSYNC.RECONVERGENT B1 ;  /* 0x0000000000017941 */ /* 0x000fea0003800200 */
.L_x_885:
        /* <DEDUP_REMOVED lines=19> */
.L_x_861:
[----:B0-----:R-:W-:Y:S01]  /*1cb0*/  LOP3.LUT R2, R6, 0x3e0, RZ, 0xc0, !PT ;  /* 0x000003e006027812 */ /* 0x001fe200078ec0ff */
[----:B------:R-:W-:Y:S01]  /*1cc0*/  BSSY.RECONVERGENT B1, `(.L_x_887) ;  /* 0x000001b000017945 */ /* 0x000fe20003800200 */
[----:B------:R-:W-:Y:S02]  /*1cd0*/  IMAD.MOV.U32 R14, RZ, RZ, R10 ;  /* 0x000000ffff0e7224 */ /* 0x000fe400078e000a */
[----:B------:R-:W-:Y:S02]  /*1ce0*/  IMAD.MOV.U32 R16, RZ, RZ, R11 ;  /* 0x000000ffff107224 */ /* 0x000fe400078e000b */
[----:B------:R-:W-:Y:S01]  /*1cf0*/  VIADD R4, R2, 0x20 ;  /* 0x0000002002047836 */ /* 0x000fe20000000000 */
[----:B------:R-:W-:-:S04]  /*1d00*/  LOP3.LUT R2, RZ, R2, RZ, 0x33, !PT ;  /* 0x00000002ff027212 */ /* 0x000fc800078e33ff */
[----:B------:R-:W-:Y:S01]  /*1d10*/  ISETP.GT.AND P0, PT, R4, R9, PT ;  /* 0x000000090400720c */ /* 0x000fe20003f04270 */
[----:B------:R-:W-:Y:S02]  /*1d20*/  IMAD.IADD R2, R9, 0x1, R2 ;  /* 0x0000000109027824 */ /* 0x000fe400078e0202 */
[----:B-----5:R-:W-:-:S03]  /*1d30*/  IMAD.MOV.U32 R4, RZ, RZ, R8 ;  /* 0x000000ffff047224 */ /* 0x020fc600078e0008 */
        /* <DEDUP_REMOVED lines=19> */
.L_x_888:
[----:B------:R-:W-:Y:S05]  /*1e70*/  BSYNC.RECONVERGENT B1 ;  /* 0x0000000000017941 */ /* 0x000fea0003800200 */
.L_x_887:
        /* <DEDUP_REMOVED lines=22> */
.L_x_890:
[----:B------:R-:W-:Y:S05]  /*1fe0*/  BSYNC.RECONVERGENT B1 ;  /* 0x0000000000017941 */ /* 0x000fea0003800200 */
.L_x_889:
        /* <DEDUP_REMOVED lines=22> */
.L_x_892:
[----:B------:R-:W-:Y:S05]  /*2150*/  BSYNC.RECONVERGENT B1 ;  /* 0x0000000000017941 */ /* 0x000fea0003800200 */
.L_x_891:
        /* <DEDUP_REMOVED lines=22> */
.L_x_894:
[----:B------:R-:W-:Y:S05]  /*22c0*/  BSYNC.RECONVERGENT B1 ;  /* 0x0000000000017941 */ /* 0x000fea0003800200 */
.L_x_893:
        /* <DEDUP_REMOVED lines=23> */
.L_x_896:
[----:B------:R-:W-:Y:S05]  /*2440*/  BSYNC.RECONVERGENT B1 ;  /* 0x0000000000017941 */ /* 0x000fea0003800200 */
.L_x_895:
[----:B------:R-:W-:Y:S04]  /*2450*/  BSSY.RECONVERGENT B1, `(.L_x_897) ;  /* 0x000000c000017945 */ /* 0x000fe80003800200 */
[----:B------:R-:W-:Y:S05]  /*2460*/  @P3 BRA `(.L_x_898) ;  /* 0x0000000000283947 */ /* 0x000fea0003800000 */
[----:B------:R-:W0:Y:S01]  /*2470*/  S2R R8, SR_CgaCtaId ;  /* 0x0000000000087919 */ /* 0x000e220000008800 */
[----:B------:R-:W-:Y:S01]  /*2480*/  MOV R7, 0x400 ;  /* 0x0000040000077802 */ /* 0x000fe20000000f00 */
[----:B------:R-:W-:Y:S01]  /*2490*/  IMAD.MOV.U32 R10, RZ, RZ, R3 ;  /* 0x000000ffff0a7224 */ /* 0x000fe200078e0003 */
[----:B------:R-:W-:Y:S01]  /*24a0*/  SHF.R.U32.HI R5, RZ, 0x1, R6 ;  /* 0x00000001ff057819 */ /* 0x000fe20000011606 */
[----:B------:R-:W-:-:S03]  /*24b0*/  IMAD.MOV.U32 R11, RZ, RZ, R2 ;  /* 0x000000ffff0b7224 */ /* 0x000fc600078e0002 */
[----:B------:R-:W-:Y:S02]  /*24c0*/  LOP3.LUT R5, R5, 0x1f0, RZ, 0xc0, !PT ;  /* 0x000001f005057812 */ /* 0x000fe400078ec0ff */
[----:B0-----:R-:W-:-:S05]  /*24d0*/  LEA R8, R8, R7, 0x18 ;  /* 0x0000000708087211 */ /* 0x001fca00078ec0ff */
[----:B------:R-:W-:-:S05]  /*24e0*/  IMAD.IADD R5, R5, 0x1, R8 ;  /* 0x0000000105057824 */ /* 0x000fca00078e0208 */
[----:B------:R0:W-:Y:S04]  /*24f0*/  STS.64 [R5+0x10], R10 ;  /* 0x0000100a05007388 */ /* 0x0001e80000000a00 */
[----:B------:R0:W-:Y:S02]  /*2500*/  STS [R5+0x8], R4 ;  /* 0x0000080405007388 */ /* 0x0001e40000000800 */
.L_x_898:
[----:B------:R-:W-:Y:S05]  /*2510*/  BSYNC.RECONVERGENT B1 ;  /* 0x0000000000017941 */ /* 0x000fea0003800200 */
.L_x_897:
[----:B------:R-:W-:Y:S01]  /*2520*/  BAR.SYNC.DEFER_BLOCKING 0x0 ;  /* 0x0000000000007b1d */ /* 0x000fe20000010000 */
[----:B------:R-:W-:-:S13]  /*2530*/  ISETP.NE.AND P2, PT, R6, RZ, PT ;  /* 0x000000ff0600720c */ /* 0x000fda0003f45270 */
[----:B------:R-:W-:Y:S05]  /*2540*/  @P2 BRA `(.L_x_874) ;  /* 0x0000003400502947 */ /* 0x000fea0003800000 */
[C---:B------:R-:W-:Y:S01]  /*2550*/  ISETP.GE.AND P0, PT, R9.reuse, 0x21, PT ;  /* 0x000000210900780c */ /* 0x040fe20003f06270 */
[----:B0-----:R-:W-:Y:S01]  /*2560*/  IMAD.MOV.U32 R5, RZ, RZ, R4 ;  /* 0x000000ffff057224 */ /* 0x001fe200078e0004 */
[C---:B------:R-:W-:Y:S01]  /*2570*/  ISETP.GE.AND P5, PT, R9.reuse, 0x41, PT ;  /* 0x000000410900780c */ /* 0x040fe20003fa6270 */
[----:B------:R-:W-:Y:S01]  /*2580*/  IMAD.MOV.U32 R11, RZ, RZ, R3 ;  /* 0x000000ffff0b7224 */ /* 0x000fe200078e0003 */
[C---:B------:R-:W-:Y:S01]  /*2590*/  ISETP.GE.AND P4, PT, R9.reuse, 0x61, PT ;  /* 0x000000610900780c */ /* 0x040fe20003f86270 */
[----:B------:R-:W-:Y:S01]  /*25a0*/  IMAD.MOV.U32 R8, RZ, RZ, R2 ;  /* 0x000000ffff087224 */ /* 0x000fe200078e0002 */
[----:B------:R-:W-:-:S07]  /*25b0*/  ISETP.GE.AND P3, PT, R9, 0x81, PT ;  /* 0x000000810900780c */ /* 0x000fce0003f66270 */
[----:B------:R-:W-:Y:S06]  /*25c0*/  @!P0 BRA `(.L_x_899) ;  /* 0x00000000005c8947 */ /* 0x000fec0003800000 */
        /* <DEDUP_REMOVED lines=22> */
.L_x_900:
[----:B------:R-:W-:Y:S05]  /*2730*/  BSYNC.RECONVERGENT B1 ;  /* 0x0000000000017941 */ /* 0x000fea0003800200 */
.L_x_899:
[----:B------:R-:W-:Y:S02]  /*2740*/  IMAD.MOV.U32 R2, RZ, RZ, R5 ;  /* 0x000000ffff027224 */ /* 0x000fe400078e0005 */
[----:B------:R-:W-:Y:S02]  /*2750*/  IMAD.MOV.U32 R7, RZ, RZ, R11 ;  /* 0x000000ffff077224 */ /* 0x000fe400078e000b */
[----:B------:R-:W-:Y:S01]  /*2760*/  IMAD.MOV.U32 R6, RZ, RZ, R8 ;  /* 0x000000ffff067224 */ /* 0x000fe200078e0008 */
        /* <DEDUP_REMOVED lines=23> */
.L_x_902:
[----:B------:R-:W-:Y:S05]  /*28e0*/  BSYNC.RECONVERGENT B1 ;  /* 0x0000000000017941 */ /* 0x000fea0003800200 */
.L_x_901:
[C---:B------:R-:W-:Y:S01]  /*28f0*/  ISETP.GE.AND P1, PT, R9.reuse, 0xa1, PT ;  /* 0x000000a10900780c */ /* 0x040fe20003f26270 */
[----:B------:R-:W-:Y:S01]  /*2900*/  IMAD.MOV.U32 R3, RZ, RZ, R2 ;  /* 0x000000ffff037224 */ /* 0x000fe200078e0002 */
[C---:B------:R-:W-:Y:S01]  /*2910*/  ISETP.GE.AND P5, PT, R9.reuse, 0xc1, PT ;  /* 0x000000c10900780c */ /* 0x040fe20003fa6270 */
[----:B------:R-:W-:Y:S01]  /*2920*/  IMAD.MOV.U32 R8, RZ, RZ, R6 ;  /* 0x000000ffff087224 */ /* 0x000fe200078e0006 */
[----:B------:R-:W-:Y:S01]  /*2930*/  ISETP.GE.AND P6, PT, R9, 0xe1, PT ;  /* 0x000000e10900780c */ /* 0x000fe20003fc6270 */
[----:B------:R-:W-:Y:S01]  /*2940*/  IMAD.MOV.U32 R9, RZ, RZ, R7 ;  /* 0x000000ffff097224 */ /* 0x000fe200078e0007 */
[----:B------:R-:W-:Y:S11]  /*2950*/  @!P4 BRA `(.L_x_903) ;  /* 0x00000000005cc947 */ /* 0x000ff60003800000 */
        /* <DEDUP_REMOVED lines=13> */
[----:B0-----:R-:W-:Y:S01]  /*2a30*/  @P4 ISETP.GE.U32.AND P0, PT, R7, R10, PT ;  /* 0x0000000a0700420c */ /* 0x001fe20003f06070 */
[----:B------:R-:W-:Y:S02]  /*2a40*/  IMAD.MOV.U32 R9, RZ, RZ, R10 ;  /* 0x000000ffff097224 */ /* 0x000fe400078e000a */
[----:B------:R-:W-:Y:S01]  /*2a50*/  IMAD.MOV.U32 R8, RZ, RZ, R11 ;  /* 0x000000ffff087224 */ /* 0x000fe200078e000b */
[----:B------:R-:W-:-:S04]  /*2a60*/  @P4 ISETP.GE.AND.EX P0, PT, R6, R11, PT, P0 ;  /* 0x0000000b0600420c */ /* 0x000fc80003f06300 */
[----:B------:R-:W-:Y:S02]  /*2a70*/  @P4 FSEL R3, R2, R5, !P0 ;  /* 0x0000000502034208 */ /* 0x000fe40004000000 */
[----:B------:R-:W-:-:S04]  /*2a80*/  @P4 ISETP.LT.U32.AND P0, PT, R7, R10, PT ;  /* 0x0000000a0700420c */ /* 0x000fc80003f01070 */
[----:B------:R-:W-:-:S04]  /*2a90*/  @P4 ISETP.LT.AND.EX P0, PT, R6, R11, PT, P0 ;  /* 0x0000000b0600420c */ /* 0x000fc80003f01300 */
[----:B------:R-:W-:Y:S02]  /*2aa0*/  @P4 SEL R9, R7, R10, P0 ;  /* 0x0000000a07094207 */ /* 0x000fe40000000000 */
[----:B------:R-:W-:-:S07]  /*2ab0*/  @P4 SEL R8, R6, R11, P0 ;  /* 0x0000000b06084207 */ /* 0x000fce0000000000 */
.L_x_904:
[----:B------:R-:W-:Y:S05]  /*2ac0*/  BSYNC.RECONVERGENT B1 ;  /* 0x0000000000017941 */ /* 0x000fea0003800200 */
.L_x_903:
        /* <DEDUP_REMOVED lines=26> */
.L_x_906:
[----:B------:R-:W-:Y:S05]  /*2c70*/  BSYNC.RECONVERGENT B1 ;  /* 0x0000000000017941 */ /* 0x000fea0003800200 */
.L_x_905:
        /* <DEDUP_REMOVED lines=8> */
[----:B0-----:R-:W-:Y:S01]  /*2d00*/  LEA R8, R4, R3, 0x18 ;  /* 0x0000000304087211 */ /* 0x001fe200078ec0ff */
[----:B------:R-:W-:Y:S02]  /*2d10*/  IMAD.MOV.U32 R3, RZ, RZ, R2 ;  /* 0x000000ffff037224 */ /* 0x000fe400078e0002 */
[----:B------:R-:W-:Y:S02]  /*2d20*/  IMAD.MOV.U32 R4, RZ, RZ, R6 ;  /* 0x000000ffff047224 */ /* 0x000fe400078e0006 */
        /* <DEDUP_REMOVED lines=15> */
.L_x_908:
[----:B------:R-:W-:Y:S05]  /*2e20*/  BSYNC.RECONVERGENT B1 ;  /* 0x0000000000017941 */ /* 0x000fea0003800200 */
.L_x_907:
        /* <DEDUP_REMOVED lines=26> */
.L_x_910:
[----:B------:R-:W-:Y:S05]  /*2fd0*/  BSYNC.RECONVERGENT B1 ;  /* 0x0000000000017941 */ /* 0x000fea0003800200 */
.L_x_909:
[----:B------:R-:W-:Y:S02]  /*2fe0*/  IMAD.MOV.U32 R4, RZ, RZ, R5 ;  /* 0x000000ffff047224 */ /* 0x000fe400078e0005 */
[----:B------:R-:W-:Y:S02]  /*2ff0*/  IMAD.MOV.U32 R3, RZ, RZ, R7 ;  /* 0x000000ffff037224 */ /* 0x000fe400078e0007 */
[----:B------:R-:W-:Y:S01]  /*3000*/  IMAD.MOV.U32 R2, RZ, RZ, R8 ;  /* 0x000000ffff027224 */ /* 0x000fe200078e0008 */
[----:B------:R-:W-:Y:S06]  /*3010*/  @!P6 BRA `(.L_x_874) ;  /* 0x00000028009ce947 */ /* 0x000fec0003800000 */
[----:B------:R-:W0:Y:S01]  /*3020*/  S2R R3, SR_CgaCtaId ;  /* 0x0000000000037919 */ /* 0x000e220000008800 */
[----:B------:R-:W-:Y:S01]  /*3030*/  MOV R2, 0x400 ;  /* 0x0000040000027802 */ /* 0x000fe20000000f00 */
[----:B------:R-:W-:-:S03]  /*3040*/  IMAD.MOV.U32 R4, RZ, RZ, R5 ;  /* 0x000000ffff047224 */ /* 0x000fc600078e0005 */
        /* <DEDUP_REMOVED lines=20> */
.L_x_842:
        /* <DEDUP_REMOVED lines=13> */
[----:B------:R-:W-:Y:S01]  /*3260*/  IMAD.U32 R13, RZ, RZ, UR14 ;  /* 0x0000000eff0d7e24 */ /* 0x000fe2000f8e00ff */
[----:B------:R-:W-:Y:S01]  /*3270*/  UMOV UR4, URZ ;  /* 0x000000ff00047c82 */ /* 0x000fe20008000000 */
[----:B------:R-:W-:Y:S01]  /*3280*/  IMAD.U32 R14, RZ, RZ, UR15 ;  /* 0x0000000fff0e7e24 */ /* 0x000fe2000f8e00ff */
[----:B------:R-:W-:Y:S01]  /*3290*/  BSSY.RECONVERGENT B1, `(.L_x_911) ;  /* 0x0000013000017945 */ /* 0x000fe20003800200 */
[----:B------:R-:W-:-:S02]  /*32a0*/  ISETP.LE.U32.AND P0, PT, R15, UR6, PT ;  /* 0x000000060f007c0c */ /* 0x000fc4000bf03070 */
[----:B------:R-:W-:Y:S02]  /*32b0*/  IADD3 R17, P4, PT, R7, R13, RZ ;  /* 0x0000000d07117210 */ /* 0x000fe40007f9e0ff */
[----:B--2---:R-:W-:-:S04]  /*32c0*/  FSETP.GEU.AND P1, PT, R4, R3, PT ;  /* 0x000000030400720b */ /* 0x004fc80003f2e000 */
[----:B------:R-:W-:Y:S01]  /*32d0*/  FSEL R3, R4, R3, !P1 ;  /* 0x0000000304037208 */ /* 0x000fe20004800000 */
[----:B------:R-:W-:-:S03]  /*32e0*/  VIADD R4, R5, 0x200 ;  /* 0x0000020005047836 */ /* 0x000fc60000000000 */
[----:B---3--:R-:W-:-:S04]  /*32f0*/  FSETP.GEU.AND P2, PT, R6, R3, PT ;  /* 0x000000030600720b */ /* 0x008fc80003f4e000 */
[----:B------:R-:W-:Y:S01]  /*3300*/  FSEL R3, R6, R3, !P2 ;  /* 0x0000000306037208 */ /* 0x000fe20005000000 */
[----:B------:R-:W-:-:S03]  /*3310*/  VIADD R6, R5, 0x100 ;  /* 0x0000010005067836 */ /* 0x000fc60000000000 */
[----:B----4-:R-:W-:Y:S01]  /*3320*/  FSETP.GEU.AND P3, PT, R3, R16, PT ;  /* 0x000000100300720b */ /* 0x010fe20003f6e000 */
[----:B------:R-:W-:-:S04]  /*3330*/  IMAD.MOV.U32 R7, RZ, RZ, R3 ;  /* 0x000000ffff077224 */ /* 0x000fc800078e0003 */
[----:B------:R-:W-:-:S05]  /*3340*/  @P2 SEL R4, R6, R5, !P1 ;  /* 0x0000000506042207 */ /* 0x000fca0004800000 */
[----:B------:R-:W-:-:S03]  /*3350*/  IMAD.MOV.U32 R6, RZ, RZ, R4 ;  /* 0x000000ffff067224 */ /* 0x000fc600078e0004 */
[----:B0-----:R-:W-:Y:S05]  /*3360*/  @!P3 BRA `(.L_x_912) ;  /* 0x000000000014b947 */ /* 0x001fea0003800000 */
[----:B------:R-:W-:Y:S01]  /*3370*/  FSETP.GEU.AND P1, PT, R16, R3, PT ;  /* 0x000000031000720b */ /* 0x000fe20003f2e000 */
[----:B------:R-:W-:Y:S02]  /*3380*/  IMAD.MOV.U32 R7, RZ, RZ, R16 ;  /* 0x000000ffff077224 */ /* 0x000fe400078e0010 */
[----:B------:R-:W-:-:S10]  /*3390*/  VIADD R6, R5, 0x300 ;  /* 0x0000030005067836 */ /* 0x000fd40000000000 */
[----:B------:R-:W-:Y:S02]  /*33a0*/  @P1 IMAD.MOV.U32 R7, RZ, RZ, R3 ;  /* 0x000000ffff071224 */ /* 0x000fe400078e0003 */
[----:B------:R-:W-:-:S07]  /*33b0*/  @P1 IMAD.MOV.U32 R6, RZ, RZ, R4 ;  /* 0x000000ffff061224 */ /* 0x000fce00078e0004 */
.L_x_912:
[----:B------:R-:W-:Y:S05]  /*33c0*/  BSYNC.RECONVERGENT B1 ;  /* 0x0000000000017941 */ /* 0x000fea0003800200 */
.L_x_911:
[----:B-----5:R-:W-:Y:S01]  /*33d0*/  FSETP.GEU.AND P1, PT, R7, R2, PT ;  /* 0x000000020700720b */ /* 0x020fe20003f2e000 */
[----:B------:R-:W-:Y:S01]  /*33e0*/  IMAD.X R4, RZ, RZ, R14, P4 ;  /* 0x000000ffff047224 */ /* 0x000fe200020e060e */
[----:B------:R-:W-:Y:S01]  /*33f0*/  LOP3.LUT R3, R5, 0x400, RZ, 0xfc, !PT ;  /* 0x0000040005037812 */ /* 0x000fe200078efcff */
[----:B------:R-:W-:Y:S01]  /*3400*/  BSSY.RECONVERGENT B1, `(.L_x_913) ;  /* 0x0000014000017945 */ /* 0x000fe20003800200 */
[-C--:B------:R-:W-:Y:S01]  /*3410*/  IADD3 R19, P3, PT, R6, R17.reuse, RZ ;  /* 0x0000001106137210 */ /* 0x080fe20007f7e0ff */
[----:B------:R-:W-:Y:S01]  /*3420*/  IMAD.MOV.U32 R9, RZ, RZ, R7 ;  /* 0x000000ffff097224 */ /* 0x000fe200078e0007 */
[----:B------:R-:W-:Y:S02]  /*3430*/  IADD3 R16, P2, PT, R3, R17, RZ ;  /* 0x0000001103107210 */ /* 0x000fe40007f5e0ff */
[----:B------:R-:W-:Y:S01]  /*3440*/  IADD3.X R18, PT, PT, R4, UR4, RZ, P3, !PT ;  /* 0x0000000404127c10 */ /* 0x000fe20009ffe4ff */
[----:B------:R-:W-:Y:S01]  /*3450*/  IMAD.MOV.U32 R8, RZ, RZ, R19 ;  /* 0x000000ffff087224 */ /* 0x000fe200078e0013 */
[----:B------:R-:W-:Y:S01]  /*3460*/  ISETP.GE.U32.AND.EX P0, PT, RZ, R12, PT, P0 ;  /* 0x0000000cff00720c */ /* 0x000fe20003f06100 */
[----:B------:R-:W-:-:S02]  /*3470*/  IMAD.X R17, RZ, RZ, R4, P2 ;  /* 0x000000ffff117224 */ /* 0x000fc400010e0604 */
[----:B------:R-:W-:Y:S01]  /*3480*/  IMAD.MOV.U32 R4, RZ, RZ, R18 ;  /* 0x000000ffff047224 */ /* 0x000fe200078e0012 */
[----:B------:R-:W-:Y:S09]  /*3490*/  @!P1 BRA `(.L_x_914) ;  /* 0x0000000000289947 */ /* 0x000ff20003800000 */
[----:B------:R-:W-:Y:S01]  /*34a0*/  FSETP.GEU.AND P2, PT, R2, R7, PT ;  /* 0x000000070200720b */ /* 0x000fe20003f4e000 */
[----:B------:R-:W-:Y:S02]  /*34b0*/  IMAD.U32 R4, RZ, RZ, UR4 ;  /* 0x00000004ff047e24 */ /* 0x000fe4000f8e00ff */
[----:B------:R-:W-:Y:S02]  /*34c0*/  IMAD.MOV.U32 R9, RZ, RZ, R2 ;  /* 0x000000ffff097224 */ /* 0x000fe400078e0002 */
[----:B------:R-:W-:-:S08]  /*34d0*/  IMAD.MOV.U32 R8, RZ, RZ, R16 ;  /* 0x000000ffff087224 */ /* 0x000fd000078e0010 */
[----:B------:R-:W-:-:S04]  /*34e0*/  @P2 ISETP.GE.U32.AND P1, PT, R6, R3, PT ;  /* 0x000000030600220c */ /* 0x000fc80003f26070 */
[----:B------:R-:W-:Y:S01]  /*34f0*/  @P2 ISETP.GE.AND.EX P1, PT, R4, RZ, PT, P1 ;  /* 0x000000ff0400220c */ /* 0x000fe20003f26310 */
[----:B------:R-:W-:-:S03]  /*3500*/  IMAD.MOV.U32 R4, RZ, RZ, R17 ;  /* 0x000000ffff047224 */ /* 0x000fc600078e0011 */
[----:B------:R-:W-:Y:S02]  /*3510*/  @P2 FSEL R9, R7, R2, !P1 ;  /* 0x0000000207092208 */ /* 0x000fe40004800000 */
[----:B------:R-:W-:Y:S02]  /*3520*/  @P2 SEL R8, R19, R16, !P1 ;  /* 0x0000001013082207 */ /* 0x000fe40004800000 */
[----:B------:R-:W-:-:S07]  /*3530*/  @P2 SEL R4, R18, R17, !P1 ;  /* 0x0000001112042207 */ /* 0x000fce0004800000 */
.L_x_914:
[----:B------:R-:W-:Y:S05]  /*3540*/  BSYNC.RECONVERGENT B1 ;  /* 0x0000000000017941 */ /* 0x000fea0003800200 */
.L_x_913:
[----:B------:R-:W-:Y:S05]  /*3550*/  @P0 BRA `(.L_x_915) ;  /* 0x0000001400200947 */ /* 0x000fea0003800000 */
        /* <DEDUP_REMOVED lines=20> */
.L_x_917:
[----:B------:R-:W-:Y:S05]  /*36a0*/  BSYNC.RECONVERGENT B1 ;  /* 0x0000000000017941 */ /* 0x000fea0003800200 */
.L_x_916:
        /* <DEDUP_REMOVED lines=12> */
[----:B------:R-:W0:Y:S01]  /*3770*/  LDCU.64 UR8, c[0x0][0x398] ;  /* 0x00007300ff0877ac */ /* 0x000e220008000a00 */
[----:B------:R-:W1:Y:S02]  /*3780*/  LDCU.128 UR12, c[0x0][0x380] ;  /* 0x00007000ff0c77ac */ /* 0x000e640008000c00 */
.L_x_931:
[----:B------:R-:W-:Y:S01]  /*3790*/  IADD3 R22, P0, PT, R5, R2, RZ ;  /* 0x0000000205167210 */ /* 0x000fe20007f1e0ff */
[----:B-1----:R-:W-:Y:S02]  /*37a0*/  IMAD.U32 R10, RZ, RZ, UR12 ;  /* 0x0000000cff0a7e24 */ /* 0x002fe4000f8e00ff */
[----:B------:R-:W-:Y:S02]  /*37b0*/  IMAD.U32 R11, RZ, RZ, UR13 ;  /* 0x0000000dff0b7e24 */ /* 0x000fe4000f8e00ff */
[----:B------:R-:W-:Y:S01]  /*37c0*/  IMAD.X R15, RZ, RZ, R3, P0 ;  /* 0x000000ffff0f7224 */ /* 0x000fe200000e0603 */
[----:B------:R-:W-:-:S04]  /*37d0*/  LEA R18, P0, R22, R10, 0x2 ;  /* 0x0000000a16127211 */ /* 0x000fc800078010ff */
[----:B------:R-:W-:-:S05]  /*37e0*/  LEA.HI.X R19, R22, R11, R15, 0x2, P0 ;  /* 0x0000000b16137211 */ /* 0x000fca00000f140f */
[----:B------:R-:W2:Y:S04]  /*37f0*/  LDG.E R24, desc[UR10][R18.64] ;  /* 0x0000000a12187981 */ /* 0x000ea8000c1e1900 */
[----:B------:R1:W5:Y:S04]  /*3800*/  LDG.E R20, desc[UR10][R18.64+0x400] ;  /* 0x0004000a12147981 */ /* 0x000368000c1e1900 */
[----:B------:R1:W5:Y:S04]  /*3810*/  LDG.E R17, desc[UR10][R18.64+0x800] ;  /* 0x0008000a12117981 */ /* 0x000368000c1e1900 */
[----:B------:R1:W5:Y:S04]  /*3820*/  LDG.E R2, desc[UR10][R18.64+0xc00] ;  /* 0x000c000a12027981 */ /* 0x000368000c1e1900 */
[----:B------:R1:W5:Y:S01]  /*3830*/  LDG.E R12, desc[UR10][R18.64+0x1000] ;  /* 0x0010000a120c7981 */ /* 0x000362000c1e1900 */
[----:B------:R-:W-:Y:S01]  /*3840*/  IMAD.U32 R13, RZ, RZ, UR14 ;  /* 0x0000000eff0d7e24 */ /* 0x000fe2000f8e00ff */
[----:B------:R-:W-:Y:S01]  /*3850*/  BSSY.RECONVERGENT B2, `(.L_x_919) ;  /* 0x0000014000027945 */ /* 0x000fe20003800200 */
[----:B------:R-:W-:-:S02]  /*3860*/  IMAD.U32 R14, RZ, RZ, UR15 ;  /* 0x0000000fff0e7e24 */ /* 0x000fc4000f8e00ff */
[----:B------:R-:W-:Y:S01]  /*3870*/  IMAD.MOV.U32 R21, RZ, RZ, R9 ;  /* 0x000000ffff157224 */ /* 0x000fe200078e0009 */
[----:B------:R-:W-:Y:S01]  /*3880*/  IADD3 R3, P1, PT, R22, R13, RZ ;  /* 0x0000000d16037210 */ /* 0x000fe20007f3e0ff */
[----:B------:R-:W-:Y:S02]  /*3890*/  IMAD.MOV.U32 R22, RZ, RZ, R8 ;  /* 0x000000ffff167224 */ /* 0x000fe400078e0008 */
[----:B------:R-:W-:Y:S02]  /*38a0*/  IMAD.MOV.U32 R23, RZ, RZ, R4 ;  /* 0x000000ffff177224 */ /* 0x000fe400078e0004 */
[----:B------:R-:W-:Y:S01]  /*38b0*/  IMAD.X R15, R15, 0x1, R14, P1 ;  /* 0x000000010f0f7824 */ /* 0x000fe200008e060e */
[----:B--2---:R-:W-:-:S13]  /*38c0*/  FSETP.GEU.AND P0, PT, R9, R24, PT ;  /* 0x000000180900720b */ /* 0x004fda0003f0e000 */
[----:B-1----:R-:W-:Y:S05]  /*38d0*/  @!P0 BRA `(.L_x_920) ;  /* 0x00000000002c8947 */ /* 0x002fea0003800000 */
        /* <DEDUP_REMOVED lines=11> */
.L_x_920:
[----:B0-----:R-:W-:Y:S05]  /*3990*/  BSYNC.RECONVERGENT B2 ;  /* 0x0000000000027941 */ /* 0x001fea0003800200 */
.L_x_919:
[----:B-----5:R-:W-:Y:S01]  /*39a0*/  FSETP.GEU.AND P0, PT, R21, R20, PT ;  /* 0x000000141500720b */ /* 0x020fe20003f0e000 */
[----:B------:R-:W-:Y:S01]  /*39b0*/  BSSY.RECONVERGENT B2, `(.L_x_921) ;  /* 0x0000012000027945 */ /* 0x000fe20003800200 */
[----:B------:R-:W-:Y:S01]  /*39c0*/  IADD3 R9, P1, PT, R3, 0x100, RZ ;  /* 0x0000010003097810 */ /* 0x000fe20007f3e0ff */
[----:B------:R-:W-:Y:S02]  /*39d0*/  IMAD.MOV.U32 R4, RZ, RZ, R21 ;  /* 0x000000ffff047224 */ /* 0x000fe400078e0015 */
[----:B------:R-:W-:Y:S02]  /*39e0*/  IMAD.MOV.U32 R18, RZ, RZ, R22 ;  /* 0x000000ffff127224 */ /* 0x000fe400078e0016 */
[----:B------:R-:W-:Y:S02]  /*39f0*/  IMAD.X R8, RZ, RZ, R15, P1 ;  /* 0x000000ffff087224 */ /* 0x000fe400008e060f */
[----:B------:R-:W-:-:S04]  /*3a00*/  IMAD.MOV.U32 R19, RZ, RZ, R23 ;  /* 0x000000ffff137224 */ /* 0x000fc800078e0017 */
        /* <DEDUP_REMOVED lines=12> */
.L_x_922:
[----:B------:R-:W-:Y:S05]  /*3ad0*/  BSYNC.RECONVERGENT B2 ;  /* 0x0000000000027941 */ /* 0x000fea0003800200 */
.L_x_921:
[----:B------:R-:W-:Y:S01]  /*3ae0*/  FSETP.GEU.AND P0, PT, R4, R17, PT ;  /* 0x000000110400720b */ /* 0x000fe20003f0e000 */
        /* <DEDUP_REMOVED lines=18> */
.L_x_924:
[----:B------:R-:W-:Y:S05]  /*3c10*/  BSYNC.RECONVERGENT B2 ;  /* 0x0000000000027941 */ /* 0x000fea0003800200 */
.L_x_923:
        /* <DEDUP_REMOVED lines=19> */
.L_x_926:
[----:B------:R-:W-:Y:S05]  /*3d50*/  BSYNC.RECONVERGENT B2 ;  /* 0x0000000000027941 */ /* 0x000fea0003800200 */
.L_x_925:
        /* <DEDUP_REMOVED lines=19> */
.L_x_928:
[----:B------:R-:W-:Y:S05]  /*3e90*/  BSYNC.RECONVERGENT B2 ;  /* 0x0000000000027941 */ /* 0x000fea0003800200 */
.L_x_927:
[----:B------:R-:W-:Y:S01]  /*3ea0*/  BAR.SYNC.DEFER_BLOCKING 0x0 ;  /* 0x0000000000007b1d */ /* 0x000fe20000010000 */
[----:B------:R-:W-:-:S05]  /*3eb0*/  ISETP.NE.AND P0, PT, R5, RZ, PT ;  /* 0x000000ff0500720c */ /* 0x000fca0003f05270 */
[----:B------:R-:W-:Y:S08]  /*3ec0*/  BSSY.RECONVERGENT B2, `(.L_x_929) ;  /* 0x000000c000027945 */ /* 0x000ff00003800200 */
[----:B------:R-:W-:Y:S05]  /*3ed0*/  @P0 BRA `(.L_x_930) ;  /* 0x0000000000280947 */ /* 0x000fea0003800000 */
[----:B------:R-:W-:Y:S02]  /*3ee0*/  IMAD.MOV.U32 R18, RZ, RZ, 0x500 ;  /* 0x00000500ff127424 */ /* 0x000fe400078e00ff */
[----:B------:R-:W-:-:S05]  /*3ef0*/  IMAD.MOV.U32 R19, RZ, RZ, 0x0 ;  /* 0x00000000ff137424 */ /* 0x000fca00078e00ff */
[----:B------:R-:W2:Y:S01]  /*3f00*/  ATOMG.E.ADD.64.STRONG.GPU PT, R2, desc[UR10][R6.64], R18 ;  /* 0x80000012060279a8 */ /* 0x000ea200081ef50a */
[----:B------:R-:W0:Y:S01]  /*3f10*/  S2UR UR5, SR_CgaCtaId ;  /* 0x00000000000579c3 */ /* 0x000e220000008800 */
[----:B------:R-:W-:Y:S02]  /*3f20*/  UMOV UR4, 0x400 ;  /* 0x0000040000047882 */ /* 0x000fe40000000000 */
[----:B0-----:R-:W-:-:S06]  /*3f30*/  ULEA UR4, UR5, UR4, 0x18 ;  /* 0x0000000405047291 */ /* 0x001fcc000f8ec0ff */
[----:B------:R-:W-:Y:S01]  /*3f40*/  IMAD.U32 R16, RZ, RZ, UR4 ;  /* 0x00000004ff107e24 */ /* 0x000fe2000f8e00ff */
[----:B--2---:R-:W-:-:S05]  /*3f50*/  IADD3 R2, P0, PT, R2, UR6, RZ ;  /* 0x0000000602027c10 */ /* 0x004fca000ff1e0ff */
[----:B------:R-:W-:-:S05]  /*3f60*/  IMAD.X R3, RZ, RZ, R3, P0 ;  /* 0x000000ffff037224 */ /* 0x000fca00000e0603 */
[----:B------:R0:W-:Y:S03]  /*3f70*/  STS.64 [R16+0x98], R2 ;  /* 0x0000980210007388 */ /* 0x0001e60000000a00 */
.L_x_930:
[----:B------:R-:W-:Y:S05]  /*3f80*/  BSYNC.RECONVERGENT B2 ;  /* 0x0000000000027941 */ /* 0x000fea0003800200 */
.L_x_929:
[----:B------:R-:W-:Y:S01]  /*3f90*/  BAR.SYNC.DEFER_BLOCKING 0x0 ;  /* 0x0000000000007b1d */ /* 0x000fe20000010000 */
[----:B------:R-:W-:Y:S02]  /*3fa0*/  IMAD.U32 R15, RZ, RZ, UR8 ;  /* 0x00000008ff0f7e24 */ /* 0x000fe4000f8e00ff */
[----:B------:R-:W-:-:S03]  /*3fb0*/  IMAD.U32 R12, RZ, RZ, UR9 ;  /* 0x00000009ff0c7e24 */ /* 0x000fc6000f8e00ff */
[----:B0-----:R-:W0:Y:S02]  /*3fc0*/  LDS.64 R2, [R16+0x98] ;  /* 0x0000980010027984 */ /* 0x001e240000000a00 */
[----:B0-----:R-:W-:-:S04]  /*3fd0*/  IADD3 R18, P1, PT, R2, 0x500, RZ ;  /* 0x0000050002127810 */ /* 0x001fc80007f3e0ff */
[----:B------:R-:W-:Y:S01]  /*3fe0*/  ISETP.GT.U32.AND P0, PT, R18, R15, PT ;  /* 0x0000000f1200720c */ /* 0x000fe20003f04070 */
[----:B------:R-:W-:-:S05]  /*3ff0*/  IMAD.X R17, RZ, RZ, R3, P1 ;  /* 0x000000ffff117224 */ /* 0x000fca00008e0603 */
[----:B------:R-:W-:-:S13]  /*4000*/  ISETP.GT.AND.EX P0, PT, R17, R12, PT, P0 ;  /* 0x0000000c1100720c */ /* 0x000fda0003f04300 */
[----:B------:R-:W-:Y:S05]  /*4010*/  @!P0 BRA `(.L_x_931) ;  /* 0xfffffff400dc8947 */ /* 0x000fea000383ffff */
[----:B------:R-:W-:Y:S05]  /*4020*/  BSYNC.RECONVERGENT B1 ;  /* 0x0000000000017941 */ /* 0x000fea0003800200 */
.L_x_918:
        /* <DEDUP_REMOVED lines=8> */
[----:B------:R-:W-:Y:S03]  /*40b0*/  BSSY.RECONVERGENT B2, `(.L_x_933) ;  /* 0x000002d000027945 */ /* 0x000fe60003800200 */
[----:B------:R-:W-:Y:S01]  /*40c0*/  IADD3 R16, PT, PT, -R2, R15, R16 ;  /* 0x0000000f02107210 */ /* 0x000fe20007ffe110 */
[----:B------:R-:W-:-:S03]  /*40d0*/  IMAD.MOV.U32 R15, RZ, RZ, R5 ;  /* 0x000000ffff0f7224 */ /* 0x000fc600078e0005 */
        /* <DEDUP_REMOVED lines=8> */
[----:B------:R-:W-:Y:S02]  /*4160*/  IADD3 R20, P0, PT, R18, R13, RZ ;  /* 0x0000000d12147210 */ /* 0x000fe40007f1e0ff */
[----:B------:R-:W-:Y:S02]  /*4170*/  LOP3.LUT R6, R6, 0x3, RZ, 0xc0, !PT ;  /* 0x0000000306067812 */ /* 0x000fe400078ec0ff */
[----:B------:R-:W-:Y:S01]  /*4180*/  LEA.HI.X R18, R18, R11, R7, 0x2, P1 ;  /* 0x0000000b12127211 */ /* 0x000fe200008f1407 */
[----:B------:R-:W-:-:S02]  /*4190*/  IMAD.X R14, R7, 0x1, R14, P0 ;  /* 0x00000001070e7824 */ /* 0x000fc400000e060e */
[----:B------:R-:W-:-:S07]  /*41a0*/  IMAD.MOV R10, RZ, RZ, -R6 ;  /* 0x000000ffff0a7224 */ /* 0x000fce00078e0a06 */
.L_x_937:
[----:B------:R-:W-:Y:S02]  /*41b0*/  IMAD.MOV.U32 R6, RZ, RZ, R17 ;  /* 0x000000ffff067224 */ /* 0x000fe400078e0011 */
[----:B------:R-:W-:-:S05]  /*41c0*/  IMAD.MOV.U32 R7, RZ, RZ, R18 ;  /* 0x000000ffff077224 */ /* 0x000fca00078e0012 */
[----:B------:R-:W2:Y:S01]  /*41d0*/  LDG.E R22, desc[UR10][R6.64] ;  /* 0x0000000a06167981 */ /* 0x000ea2000c1e1900 */
[----:B------:R-:W-:Y:S01]  /*41e0*/  VIADD R10, R10, 0x1 ;  /* 0x000000010a0a7836 */ /* 0x000fe20000000000 */
[----:B------:R-:W-:Y:S01]  /*41f0*/  BSSY.RECONVERGENT B3, `(.L_x_935) ;  /* 0x0000013000037945 */ /* 0x000fe20003800200 */
[----:B------:R-:W-:-:S03]  /*4200*/  IADD3 R17, P3, PT, R17, 0x400, RZ ;  /* 0x0000040011117810 */ /* 0x000fc60007f7e0ff */
[----:B------:R-:W-:Y:S02]  /*4210*/  ISETP.NE.AND P2, PT, R10, RZ, PT ;  /* 0x000000ff0a00720c */ /* 0x000fe40003f45270 */
[----:B--2---:R-:W-:-:S13]  /*4220*/  FSETP.GEU.AND P0, PT, R9, R22, PT ;  /* 0x000000160900720b */ /* 0x004fda0003f0e000 */
        /* <DEDUP_REMOVED lines=15> */
.L_x_936:
[----:B------:R-:W-:Y:S05]  /*4320*/  BSYNC.RECONVERGENT B3 ;  /* 0x0000000000037941 */ /* 0x000fea0003800200 */
.L_x_935:
[----:B------:R-:W-:Y:S01]  /*4330*/  IADD3 R20, P0, PT, R20, 0x100, RZ ;  /* 0x0000010014147810 */ /* 0x000fe20007f1e0ff */
[----:B------:R-:W-:Y:S02]  /*4340*/  VIADD R15, R15, 0x100 ;  /* 0x000001000f0f7836 */ /* 0x000fe40000000000 */
[----:B------:R-:W-:Y:S02]  /*4350*/  IMAD.X R18, RZ, RZ, R18, P3 ;  /* 0x000000ffff127224 */ /* 0x000fe400018e0612 */
[----:B------:R-:W-:Y:S01]  /*4360*/  IMAD.X R14, RZ, RZ, R14, P0 ;  /* 0x000000ffff0e7224 */ /* 0x000fe200000e060e */
[----:B------:R-:W-:Y:S07]  /*4370*/  @P2 BRA `(.L_x_937) ;  /* 0xfffffffc008c2947 */ /* 0x000fee000383ffff */
.L_x_934:
[----:B------:R-:W-:Y:S05]  /*4380*/  BSYNC.RECONVERGENT B2 ;  /* 0x0000000000027941 */ /* 0x000fea0003800200 */
.L_x_933:
[----:B------:R-:W-:-:S13]  /*4390*/  ISETP.GE.U32.AND P0, PT, R16, 0x300, PT ;  /* 0x000003001000780c */ /* 0x000fda0003f06070 */
[----:B------:R-:W-:Y:S05]  /*43a0*/  @!P0 BRA `(.L_x_932) ;  /* 0x0000000400888947 */ /* 0x000fea0003800000 */
[----:B------:R-:W0:Y:S01]  /*43b0*/  LDC.64 R10, c[0x0][0x380] ;  /* 0x0000e000ff0a7b82 */ /* 0x000e220000000a00 */
[----:B------:R-:W-:-:S07]  /*43c0*/  VIADD R13, R15, 0x200 ;  /* 0x000002000f0d7836 */ /* 0x000fce0000000000 */
[----:B------:R-:W1:Y:S02]  /*43d0*/  LDC.64 R6, c[0x0][0x388] ;  /* 0x0000e200ff067b82 */ /* 0x000e640000000a00 */
.L_x_946:
        /* <DEDUP_REMOVED lines=29> */
.L_x_939:
[----:B------:R-:W-:Y:S05]  /*45b0*/  BSYNC.RECONVERGENT B2 ;  /* 0x0000000000027941 */ /* 0x000fea0003800200 */
.L_x_938:
[----:B-----5:R-:W-:Y:S01]  /*45c0*/  FSETP.GEU.AND P0, PT, R19, R18, PT ;  /* 0x000000121300720b */ /* 0x020fe20003f0e000 */
[----:B------:R-:W-:Y:S01]  /*45d0*/  BSSY.RECONVERGENT B2, `(.L_x_940) ;  /* 0x0000013000027945 */ /* 0x000fe20003800200 */
[----:B------:R-:W-:Y:S01]  /*45e0*/  IADD3 R16, P1, P2, R2, R6, R23 ;  /* 0x0000000602107210 */ /* 0x000fe20007a3e017 */
[----:B------:R-:W-:Y:S02]  /*45f0*/  VIADD R17, R13, 0x100 ;  /* 0x000001000d117836 */ /* 0x000fe40000000000 */
[----:B------:R-:W-:Y:S01]  /*4600*/  IMAD.MOV.U32 R9, RZ, RZ, R19 ;  /* 0x000000ffff097224 */ /* 0x000fe200078e0013 */
[----:B------:R-:W-:Y:S01]  /*4610*/  IADD3.X R23, PT, PT, R3, R7, RZ, P1, P2 ;  /* 0x0000000703177210 */ /* 0x000fe20000fe44ff */
[----:B------:R-:W-:Y:S02]  /*4620*/  IMAD.MOV.U32 R4, RZ, RZ, R21 ;  /* 0x000000ffff047224 */ /* 0x000fe400078e0015 */
        /* <DEDUP_REMOVED lines=13> */
.L_x_941:
[----:B------:R-:W-:Y:S05]  /*4700*/  BSYNC.RECONVERGENT B2 ;  /* 0x0000000000027941 */ /* 0x000fea0003800200 */
.L_x_940:
[----:B------:R-:W-:Y:S01]  /*4710*/  FSETP.GEU.AND P0, PT, R9, R14, PT ;  /* 0x0000000e0900720b */ /* 0x000fe20003f0e000 */
[----:B------:R-:W-:Y:S01]  /*4720*/  BSSY.RECONVERGENT B2, `(.L_x_942) ;  /* 0x0000013000027945 */ /* 0x000fe20003800200 */
[CC--:B------:R-:W-:Y:S01]  /*4730*/  IADD3 R19, P1, P4, R2.reuse, R6.reuse, R13 ;  /* 0x0000000602137210 */ /* 0x0c0fe20007c3e00d */
[----:B------:R-:W-:Y:S01]  /*4740*/  IMAD.MOV.U32 R16, RZ, RZ, R9 ;  /* 0x000000ffff107224 */ /* 0x000fe200078e0009 */
[----:B------:R-:W-:Y:S01]  /*4750*/  IADD3 R20, P2, P3, R2, R6, R17 ;  /* 0x0000000602147210 */ /* 0x000fe20007b5e011 */
        /* <DEDUP_REMOVED lines=15> */
.L_x_943:
[----:B------:R-:W-:Y:S05]  /*4850*/  BSYNC.RECONVERGENT B2 ;  /* 0x0000000000027941 */ /* 0x000fea0003800200 */
.L_x_942:
        /* <DEDUP_REMOVED lines=18> */
.L_x_945:
[----:B------:R-:W-:Y:S05]  /*4980*/  BSYNC.RECONVERGENT B2 ;  /* 0x0000000000027941 */ /* 0x000fea0003800200 */
.L_x_944:
[C---:B------:R-:W-:Y:S02]  /*4990*/  VIADD R15, R13.reuse, 0x200 ;  /* 0x000002000d0f7836 */ /* 0x040fe40000000000 */
[----:B------:R-:W-:-:S03]  /*49a0*/  VIADD R13, R13, 0x400 ;  /* 0x000004000d0d7836 */ /* 0x000fc60000000000 */
[----:B------:R-:W-:-:S13]  /*49b0*/  ISETP.GE.AND P0, PT, R15, R12, PT ;  /* 0x0000000c0f00720c */ /* 0x000fda0003f06270 */
[----:B------:R-:W-:Y:S05]  /*49c0*/  @!P0 BRA `(.L_x_946) ;  /* 0xfffffff800848947 */ /* 0x000fea000383ffff */
.L_x_932:
[----:B------:R-:W-:Y:S05]  /*49d0*/  BSYNC.RECONVERGENT B1 ;  /* 0x0000000000017941 */ /* 0x000fea0003800200 */
.L_x_915:
        /* <DEDUP_REMOVED lines=22> */
.L_x_948:
[----:B------:R-:W-:Y:S05]  /*4b40*/  BSYNC.RECONVERGENT B1 ;  /* 0x0000000000017941 */ /* 0x000fea0003800200 */
.L_x_947:
        /* <DEDUP_REMOVED lines=21> */
.L_x_950:
[----:B------:R-:W-:Y:S05]  /*4ca0*/  BSYNC.RECONVERGENT B1 ;  /* 0x0000000000017941 */ /* 0x000fea0003800200 */
.L_x_949:
        /* <DEDUP_REMOVED lines=21> */
.L_x_952:
[----:B------:R-:W-:Y:S05]  /*4e00*/  BSYNC.RECONVERGENT B1 ;  /* 0x0000000000017941 */ /* 0x000fea0003800200 */
.L_x_951:
        /* <DEDUP_REMOVED lines=21> */
.L_x_954:
[----:B------:R-:W-:Y:S05]  /*4f60*/  BSYNC.RECONVERGENT B1 ;  /* 0x0000000000017941 */ /* 0x000fea0003800200 */
.L_x_953:
        /* <DEDUP_REMOVED lines=22> */
.L_x_956:
[----:B------:R-:W-:Y:S05]  /*50d0*/  BSYNC.RECONVERGENT B1 ;  /* 0x0000000000017941 */ /* 0x000fea0003800200 */
.L_x_955:
[----:B------:R-:W-:Y:S04]  /*50e0*/  BSSY.RECONVERGENT B1, `(.L_x_957) ;  /* 0x000000c000017945 */ /* 0x000fe80003800200 */
[----:B------:R-:W-:Y:S05]  /*50f0*/  @P3 BRA `(.L_x_958) ;  /* 0x0000000000283947 */ /* 0x000fea0003800000 */
[----:B------:R-:W0:Y:S01]  /*5100*/  S2R R8, SR_CgaCtaId ;  /* 0x0000000000087919 */ /* 0x000e220000008800 */
[----:B------:R-:W-:Y:S02]  /*5110*/  MOV R7, 0x400 ;  /* 0x0000040000077802 */ /* 0x000fe40000000f00 */
        /* <DEDUP_REMOVED lines=8> */
.L_x_958:
[----:B------:R-:W-:Y:S05]  /*51a0*/  BSYNC.RECONVERGENT B1 ;  /* 0x0000000000017941 */ /* 0x000fea0003800200 */
.L_x_957:
        /* <DEDUP_REMOVED lines=24> */
[CC--:B------:R-:W-:Y:S02]  /*5330*/  @P3 ISETP.LT.U32.AND P1, PT, R3.reuse, R10.reuse, PT ;  /* 0x0000000a0300320c */ /* 0x0c0fe40003f21070 */
[CC--:B------:R-:W-:Y:S02]  /*5340*/  @P3 ISETP.GE.AND.EX P0, PT, R2.reuse, R11.reuse, PT, P0 ;  /* 0x0000000b0200320c */ /* 0x0c0fe40003f06300 */
[----:B------:R-:W-:Y:S02]  /*5350*/  @P3 ISETP.LT.AND.EX P1, PT, R2, R11, PT, P1 ;  /* 0x0000000b0200320c */ /* 0x000fe40003f21310 */
[----:B------:R-:W-:Y:S02]  /*5360*/  @P3 FSEL R12, R4, R13, !P0 ;  /* 0x0000000d040c3208 */ /* 0x000fe40004000000 */
[----:B------:R-:W-:-:S02]  /*5370*/  @P3 SEL R10, R3, R10, P1 ;  /* 0x0000000a030a3207 */ /* 0x000fc40000800000 */
[----:B------:R-:W-:-:S07]  /*5380*/  @P3 SEL R14, R2, R11, P1 ;  /* 0x0000000b020e3207 */ /* 0x000fce0000800000 */
.L_x_960:
[----:B------:R-:W-:Y:S05]  /*5390*/  BSYNC.RECONVERGENT B1 ;  /* 0x0000000000017941 */ /* 0x000fea0003800200 */
.L_x_959:
        /* <DEDUP_REMOVED lines=11> */
[-C--:B------:R-:W-:Y:S02]  /*5450*/  @P3 ISETP.LT.U32.AND P1, PT, R10, R2.reuse, PT ;  /* 0x000000020a00320c */ /* 0x080fe40003f21070 */
[CC--:B------:R-:W-:Y:S02]  /*5460*/  @P3 ISETP.GE.AND.EX P0, PT, R14.reuse, R3.reuse, PT, P0 ;  /* 0x000000030e00320c */ /* 0x0c0fe40003f06300 */
[----:B------:R-:W-:Y:S02]  /*5470*/  @P3 ISETP.LT.AND.EX P1, PT, R14, R3, PT, P1 ;  /* 0x000000030e00320c */ /* 0x000fe40003f21310 */
[----:B------:R-:W-:Y:S02]  /*5480*/  @P3 FSEL R4, R12, R15, !P0 ;  /* 0x0000000f0c043208 */ /* 0x000fe40004000000 */
[----:B------:R-:W-:-:S02]  /*5490*/  @P3 SEL R11, R10, R2, P1 ;  /* 0x000000020a0b3207 */ /* 0x000fc40000800000 */
[----:B------:R-:W-:-:S07]  /*54a0*/  @P3 SEL R3, R14, R3, P1 ;  /* 0x000000030e033207 */ /* 0x000fce0000800000 */
.L_x_962:
[----:B------:R-:W-:Y:S05]  /*54b0*/  BSYNC.RECONVERGENT B1 ;  /* 0x0000000000017941 */ /* 0x000fea0003800200 */
.L_x_961:
        /* <DEDUP_REMOVED lines=18> */
.L_x_964:
[----:B------:R-:W-:Y:S05]  /*55e0*/  BSYNC.RECONVERGENT B1 ;  /* 0x0000000000017941 */ /* 0x000fea0003800200 */
.L_x_963:
        /* <DEDUP_REMOVED lines=18> */
.L_x_966:
[----:B------:R-:W-:Y:S05]  /*5710*/  BSYNC.RECONVERGENT B1 ;  /* 0x0000000000017941 */ /* 0x000fea0003800200 */
.L_x_965:
        /* <DEDUP_REMOVED lines=18> */
.L_x_968:
[----:B------:R-:W-:Y:S05]  /*5840*/  BSYNC.RECONVERGENT B1 ;  /* 0x0000000000017941 */ /* 0x000fea0003800200 */
.L_x_967:
        /* <DEDUP_REMOVED lines=18> */
.L_x_970:
[----:B------:R-:W-:Y:S05]  /*5970*/  BSYNC.RECONVERGENT B1 ;  /* 0x0000000000017941 */ /* 0x000fea0003800200 */
.L_x_969:
        /* <DEDUP_REMOVED lines=17> */
.L_x_874:
[----:B------:R-:W-:Y:S05]  /*5a90*/  BSYNC.RECONVERGENT B0 ;  /* 0x0000000000007941 */ /* 0x000fea0003800200 */
.L_x_841:
[----:B------:R-:W-:Y:S05]  /*5aa0*/  @P2 EXIT ;  /* 0x000000000000294d */ /* 0x000fea0003800000 */
[----:B0-----:R-:W0:Y:S01]  /*5ab0*/  LDC.64 R6, c[0x0][0x390] ;  /* 0x0000e400ff067b82 */ /* 0x001e220000000a00 */
[----:B------:R-:W-:-:S04]  /*5ac0*/  LOP3.LUT R3, R3, R2, RZ, 0x3c, !PT ;  /* 0x0000000203037212 */ /* 0x000fc800078e3cff */
[----:B------:R-:W-:-:S04]  /*5ad0*/  LOP3.LUT R2, R3, R2, RZ, 0x3c, !PT ;  /* 0x0000000203027212 */ /* 0x000fc800078e3cff */
[----:B------:R-:W-:Y:S01]  /*5ae0*/  LOP3.LUT R3, R3, R2, RZ, 0x3c, !PT ;  /* 0x0000000203037212 */ /* 0x000fe200078e3cff */
[----:B0-----:R-:W-:-:S05]  /*5af0*/  IMAD.WIDE.U32 R6, R0, 0x10, R6 ;  /* 0x0000001000067825 */ /* 0x001fca00078e0006 */
[----:B------:R-:W-:Y:S04]  /*5b00*/  STG.E.64 desc[UR10][R6.64+0x8], R2 ;  /* 0x0000080206007986 */ /* 0x000fe8000c101b0a */
[----:B------:R-:W-:Y:S01]  /*5b10*/  STG.E desc[UR10][R6.64], R4 ;  /* 0x0000000406007986 */ /* 0x000fe2000c10190a */
[----:B------:R-:W-:Y:S05]  /*5b20*/  EXIT ;  /* 0x000000000000794d */ /* 0x000fea0003800000 */
.L_x_971:
        /* <DEDUP_REMOVED lines=13> */
.L_x_1812:


//--------------------- .text._ZN6thrust24THRUST_300001_SM_1000_NS8cuda_cub4core6detail13_kernel_agentINS1_8__reduce11ReduceAgentINS0_12zip_iteratorIN4cuda3std3__45tupleIJPKfNS0_17counting_iteratorIlNS0_11use_defaultESF_SF_EEEEEEEPNSB_IJflEEESJ_lNS1_9__extrema9arg_min_fIflNSA_4lessIfEEEEEEJSI_SK_lSP_EEEvDpT0_ --------------------------
	.section	.text._ZN6thrust24THRUST_300001_SM_1000_NS8cuda_cub4core6detail13_kernel_agentINS1_8__reduce11ReduceAgentINS0_12zip_iteratorIN4cuda3std3__45tupleIJPKfNS0_17counting_iteratorIlNS0_11use_defaultESF_SF_EEEEEEEPNSB_IJflEEESJ_lNS1_9__extrema9arg_min_fIflNSA_4lessIfEEEEEEJSI_SK_lSP_EEEvDpT0_,"ax",@progbits
	.align	128
        .global         _ZN6thrust24THRUST_300001_SM_1000_NS8cuda_cub4core6detail13_kernel_agentINS1_8__reduce11ReduceAgentINS0_12zip_iteratorIN4cuda3std3__45tupleIJPKfNS0_17counting_iteratorIlNS0_11use_defaultESF_SF_EEEEEEEPNSB_IJflEEESJ_lNS1_9__extrema9arg_min_fIflNSA_4lessIfEEEEEEJSI_SK_lSP_EEEvDpT0_
        .type           _ZN6thrust24THRUST_300001_SM_1000_NS8cuda_cub4core6detail13_kernel_agentINS1_8__reduce11ReduceAgentINS0_12zip_iteratorIN4cuda3std3__45tupleIJPKfNS0_17counting_iteratorIlNS0_11use_defaultESF_SF_EEEEEEEPNSB_IJflEEESJ_lNS1_9__extrema9arg_min_fIflNSA_4lessIfEEEEEEJSI_SK_lSP_EEEvDpT0_,@function
        .size           _ZN6thrust24THRUST_300001_SM_1000_NS8cuda_cub4core6detail13_kernel_agentINS1_8__reduce11ReduceAgentINS0_12zip_iteratorIN4cuda3std3__45tupleIJPKfNS0_17counting_iteratorIlNS0_11use_defaultESF_SF_EEEEEEEPNSB_IJflEEESJ_lNS1_9__extrema9arg_min_fIflNSA_4lessIfEEEEEEJSI_SK_lSP_EEEvDpT0_,(.L_x_1813 - _ZN6thrust24THRUST_300001_SM_1000_NS8cuda_cub4core6detail13_kernel_agentINS1_8__reduce11ReduceAgentINS0_12zip_iteratorIN4cuda3std3__45tupleIJPKfNS0_17counting_iteratorIlNS0_11use_defaultESF_SF_EEEEEEEPNSB_IJflEEESJ_lNS1_9__extrema9arg_min_fIflNSA_4lessIfEEEEEEJSI_SK_lSP_EEEvDpT0_)
        .other          _ZN6thrust24THRUST_300001_SM_1000_NS8cuda_cub4core6detail13_kernel_agentINS1_8__reduce11ReduceAgentINS0_12zip_iteratorIN4cuda3std3__45tupleIJPKfNS0_17counting_iteratorIlNS0_11use_defaultESF_SF_EEEEEEEPNSB_IJflEEESJ_lNS1_9__extrema9arg_min_fIflNSA_4lessIfEEEEEEJSI_SK_lSP_EEEvDpT0_,@"STO_CUDA_ENTRY STV_DEFAULT"
_ZN6thrust24THRUST_300001_SM_1000_NS8cuda_cub4core6detail13_kernel_agentINS1_8__reduce11ReduceAgentINS0_12zip_iteratorIN4cuda3std3__45tupleIJPKfNS0_17counting_iteratorIlNS0_11use_defaultESF_SF_EEEEEEEPNSB_IJflEEESJ_lNS1_9__extrema9arg_min_fIflNSA_4lessIfEEEEEEJSI_SK_lSP_EEEvDpT0_:
.text._ZN6thrust24THRUST_300001_SM_1000_NS8cuda_cub4core6detail13_kernel_agentINS1_8__reduce11ReduceAgentINS0_12zip_iteratorIN4cuda3std3__45tupleIJPKfNS0_17counting_iteratorIlNS0_11use_defaultESF_SF_EEEEEEEPNSB_IJflEEESJ_lNS1_9__extrema9arg_min_fIflNSA_4lessIfEEEEEEJSI_SK_lSP_EEEvDpT0_:
        /* <DEDUP_REMOVED lines=18> */
[----:B------:R-:W1:Y:S01]  /*0120*/  LDC.64 R4, c[0x0][0x380] ;  /* 0x0000e000ff047b82 */ /* 0x000e620000000a00 */
[----:B------:R-:W2:Y:S01]  /*0130*/  LDCU.64 UR6, c[0x0][0x388] ;  /* 0x00007100ff0677ac */ /* 0x000ea20008000a00 */
[----:B-1----:R-:W-:-:S06]  /*0140*/  IMAD.WIDE.U32 R4, R0, 0x4, R4 ;  /* 0x0000000400047825 */ /* 0x002fcc00078e0004 */
[----:B0-----:R1:W5:Y:S01]  /*0150*/  LDG.E R4, desc[UR8][R4.64] ;  /* 0x0000000804047981 */ /* 0x001362000c1e1900 */
[C---:B--2---:R-:W-:Y:S01]  /*0160*/  IADD3 R3, P0, PT, R0.reuse, UR6, RZ ;  /* 0x0000000600037c10 */ /* 0x044fe2000ff1e0ff */
[----:B------:R-:W-:-:S04]  /*0170*/  VIADD R11, R0, 0x100 ;  /* 0x00000100000b7836 */ /* 0x000fc80000000000 */
[----:B------:R-:W-:-:S08]  /*0180*/  IMAD.X R2, RZ, RZ, UR7, P0 ;  /* 0x00000007ff027e24 */ /* 0x000fd000080e06ff */
.L_x_975:
[----:B0-----:R-:W-:Y:S05]  /*0190*/  BSYNC.RECONVERGENT B1 ;  /* 0x0000000000017941 */ /* 0x001fea0003800200 */
.L_x_974:
        /* <DEDUP_REMOVED lines=16> */
[----:B------:R-:W-:Y:S02]  /*02a0*/  IMAD.MOV.U32 R9, RZ, RZ, R6 ;  /* 0x000000ffff097224 */ /* 0x000fe400078e0006 */
[----:B------:R-:W-:Y:S02]  /*02b0*/  IMAD.MOV.U32 R10, RZ, RZ, R7 ;  /* 0x000000ffff0a7224 */ /* 0x000fe400078e0007 */
[----:B------:R-:W-:-:S07]  /*02c0*/  IMAD.X R13, RZ, RZ, UR7, P0 ;  /* 0x00000007ff0d7e24 */ /* 0x000fce00080e06ff */
.L_x_982:
        /* <DEDUP_REMOVED lines=17> */
[CC--:B------:R-:W-:Y:S02]  /*03e0*/  @P4 ISETP.LT.U32.AND P0, PT, R7.reuse, R12.reuse, PT ;  /* 0x0000000c0700420c */ /* 0x0c0fe40003f01070 */
[CC--:B------:R-:W-:Y:S02]  /*03f0*/  @P4 ISETP.GE.AND.EX P1, PT, R8.reuse, R13.reuse, PT, P1 ;  /* 0x0000000d0800420c */ /* 0x0c0fe40003f26310 */
[----:B------:R-:W-:Y:S02]  /*0400*/  @P4 ISETP.LT.AND.EX P0, PT, R8, R13, PT, P0 ;  /* 0x0000000d0800420c */ /* 0x000fe40003f01300 */
[----:B------:R-:W-:Y:S02]  /*0410*/  @P4 FSEL R4, R6, R15, !P1 ;  /* 0x0000000f06044208 */ /* 0x000fe40004800000 */
[----:B------:R-:W-:-:S02]  /*0420*/  @P4 SEL R3, R7, R12, P0 ;  /* 0x0000000c07034207 */ /* 0x000fc40000000000 */
[----:B------:R-:W-:-:S07]  /*0430*/  @P4 SEL R2, R8, R13, P0 ;  /* 0x0000000d08024207 */ /* 0x000fce0000000000 */
.L_x_981:
[----:B------:R-:W-:Y:S05]  /*0440*/  BSYNC.RECONVERGENT B3 ;  /* 0x0000000000037941 */ /* 0x000fea0003800200 */
.L_x_980:
[----:B------:R-:W-:Y:S01]  /*0450*/  IADD3 R12, P0, PT, R12, 0x100, RZ ;  /* 0x000001000c0c7810 */ /* 0x000fe20007f1e0ff */
[----:B------:R-:W-:Y:S02]  /*0460*/  VIADD R11, R11, 0x100 ;  /* 0x000001000b0b7836 */ /* 0x000fe40000000000 */
[----:B------:R-:W-:Y:S02]  /*0470*/  IMAD.X R10, RZ, RZ, R10, P3 ;  /* 0x000000ffff0a7224 */ /* 0x000fe400018e060a */
[----:B------:R-:W-:Y:S01]  /*0480*/  IMAD.X R13, RZ, RZ, R13, P0 ;  /* 0x000000ffff0d7224 */ /* 0x000fe200000e060d */
[----:B------:R-:W-:Y:S07]  /*0490*/  @P2 BRA `(.L_x_982) ;  /* 0xfffffffc008c2947 */ /* 0x000fee000383ffff */
.L_x_979:
[----:B------:R-:W-:Y:S05]  /*04a0*/  BSYNC.RECONVERGENT B2 ;  /* 0x0000000000027941 */ /* 0x000fea0003800200 */
.L_x_978:
[----:B------:R-:W-:-:S13]  /*04b0*/  ISETP.GE.U32.AND P0, PT, R14, 0x300, PT ;  /* 0x000003000e00780c */ /* 0x000fda0003f06070 */
[----:B------:R-:W-:Y:S05]  /*04c0*/  @!P0 BRA `(.L_x_977) ;  /* 0x00000004007c8947 */ /* 0x000fea0003800000 */
[----:B------:R-:W0:Y:S01]  /*04d0*/  LDC.64 R8, c[0x0][0x380] ;  /* 0x0000e000ff087b82 */ /* 0x000e220000000a00 */
[----:B------:R-:W-:-:S07]  /*04e0*/  VIADD R10, R11, 0x200 ;  /* 0x000002000b0a7836 */ /* 0x000fce0000000000 */
[----:B------:R-:W1:Y:S02]  /*04f0*/  LDC.64 R6, c[0x0][0x388] ;  /* 0x0000e200ff067b82 */ /* 0x000e640000000a00 */
.L_x_991:
[----:B------:R-:W-:-:S04]  /*0500*/  VIADD R15, R10, 0xfffffe00 ;  /* 0xfffffe000a0f7836 */ /* 0x000fc80000000000 */
[----:B0-----:R-:W-:-:S05]  /*0510*/  IMAD.WIDE R12, R15, 0x4, R8 ;  /* 0x000000040f0c7825 */ /* 0x001fca00078e0208 */
[----:B------:R-:W2:Y:S04]  /*0520*/  LDG.E R19, desc[UR8][R12.64] ;  /* 0x000000080c137981 */ /* 0x000ea8000c1e1900 */
[----:B-----5:R0:W5:Y:S04]  /*0530*/  LDG.E R21, desc[UR8][R12.64+0x400] ;  /* 0x000400080c157981 */ /* 0x020168000c1e1900 */
[----:B------:R0:W5:Y:S04]  /*0540*/  LDG.E R5, desc[UR8][R12.64+0x800] ;  /* 0x000800080c057981 */ /* 0x000168000c1e1900 */
[----:B------:R0:W5:Y:S01]  /*0550*/  LDG.E R11, desc[UR8][R12.64+0xc00] ;  /* 0x000c00080c0b7981 */ /* 0x000162000c1e1900 */
[----:B-1----:R-:W-:Y:S01]  /*0560*/  IADD3 R20, P1, PT, R15, R6, RZ ;  /* 0x000000060f147210 */ /* 0x002fe20007f3e0ff */
[----:B------:R-:W-:Y:S01]  /*0570*/  BSSY.RECONVERGENT B2, `(.L_x_983) ;  /* 0x0000013000027945 */ /* 0x000fe20003800200 */
[----:B------:R-:W-:-:S02]  /*0580*/  IMAD.MOV.U32 R17, RZ, RZ, R3 ;  /* 0x000000ffff117224 */ /* 0x000fc400078e0003 */
[----:B------:R-:W-:Y:S01]  /*0590*/  IMAD.MOV.U32 R18, RZ, RZ, R2 ;  /* 0x000000ffff127224 */ /* 0x000fe200078e0002 */
[----:B------:R-:W-:Y:S01]  /*05a0*/  LEA.HI.X.SX32 R15, R15, R7, 0x1, P1 ;  /* 0x000000070f0f7211 */ /* 0x000fe200008f0eff */
[----:B------:R-:W-:Y:S02]  /*05b0*/  IMAD.MOV.U32 R14, RZ, RZ, R4 ;  /* 0x000000ffff0e7224 */ /* 0x000fe400078e0004 */
[----:B------:R-:W-:Y:S01]  /*05c0*/  VIADD R16, R10, 0xffffff00 ;  /* 0xffffff000a107836 */ /* 0x000fe20000000000 */
[----:B--2---:R-:W-:-:S13]  /*05d0*/  FSETP.GEU.AND P0, PT, R4, R19, PT ;  /* 0x000000130400720b */ /* 0x004fda0003f0e000 */
        /* <DEDUP_REMOVED lines=12> */
.L_x_984:
[----:B------:R-:W-:Y:S05]  /*06a0*/  BSYNC.RECONVERGENT B2 ;  /* 0x0000000000027941 */ /* 0x000fea0003800200 */
.L_x_983:
[----:B-----5:R-:W-:Y:S01]  /*06b0*/  FSETP.GEU.AND P0, PT, R14, R21, PT ;  /* 0x000000150e00720b */ /* 0x020fe20003f0e000 */
[----:B------:R-:W-:Y:S01]  /*06c0*/  BSSY.RECONVERGENT B2, `(.L_x_985) ;  /* 0x0000013000027945 */ /* 0x000fe20003800200 */
[----:B------:R-:W-:Y:S01]  /*06d0*/  IADD3 R12, P1, PT, R16, R6, RZ ;  /* 0x00000006100c7210 */ /* 0x000fe20007f3e0ff */
[----:B------:R-:W-:Y:S02]  /*06e0*/  VIADD R3, R10, 0x100 ;  /* 0x000001000a037836 */ /* 0x000fe40000000000 */
[----:B------:R-:W-:Y:S01]  /*06f0*/  IMAD.MOV.U32 R4, RZ, RZ, R17 ;  /* 0x000000ffff047224 */ /* 0x000fe200078e0011 */
[----:B------:R-:W-:Y:S01]  /*0700*/  LEA.HI.X.SX32 R13, R16, R7, 0x1, P1 ;  /* 0x00000007100d7211 */ /* 0x000fe200008f0eff */
        /* <DEDUP_REMOVED lines=14> */
.L_x_986:
[----:B------:R-:W-:Y:S05]  /*07f0*/  BSYNC.RECONVERGENT B2 ;  /* 0x0000000000027941 */ /* 0x000fea0003800200 */
.L_x_985:
[----:B------:R-:W-:Y:S01]  /*0800*/  FSETP.GEU.AND P0, PT, R2, R5, PT ;  /* 0x000000050200720b */ /* 0x000fe20003f0e000 */
[----:B------:R-:W-:Y:S01]  /*0810*/  BSSY.RECONVERGENT B2, `(.L_x_987) ;  /* 0x0000013000027945 */ /* 0x000fe20003800200 */
[CC--:B------:R-:W-:Y:S01]  /*0820*/  IADD3 R17, P1, PT, R10.reuse, R6.reuse, RZ ;  /* 0x000000060a117210 */ /* 0x0c0fe20007f3e0ff */
[----:B------:R-:W-:Y:S01]  /*0830*/  IMAD.MOV.U32 R13, RZ, RZ, R4 ;  /* 0x000000ffff0d7224 */ /* 0x000fe200078e0004 */
[----:B------:R-:W-:Y:S01]  /*0840*/  IADD3 R18, P2, PT, R3, R6, RZ ;  /* 0x0000000603127210 */ /* 0x000fe20007f5e0ff */
[----:B------:R-:W-:Y:S01]  /*0850*/  IMAD.MOV.U32 R14, RZ, RZ, R15 ;  /* 0x000000ffff0e7224 */ /* 0x000fe200078e000f */
[----:B------:R-:W-:Y:S01]  /*0860*/  LEA.HI.X.SX32 R16, R10, R7, 0x1, P1 ;  /* 0x000000070a107211 */ /* 0x000fe200008f0eff */
        /* <DEDUP_REMOVED lines=13> */
.L_x_988:
[----:B------:R-:W-:Y:S05]  /*0940*/  BSYNC.RECONVERGENT B2 ;  /* 0x0000000000027941 */ /* 0x000fea0003800200 */
.L_x_987:
        /* <DEDUP_REMOVED lines=18> */
.L_x_990:
[----:B------:R-:W-:Y:S05]  /*0a70*/  BSYNC.RECONVERGENT B2 ;  /* 0x0000000000027941 */ /* 0x000fea0003800200 */
.L_x_989:
[C---:B------:R-:W-:Y:S02]  /*0a80*/  VIADD R5, R10.reuse, 0x200 ;  /* 0x000002000a057836 */ /* 0x040fe40000000000 */
[----:B------:R-:W-:-:S03]  /*0a90*/  VIADD R10, R10, 0x400 ;  /* 0x000004000a0a7836 */ /* 0x000fc60000000000 */
[----:B------:R-:W-:-:S13]  /*0aa0*/  ISETP.GE.AND P0, PT, R5, UR5, PT ;  /* 0x0000000505007c0c */ /* 0x000fda000bf06270 */
[----:B------:R-:W-:Y:S05]  /*0ab0*/  @!P0 BRA `(.L_x_991) ;  /* 0xfffffff800908947 */ /* 0x000fea000383ffff */
.L_x_977:
[----:B------:R-:W-:Y:S05]  /*0ac0*/  BSYNC.RECONVERGENT B1 ;  /* 0x0000000000017941 */ /* 0x000fea0003800200 */
.L_x_976:
[----:B------:R-:W0:Y:S02]  /*0ad0*/  LDCU UR4, c[0x0][0x398] ;  /* 0x00007300ff0477ac */ /* 0x000e240008000800 */
[----:B0-----:R-:W-:-:S09]  /*0ae0*/  UISETP.GE.AND UP0, UPT, UR4, 0x100, UPT ;  /* 0x000001000400788c */ /* 0x001fd2000bf06270 */
[----:B------:R-:W-:Y:S05]  /*0af0*/  BRA.U !UP0, `(.L_x_992) ;  /* 0x00000011083c7547 */ /* 0x000fea000b800000 */
[----:B------:R-:W0:Y:S01]  /*0b00*/  S2R R12, SR_LANEID ;  /* 0x00000000000c7919 */ /* 0x000e220000000000 */
[----:B------:R-:W-:Y:S01]  /*0b10*/  BSSY.RECONVERGENT B1, `(.L_x_993) ;  /* 0x0000015000017945 */ /* 0x000fe20003800200 */
[----:B------:R-:W-:Y:S01]  /*0b20*/  IMAD.MOV.U32 R8, RZ, RZ, R3 ;  /* 0x000000ffff087224 */ /* 0x000fe200078e0003 */
[----:B-----5:R-:W2:Y:S01]  /*0b30*/  SHFL.DOWN PT, R7, R4, 0x1, 0x1f ;  /* 0x08201f0004077f89 */ /* 0x020ea200000e0000 */
[----:B------:R-:W-:Y:S02]  /*0b40*/  IMAD.MOV.U32 R9, RZ, RZ, R2 ;  /* 0x000000ffff097224 */ /* 0x000fe400078e0002 */
[----:B-1----:R-:W-:Y:S01]  /*0b50*/  IMAD.MOV.U32 R5, RZ, RZ, R4 ;  /* 0x000000ffff057224 */ /* 0x002fe200078e0004 */
[----:B------:R1:W3:Y:S04]  /*0b60*/  SHFL.DOWN PT, R6, R3, 0x1, 0x1f ;  /* 0x08201f0003067f89 */ /* 0x0002e800000e0000 */
[----:B------:R1:W4:Y:S01]  /*0b70*/  SHFL.DOWN PT, R11, R2, 0x1, 0x1f ;  /* 0x08201f00020b7f89 */ /* 0x00032200000e0000 */
[----:B--2---:R-:W-:-:S04]  /*0b80*/  FSETP.GEU.AND P0, PT, R4, R7, PT ;  /* 0x000000070400720b */ /* 0x004fc80003f0e000 */
[----:B0-----:R-:W-:-:S13]  /*0b90*/  ISETP.GT.OR P0, PT, R12, 0x1e, !P0 ;  /* 0x0000001e0c00780c */ /* 0x001fda0004704670 */
[----:B-1-34-:R-:W-:Y:S05]  /*0ba0*/  @P0 BRA `(.L_x_994) ;  /* 0x00000000002c0947 */ /* 0x01afea0003800000 */
        /* <DEDUP_REMOVED lines=11> */
.L_x_994:
[----:B------:R-:W-:Y:S05]  /*0c60*/  BSYNC.RECONVERGENT B1 ;  /* 0x0000000000017941 */ /* 0x000fea0003800200 */
.L_x_993:
        /* <DEDUP_REMOVED lines=21> */
.L_x_996:
[----:B------:R-:W-:Y:S05]  /*0dc0*/  BSYNC.RECONVERGENT B1 ;  /* 0x0000000000017941 */ /* 0x000fea0003800200 */
.L_x_995:
        /* <DEDUP_REMOVED lines=21> */
.L_x_998:
[----:B------:R-:W-:Y:S05]  /*0f20*/  BSYNC.RECONVERGENT B1 ;  /* 0x0000000000017941 */ /* 0x000fea0003800200 */
.L_x_997:
        /* <DEDUP_REMOVED lines=21> */
.L_x_1000:
[----:B------:R-:W-:Y:S05]  /*1080*/  BSYNC.RECONVERGENT B1 ;  /* 0x0000000000017941 */ /* 0x000fea0003800200 */
.L_x_999:
        /* <DEDUP_REMOVED lines=22> */
.L_x_1002:
[----:B------:R-:W-:Y:S05]  /*11f0*/  BSYNC.RECONVERGENT B1 ;  /* 0x0000000000017941 */ /* 0x000fea0003800200 */
.L_x_1001:
        /* <DEDUP_REMOVED lines=12> */
.L_x_1004:
[----:B------:R-:W-:Y:S05]  /*12c0*/  BSYNC.RECONVERGENT B1 ;  /* 0x0000000000017941 */ /* 0x000fea0003800200 */
.L_x_1003:
        /* <DEDUP_REMOVED lines=31> */
.L_x_1007:
[----:B------:R-:W-:Y:S05]  /*14c0*/  BSYNC.RECONVERGENT B1 ;  /* 0x0000000000017941 */ /* 0x000fea0003800200 */
.L_x_1006:
        /* <DEDUP_REMOVED lines=18> */
.L_x_1009:
[----:B------:R-:W-:Y:S05]  /*15f0*/  BSYNC.RECONVERGENT B1 ;  /* 0x0000000000017941 */ /* 0x000fea0003800200 */
.L_x_1008:
        /* <DEDUP_REMOVED lines=18> */
.L_x_1011:
[----:B------:R-:W-:Y:S05]  /*1720*/  BSYNC.RECONVERGENT B1 ;  /* 0x0000000000017941 */ /* 0x000fea0003800200 */
.L_x_1010:
        /* <DEDUP_REMOVED lines=18> */
.L_x_1013:
[----:B------:R-:W-:Y:S05]  /*1850*/  BSYNC.RECONVERGENT B1 ;  /* 0x0000000000017941 */ /* 0x000fea0003800200 */
.L_x_1012:
        /* <DEDUP_REMOVED lines=18> */
.L_x_1015:
[----:B------:R-:W-:Y:S05]  /*1980*/  BSYNC.RECONVERGENT B1 ;  /* 0x0000000000017941 */ /* 0x000fea0003800200 */
.L_x_1014:
        /* <DEDUP_REMOVED lines=18> */
.L_x_1017:
[----:B------:R-:W-:Y:S05]  /*1ab0*/  BSYNC.RECONVERGENT B1 ;  /* 0x0000000000017941 */ /* 0x000fea0003800200 */
.L_x_1016:
        /* <DEDUP_REMOVED lines=19> */
.L_x_992:
[----:B-1----:R-:W-:Y:S01]  /*1bf0*/  LOP3.LUT R5, R0, 0x3e0, RZ, 0xc0, !PT ;  /* 0x000003e000057812 */ /* 0x002fe200078ec0ff */
[----:B------:R-:W-:Y:S01]  /*1c00*/  BSSY.RECONVERGENT B1, `(.L_x_1018) ;  /* 0x000001b000017945 */ /* 0x000fe20003800200 */
[----:B------:R-:W-:Y:S02]  /*1c10*/  IMAD.MOV.U32 R13, RZ, RZ, R3 ;  /* 0x000000ffff0d7224 */ /* 0x000fe400078e0003 */
[----:B------:R-:W-:Y:S02]  /*1c20*/  IMAD.MOV.U32 R15, RZ, RZ, R2 ;  /* 0x000000ffff0f7224 */ /* 0x000fe400078e0002 */
[----:B------:R-:W-:Y:S01]  /*1c30*/  VIADD R6, R5, 0x20 ;  /* 0x0000002005067836 */ /* 0x000fe20000000000 */
[----:B------:R-:W-:Y:S01]  /*1c40*/  LOP3.LUT R5, RZ, R5, RZ, 0x33, !PT ;  /* 0x00000005ff057212 */ /* 0x000fe200078e33ff */
[----:B-----5:R-:W-:-:S03]  /*1c50*/  IMAD.MOV.U32 R7, RZ, RZ, R4 ;  /* 0x000000ffff077224 */ /* 0x020fc600078e0004 */
[----:B------:R-:W-:Y:S01]  /*1c60*/  ISETP.GT.AND P0, PT, R6, UR4, PT ;  /* 0x0000000406007c0c */ /* 0x000fe2000bf04270 */
[----:B------:R-:W-:-:S05]  /*1c70*/  VIADD R5, R5, UR4 ;  /* 0x0000000405057c36 */ /* 0x000fca0008000000 */
        /* <DEDUP_REMOVED lines=19> */
.L_x_1019:
[----:B------:R-:W-:Y:S05]  /*1db0*/  BSYNC.RECONVERGENT B1 ;  /* 0x0000000000017941 */ /* 0x000fea0003800200 */
.L_x_1018:
        /* <DEDUP_REMOVED lines=22> */
.L_x_1021:
[----:B------:R-:W-:Y:S05]  /*1f20*/  BSYNC.RECONVERGENT B1 ;  /* 0x0000000000017941 */ /* 0x000fea0003800200 */
.L_x_1020:
        /* <DEDUP_REMOVED lines=22> */
.L_x_1023:
[----:B------:R-:W-:Y:S05]  /*2090*/  BSYNC.RECONVERGENT B1 ;  /* 0x0000000000017941 */ /* 0x000fea0003800200 */
.L_x_1022:
        /* <DEDUP_REMOVED lines=22> */
.L_x_1025:
[----:B------:R-:W-:Y:S05]  /*2200*/  BSYNC.RECONVERGENT B1 ;  /* 0x0000000000017941 */ /* 0x000fea0003800200 */
.L_x_1024:
        /* <DEDUP_REMOVED lines=23> */
.L_x_1027:
[----:B------:R-:W-:Y:S05]  /*2380*/  BSYNC.RECONVERGENT B1 ;  /* 0x0000000000017941 */ /* 0x000fea0003800200 */
.L_x_1026:
        /* <DEDUP_REMOVED lines=12> */
.L_x_1029:
[----:B------:R-:W-:Y:S05]  /*2450*/  BSYNC.RECONVERGENT B1 ;  /* 0x0000000000017941 */ /* 0x000fea0003800200 */
.L_x_1028:
        /* <DEDUP_REMOVED lines=30> */
.L_x_1031:
[----:B------:R-:W-:Y:S05]  /*2640*/  BSYNC.RECONVERGENT B1 ;  /* 0x0000000000017941 */ /* 0x000fea0003800200 */
.L_x_1030:
        /* <DEDUP_REMOVED lines=27> */
.L_x_1033:
[----:B------:R-:W-:Y:S05]  /*2800*/  BSYNC.RECONVERGENT B1 ;  /* 0x0000000000017941 */ /* 0x000fea0003800200 */
.L_x_1032:
        /* <DEDUP_REMOVED lines=27> */
.L_x_1035:
[----:B------:R-:W-:Y:S05]  /*29c0*/  BSYNC.RECONVERGENT B1 ;  /* 0x0000000000017941 */ /* 0x000fea0003800200 */
.L_x_1034:
        /* <DEDUP_REMOVED lines=27> */
.L_x_1037:
[----:B------:R-:W-:Y:S05]  /*2b80*/  BSYNC.RECONVERGENT B1 ;  /* 0x0000000000017941 */ /* 0x000fea0003800200 */
.L_x_1036:
        /* <DEDUP_REMOVED lines=27> */
.L_x_1039:
[----:B------:R-:W-:Y:S05]  /*2d40*/  BSYNC.RECONVERGENT B1 ;  /* 0x0000000000017941 */ /* 0x000fea0003800200 */
.L_x_1038:
        /* <DEDUP_REMOVED lines=27> */
.L_x_1041:
[----:B------:R-:W-:Y:S05]  /*2f00*/  BSYNC.RECONVERGENT B1 ;  /* 0x0000000000017941 */ /* 0x000fea0003800200 */
.L_x_1040:
        /* <DEDUP_REMOVED lines=28> */
.L_x_973:
[----:B------:R-:W1:Y:S01]  /*30d0*/  S2R R0, SR_TID.X ;  /* 0x0000000000007919 */ /* 0x000e620000002100 */
[----:B------:R-:W1:Y:S01]  /*30e0*/  LDC.64 R2, c[0x0][0x380] ;  /* 0x0000e000ff027b82 */ /* 0x000e620000000a00 */
[----:B------:R-:W2:Y:S01]  /*30f0*/  LDCU.64 UR6, c[0x0][0x388] ;  /* 0x00007100ff0677ac */ /* 0x000ea20008000a00 */
[----:B-1----:R-:W-:-:S05]  /*3100*/  IMAD.WIDE.U32 R2, R0, 0x4, R2 ;  /* 0x0000000400027825 */ /* 0x002fca00078e0002 */
[----:B0-----:R-:W3:Y:S04]  /*3110*/  LDG.E R4, desc[UR8][R2.64] ;  /* 0x0000000802047981 */ /* 0x001ee8000c1e1900 */
[----:B------:R-:W3:Y:S04]  /*3120*/  LDG.E R5, desc[UR8][R2.64+0x400] ;  /* 0x0004000802057981 */ /* 0x000ee8000c1e1900 */
[----:B------:R-:W4:Y:S04]  /*3130*/  LDG.E R6, desc[UR8][R2.64+0x800] ;  /* 0x0008000802067981 */ /* 0x000f28000c1e1900 */
[----:B------:R-:W2:Y:S04]  /*3140*/  LDG.E R7, desc[UR8][R2.64+0xc00] ;  /* 0x000c000802077981 */ /* 0x000ea8000c1e1900 */
[----:B------:R0:W5:Y:S01]  /*3150*/  LDG.E R9, desc[UR8][R2.64+0x1000] ;  /* 0x0010000802097981 */ /* 0x000162000c1e1900 */
[----:B------:R-:W-:Y:S01]  /*3160*/  BSSY.RECONVERGENT B1, `(.L_x_1042) ;  /* 0x0000011000017945 */ /* 0x000fe20003800200 */
[----:B---3--:R-:W-:-:S04]  /*3170*/  FSETP.GEU.AND P0, PT, R5, R4, PT ;  /* 0x000000040500720b */ /* 0x008fc80003f0e000 */
[----:B------:R-:W-:Y:S01]  /*3180*/  FSEL R5, R5, R4, !P0 ;  /* 0x0000000405057208 */ /* 0x000fe20004000000 */
[----:B------:R-:W-:-:S03]  /*3190*/  VIADD R4, R0, 0x200 ;  /* 0x0000020000047836 */ /* 0x000fc60000000000 */
[----:B----4-:R-:W-:-:S04]  /*31a0*/  FSETP.GEU.AND P1, PT, R6, R5, PT ;  /* 0x000000050600720b */ /* 0x010fc80003f2e000 */
[----:B------:R-:W-:Y:S01]  /*31b0*/  FSEL R6, R6, R5, !P1 ;  /* 0x0000000506067208 */ /* 0x000fe20004800000 */
[----:B------:R-:W-:-:S03]  /*31c0*/  VIADD R5, R0, 0x100 ;  /* 0x0000010000057836 */ /* 0x000fc60000000000 */
[----:B--2---:R-:W-:Y:S01]  /*31d0*/  FSETP.GEU.AND P2, PT, R6, R7, PT ;  /* 0x000000070600720b */ /* 0x004fe20003f4e000 */
        /* <DEDUP_REMOVED lines=9> */
.L_x_1043:
[----:B------:R-:W-:Y:S05]  /*3270*/  BSYNC.RECONVERGENT B1 ;  /* 0x0000000000017941 */ /* 0x000fea0003800200 */
.L_x_1042:
[----:B-----5:R-:W-:Y:S01]  /*3280*/  FSETP.GEU.AND P0, PT, R10, R9, PT ;  /* 0x000000090a00720b */ /* 0x020fe20003f0e000 */
[----:B------:R-:W-:Y:S01]  /*3290*/  IMAD.MOV.U32 R15, RZ, RZ, RZ ;  /* 0x000000ffff0f7224 */ /* 0x000fe200078e00ff */
[----:B------:R-:W-:Y:S01]  /*32a0*/  LOP3.LUT R4, R0, 0x400, RZ, 0xfc, !PT ;  /* 0x0000040000047812 */ /* 0x000fe200078efcff */
[----:B------:R-:W-:Y:S01]  /*32b0*/  BSSY.RECONVERGENT B1, `(.L_x_1044) ;  /* 0x0000012000017945 */ /* 0x000fe20003800200 */
[----:B------:R-:W-:Y:S01]  /*32c0*/  IADD3 R14, P2, PT, R5, UR6, RZ ;  /* 0x00000006050e7c10 */ /* 0x000fe2000ff5e0ff */
[----:B------:R-:W-:Y:S01]  /*32d0*/  IMAD.MOV.U32 R6, RZ, RZ, R10 ;  /* 0x000000ffff067224 */ /* 0x000fe200078e000a */
[----:B------:R-:W-:Y:S02]  /*32e0*/  IADD3 R11, P1, PT, R4, UR6, RZ ;  /* 0x00000006040b7c10 */ /* 0x000fe4000ff3e0ff */
[----:B------:R-:W-:Y:S01]  /*32f0*/  IADD3.X R13, PT, PT, R15, UR7, RZ, P2, !PT ;  /* 0x000000070f0d7c10 */ /* 0x000fe200097fe4ff */
[----:B------:R-:W-:Y:S02]  /*3300*/  IMAD.MOV.U32 R7, RZ, RZ, R14 ;  /* 0x000000ffff077224 */ /* 0x000fe400078e000e */
[----:B------:R-:W-:-:S02]  /*3310*/  IMAD.X R12, RZ, RZ, UR7, P1 ;  /* 0x00000007ff0c7e24 */ /* 0x000fc400088e06ff */
[----:B------:R-:W-:Y:S01]  /*3320*/  IMAD.MOV.U32 R8, RZ, RZ, R13 ;  /* 0x000000ffff087224 */ /* 0x000fe200078e000d */
[----:B------:R-:W-:Y:S06]  /*3330*/  @!P0 BRA `(.L_x_1045) ;  /* 0x0000000000248947 */ /* 0x000fec0003800000 */
[----:B------:R-:W-:Y:S01]  /*3340*/  FSETP.GEU.AND P1, PT, R9, R10, PT ;  /* 0x0000000a0900720b */ /* 0x000fe20003f2e000 */
[----:B------:R-:W-:Y:S02]  /*3350*/  IMAD.MOV.U32 R6, RZ, RZ, R9 ;  /* 0x000000ffff067224 */ /* 0x000fe400078e0009 */
[----:B------:R-:W-:Y:S02]  /*3360*/  IMAD.MOV.U32 R7, RZ, RZ, R11 ;  /* 0x000000ffff077224 */ /* 0x000fe400078e000b */
[----:B------:R-:W-:-:S08]  /*3370*/  IMAD.MOV.U32 R8, RZ, RZ, R12 ;  /* 0x000000ffff087224 */ /* 0x000fd000078e000c */
[----:B------:R-:W-:-:S04]  /*3380*/  @P1 ISETP.GE.U32.AND P0, PT, R5, R4, PT ;  /* 0x000000040500120c */ /* 0x000fc80003f06070 */
[----:B------:R-:W-:-:S04]  /*3390*/  @P1 ISETP.GE.AND.EX P0, PT, R15, RZ, PT, P0 ;  /* 0x000000ff0f00120c */ /* 0x000fc80003f06300 */
[----:B------:R-:W-:Y:S02]  /*33a0*/  @P1 FSEL R6, R10, R9, !P0 ;  /* 0x000000090a061208 */ /* 0x000fe40004000000 */
[----:B------:R-:W-:Y:S02]  /*33b0*/  @P1 SEL R7, R14, R11, !P0 ;  /* 0x0000000b0e071207 */ /* 0x000fe40004000000 */
[----:B------:R-:W-:-:S07]  /*33c0*/  @P1 SEL R8, R13, R12, !P0 ;  /* 0x0000000c0d081207 */ /* 0x000fce0004000000 */
.L_x_1045:
[----:B------:R-:W-:Y:S05]  /*33d0*/  BSYNC.RECONVERGENT B1 ;  /* 0x0000000000017941 */ /* 0x000fea0003800200 */
.L_x_1044:
[----:B------:R-:W-:Y:S01]  /*33e0*/  UISETP.GE.U32.AND UP0, UPT, UR4, 0xa00, UPT ;  /* 0x00000a000400788c */ /* 0x000fe2000bf06070 */
[----:B------:R-:W-:Y:S02]  /*33f0*/  IMAD.MOV.U32 R9, RZ, RZ, 0x500 ;  /* 0x00000500ff097424 */ /* 0x000fe400078e00ff */
[----:B------:R-:W-:Y:S01]  /*3400*/  IMAD.MOV.U32 R10, RZ, RZ, RZ ;  /* 0x000000ffff0a7224 */ /* 0x000fe200078e00ff */
[----:B------:R-:W-:-:S09]  /*3410*/  UISETP.GE.U32.AND.EX UP0, UPT, UR5, URZ, UPT, UP0 ;  /* 0x000000ff0500728c */ /* 0x000fd2000bf06100 */
[----:B------:R-:W-:Y:S05]  /*3420*/  BRA.U !UP0, `(.L_x_1046) ;  /* 0x0000000508c87547 */ /* 0x000fea000b800000 */
[----:B------:R-:W-:Y:S01]  /*3430*/  IMAD.MOV.U32 R9, RZ, RZ, 0x500 ;  /* 0x00000500ff097424 */ /* 0x000fe200078e00ff */
[----:B------:R-:W0:Y:S01]  /*3440*/  LDCU.64 UR6, c[0x0][0x388] ;  /* 0x00007100ff0677ac */ /* 0x000e220008000a00 */
[----:B------:R-:W-:Y:S01]  /*3450*/  IMAD.MOV.U32 R10, RZ, RZ, RZ ;  /* 0x000000ffff0a7224 */ /* 0x000fe200078e00ff */
[----:B------:R-:W1:Y:S06]  /*3460*/  LDCU.64 UR4, c[0x0][0x398] ;  /* 0x00007300ff0477ac */ /* 0x000e6c0008000a00 */
.L_x_1057:
[----:B------:R-:W-:-:S04]  /*3470*/  LEA R14, P0, R9, R2, 0x2 ;  /* 0x00000002090e7211 */ /* 0x000fc800078010ff */
[----:B------:R-:W-:-:S05]  /*3480*/  LEA.HI.X R15, R9, R3, R10, 0x2, P0 ;  /* 0x00000003090f7211 */ /* 0x000fca00000f140a */
[----:B------:R-:W2:Y:S04]  /*3490*/  LDG.E R21, desc[UR8][R14.64] ;  /* 0x000000080e157981 */ /* 0x000ea8000c1e1900 */
[----:B------:R3:W5:Y:S04]  /*34a0*/  LDG.E R18, desc[UR8][R14.64+0x400] ;  /* 0x000400080e127981 */ /* 0x000768000c1e1900 */
[----:B------:R3:W5:Y:S04]  /*34b0*/  LDG.E R23, desc[UR8][R14.64+0x800] ;  /* 0x000800080e177981 */ /* 0x000768000c1e1900 */
[----:B------:R3:W5:Y:S04]  /*34c0*/  LDG.E R4, desc[UR8][R14.64+0xc00] ;  /* 0x000c00080e047981 */ /* 0x000768000c1e1900 */
[----:B------:R3:W5:Y:S01]  /*34d0*/  LDG.E R11, desc[UR8][R14.64+0x1000] ;  /* 0x001000080e0b7981 */ /* 0x000762000c1e1900 */
[----:B0-----:R-:W-:Y:S01]  /*34e0*/  IADD3 R12, P1, P2, R9, UR6, R0 ;  /* 0x00000006090c7c10 */ /* 0x001fe2000fa3e000 */
[----:B------:R-:W-:Y:S01]  /*34f0*/  BSSY.RECONVERGENT B1, `(.L_x_1047) ;  /* 0x0000012000017945 */ /* 0x000fe20003800200 */
[----:B------:R-:W-:-:S02]  /*3500*/  IMAD.MOV.U32 R13, RZ, RZ, R6 ;  /* 0x000000ffff0d7224 */ /* 0x000fc400078e0006 */
[----:B------:R-:W-:Y:S01]  /*3510*/  IMAD.MOV.U32 R17, RZ, RZ, R7 ;  /* 0x000000ffff117224 */ /* 0x000fe200078e0007 */
[----:B------:R-:W-:Y:S01]  /*3520*/  IADD3.X R5, PT, PT, R10, UR7, RZ, P1, P2 ;  /* 0x000000070a057c10 */ /* 0x000fe20008fe44ff */
[----:B------:R-:W-:Y:S01]  /*3530*/  IMAD.MOV.U32 R19, RZ, RZ, R8 ;  /* 0x000000ffff137224 */ /* 0x000fe200078e0008 */
[----:B--2---:R-:W-:-:S13]  /*3540*/  FSETP.GEU.AND P0, PT, R6, R21, PT ;  /* 0x000000150600720b */ /* 0x004fda0003f0e000 */
[----:B---3--:R-:W-:Y:S05]  /*3550*/  @!P0 BRA `(.L_x_1048) ;  /* 0x00000000002c8947 */ /* 0x008fea0003800000 */
        /* <DEDUP_REMOVED lines=11> */
.L_x_1048:
[----:B-1----:R-:W-:Y:S05]  /*3610*/  BSYNC.RECONVERGENT B1 ;  /* 0x0000000000017941 */ /* 0x002fea0003800200 */
.L_x_1047:
[----:B-----5:R-:W-:Y:S01]  /*3620*/  FSETP.GEU.AND P0, PT, R13, R18, PT ;  /* 0x000000120d00720b */ /* 0x020fe20003f0e000 */
[----:B------:R-:W-:Y:S01]  /*3630*/  BSSY.RECONVERGENT B1, `(.L_x_1049) ;  /* 0x0000010000017945 */ /* 0x000fe20003800200 */
[----:B------:R-:W-:Y:S02]  /*3640*/  IMAD.MOV.U32 R6, RZ, RZ, R13 ;  /* 0x000000ffff067224 */ /* 0x000fe400078e000d */
[----:B------:R-:W-:Y:S02]  /*3650*/  IMAD.MOV.U32 R14, RZ, RZ, R17 ;  /* 0x000000ffff0e7224 */ /* 0x000fe400078e0011 */
[----:B------:R-:W-:-:S07]  /*3660*/  IMAD.MOV.U32 R16, RZ, RZ, R19 ;  /* 0x000000ffff107224 */ /* 0x000fce00078e0013 */
[----:B------:R-:W-:Y:S05]  /*3670*/  @!P0 BRA `(.L_x_1050) ;  /* 0x00000000002c8947 */ /* 0x000fea0003800000 */
[----:B------:R-:W-:Y:S01]  /*3680*/  FSETP.GEU.AND P2, PT, R18, R13, PT ;  /* 0x0000000d1200720b */ /* 0x000fe20003f4e000 */
[----:B------:R-:W-:Y:S01]  /*3690*/  IMAD.MOV.U32 R6, RZ, RZ, R18 ;  /* 0x000000ffff067224 */ /* 0x000fe200078e0012 */
[----:B------:R-:W-:-:S05]  /*36a0*/  IADD3 R14, P1, PT, R12, 0x100, RZ ;  /* 0x000001000c0e7810 */ /* 0x000fca0007f3e0ff */
[----:B------:R-:W-:-:S06]  /*36b0*/  IMAD.X R16, RZ, RZ, R5, P1 ;  /* 0x000000ffff107224 */ /* 0x000fcc00008e0605 */
[CC--:B------:R-:W-:Y:S02]  /*36c0*/  @P2 ISETP.GE.U32.AND P0, PT, R17.reuse, R14.reuse, PT ;  /* 0x0000000e1100220c */ /* 0x0c0fe40003f06070 */
[----:B------:R-:W-:Y:S02]  /*36d0*/  @P2 ISETP.LT.U32.AND P1, PT, R17, R14, PT ;  /* 0x0000000e1100220c */ /* 0x000fe40003f21070 */
[CC--:B------:R-:W-:Y:S02]  /*36e0*/  @P2 ISETP.GE.AND.EX P0, PT, R19.reuse, R16.reuse, PT, P0 ;  /* 0x000000101300220c */ /* 0x0c0fe40003f06300 */
[----:B------:R-:W-:Y:S02]  /*36f0*/  @P2 ISETP.LT.AND.EX P1, PT, R19, R16, PT, P1 ;  /* 0x000000101300220c */ /* 0x000fe40003f21310 */
[----:B------:R-:W-:Y:S02]  /*3700*/  @P2 FSEL R6, R13, R18, !P0 ;  /* 0x000000120d062208 */ /* 0x000fe40004000000 */
[----:B------:R-:W-:-:S02]  /*3710*/  @P2 SEL R14, R17, R14, P1 ;  /* 0x0000000e110e2207 */ /* 0x000fc40000800000 */
[----:B------:R-:W-:-:S07]  /*3720*/  @P2 SEL R16, R19, R16, P1 ;  /* 0x0000001013102207 */ /* 0x000fce0000800000 */
.L_x_1050:
[----:B------:R-:W-:Y:S05]  /*3730*/  BSYNC.RECONVERGENT B1 ;  /* 0x0000000000017941 */ /* 0x000fea0003800200 */
.L_x_1049:
        /* <DEDUP_REMOVED lines=19> */
.L_x_1052:
[----:B------:R-:W-:Y:S05]  /*3870*/  BSYNC.RECONVERGENT B1 ;  /* 0x0000000000017941 */ /* 0x000fea0003800200 */
.L_x_1051:
        /* <DEDUP_REMOVED lines=19> */
.L_x_1054:
[----:B------:R-:W-:Y:S05]  /*39b0*/  BSYNC.RECONVERGENT B1 ;  /* 0x0000000000017941 */ /* 0x000fea0003800200 */
.L_x_1053:
[----:B------:R-:W-:Y:S01]  /*39c0*/  FSETP.GEU.AND P0, PT, R14, R11, PT ;  /* 0x0000000b0e00720b */ /* 0x000fe20003f0e000 */
        /* <DEDUP_REMOVED lines=16> */
.L_x_1056:
[----:B------:R-:W-:Y:S05]  /*3ad0*/  BSYNC.RECONVERGENT B1 ;  /* 0x0000000000017941 */ /* 0x000fea0003800200 */
.L_x_1055:
[----:B------:R-:W-:-:S04]  /*3ae0*/  IADD3 R4, P1, PT, R9, 0xa00, RZ ;  /* 0x00000a0009047810 */ /* 0x000fc80007f3e0ff */
[----:B------:R-:W-:Y:S01]  /*3af0*/  ISETP.GT.U32.AND P0, PT, R4, UR4, PT ;  /* 0x0000000404007c0c */ /* 0x000fe2000bf04070 */
[----:B------:R-:W-:Y:S01]  /*3b00*/  IMAD.X R4, RZ, RZ, R10, P1 ;  /* 0x000000ffff047224 */ /* 0x000fe200008e060a */
[----:B------:R-:W-:-:S04]  /*3b10*/  IADD3 R9, P1, PT, R9, 0x500, RZ ;  /* 0x0000050009097810 */ /* 0x000fc80007f3e0ff */
[----:B------:R-:W-:Y:S01]  /*3b20*/  ISETP.GT.AND.EX P0, PT, R4, UR5, PT, P0 ;  /* 0x0000000504007c0c */ /* 0x000fe2000bf04300 */
[----:B------:R-:W-:-:S12]  /*3b30*/  IMAD.X R10, RZ, RZ, R10, P1 ;  /* 0x000000ffff0a7224 */ /* 0x000fd800008e060a */
[----:B------:R-:W-:Y:S05]  /*3b40*/  @!P0 BRA `(.L_x_1057) ;  /* 0xfffffff800488947 */ /* 0x000fea000383ffff */
.L_x_1046:
        /* <DEDUP_REMOVED lines=22> */
[----:B------:R-:W-:Y:S02]  /*3cb0*/  IADD3.X R18, PT, PT, R3, UR7, RZ, P0, !PT ;  /* 0x0000000703127c10 */ /* 0x000fe400087fe4ff */
[----:B0-----:R-:W-:-:S04]  /*3cc0*/  LEA R13, P1, R14, UR10, 0x2 ;  /* 0x0000000a0e0d7c11 */ /* 0x001fc8000f8210ff */
[----:B------:R-:W-:-:S09]  /*3cd0*/  LEA.HI.X R14, R14, UR11, R3, 0x2, P1 ;  /* 0x0000000b0e0e7c11 */ /* 0x000fd200088f1403 */
.L_x_1064:
        /* <DEDUP_REMOVED lines=23> */
.L_x_1063:
[----:B------:R-:W-:Y:S05]  /*3e50*/  BSYNC.RECONVERGENT B3 ;  /* 0x0000000000037941 */ /* 0x000fea0003800200 */
.L_x_1062:
[----:B------:R-:W-:Y:S01]  /*3e60*/  IADD3 R16, P0, PT, R16, 0x100, RZ ;  /* 0x0000010010107810 */ /* 0x000fe20007f1e0ff */
[----:B------:R-:W-:Y:S02]  /*3e70*/  VIADD R12, R12, 0x100 ;  /* 0x000001000c0c7836 */ /* 0x000fe40000000000 */
[----:B------:R-:W-:Y:S02]  /*3e80*/  IMAD.X R14, RZ, RZ, R14, P3 ;  /* 0x000000ffff0e7224 */ /* 0x000fe400018e060e */
[----:B------:R-:W-:Y:S01]  /*3e90*/  IMAD.X R18, RZ, RZ, R18, P0 ;  /* 0x000000ffff127224 */ /* 0x000fe200000e0612 */
[----:B------:R-:W-:Y:S07]  /*3ea0*/  @P2 BRA `(.L_x_1064) ;  /* 0xfffffffc008c2947 */ /* 0x000fee000383ffff */
.L_x_1061:
[----:B------:R-:W-:Y:S05]  /*3eb0*/  BSYNC.RECONVERGENT B2 ;  /* 0x0000000000027941 */ /* 0x000fea0003800200 */
.L_x_1060:
[----:B------:R-:W-:-:S13]  /*3ec0*/  ISETP.GE.U32.AND P0, PT, R15, 0x300, PT ;  /* 0x000003000f00780c */ /* 0x000fda0003f06070 */
[----:B------:R-:W-:Y:S05]  /*3ed0*/  @!P0 BRA `(.L_x_1059) ;  /* 0x0000000400888947 */ /* 0x000fea0003800000 */
[----:B------:R-:W0:Y:S01]  /*3ee0*/  LDC.64 R4, c[0x0][0x380] ;  /* 0x0000e000ff047b82 */ /* 0x000e220000000a00 */
[----:B------:R-:W-:-:S07]  /*3ef0*/  VIADD R12, R12, 0x200 ;  /* 0x000002000c0c7836 */ /* 0x000fce0000000000 */
[----:B------:R-:W1:Y:S02]  /*3f00*/  LDC.64 R2, c[0x0][0x388] ;  /* 0x0000e200ff027b82 */ /* 0x000e640000000a00 */
.L_x_1073:
        /* <DEDUP_REMOVED lines=29> */
.L_x_1066:
[----:B------:R-:W-:Y:S05]  /*40e0*/  BSYNC.RECONVERGENT B2 ;  /* 0x0000000000027941 */ /* 0x000fea0003800200 */
.L_x_1065:
        /* <DEDUP_REMOVED lines=20> */
.L_x_1068:
[----:B------:R-:W-:Y:S05]  /*4230*/  BSYNC.RECONVERGENT B2 ;  /* 0x0000000000027941 */ /* 0x000fea0003800200 */
.L_x_1067:
        /* <DEDUP_REMOVED lines=20> */
.L_x_1070:
[----:B------:R-:W-:Y:S05]  /*4380*/  BSYNC.RECONVERGENT B2 ;  /* 0x0000000000027941 */ /* 0x000fea0003800200 */
.L_x_1069:
        /* <DEDUP_REMOVED lines=18> */
.L_x_1072:
[----:B------:R-:W-:Y:S05]  /*44b0*/  BSYNC.RECONVERGENT B2 ;  /* 0x0000000000027941 */ /* 0x000fea0003800200 */
.L_x_1071:
[C---:B------:R-:W-:Y:S02]  /*44c0*/  VIADD R14, R12.reuse, 0x200 ;  /* 0x000002000c0e7836 */ /* 0x040fe40000000000 */
[----:B------:R-:W-:-:S03]  /*44d0*/  VIADD R12, R12, 0x400 ;  /* 0x000004000c0c7836 */ /* 0x000fc60000000000 */
[----:B------:R-:W-:-:S13]  /*44e0*/  ISETP.GE.AND P0, PT, R14, R11, PT ;  /* 0x0000000b0e00720c */ /* 0x000fda0003f06270 */
[----:B------:R-:W-:Y:S05]  /*44f0*/  @!P0 BRA `(.L_x_1073) ;  /* 0xfffffff800848947 */ /* 0x000fea000383ffff */
.L_x_1059:
[----:B------:R-:W-:Y:S05]  /*4500*/  BSYNC.RECONVERGENT B1 ;  /* 0x0000000000017941 */ /* 0x000fea0003800200 */
.L_x_1058:
        /* <DEDUP_REMOVED lines=22> */
.L_x_1075:
[----:B------:R-:W-:Y:S05]  /*4670*/  BSYNC.RECONVERGENT B1 ;  /* 0x0000000000017941 */ /* 0x000fea0003800200 */
.L_x_1074:
        /* <DEDUP_REMOVED lines=21> */
.L_x_1077:
[----:B------:R-:W-:Y:S05]  /*47d0*/  BSYNC.RECONVERGENT B1 ;  /* 0x0000000000017941 */ /* 0x000fea0003800200 */
.L_x_1076:
        /* <DEDUP_REMOVED lines=21> */
.L_x_1079:
[----:B------:R-:W-:Y:S05]  /*4930*/  BSYNC.RECONVERGENT B1 ;  /* 0x0000000000017941 */ /* 0x000fea0003800200 */
.L_x_1078:
        /* <DEDUP_REMOVED lines=21> */
.L_x_1081:
[----:B------:R-:W-:Y:S05]  /*4a90*/  BSYNC.RECONVERGENT B1 ;  /* 0x0000000000017941 */ /* 0x000fea0003800200 */
.L_x_1080:
        /* <DEDUP_REMOVED lines=22> */
.L_x_1083:
[----:B------:R-:W-:Y:S05]  /*4c00*/  BSYNC.RECONVERGENT B1 ;  /* 0x0000000000017941 */ /* 0x000fea0003800200 */
.L_x_1082:
        /* <DEDUP_REMOVED lines=12> */
.L_x_1085:
[----:B------:R-:W-:Y:S05]  /*4cd0*/  BSYNC.RECONVERGENT B1 ;  /* 0x0000000000017941 */ /* 0x000fea0003800200 */
.L_x_1084:
        /* <DEDUP_REMOVED lines=31> */
.L_x_1087:
[----:B------:R-:W-:Y:S05]  /*4ed0*/  BSYNC.RECONVERGENT B1 ;  /* 0x0000000000017941 */ /* 0x000fea0003800200 */
.L_x_1086:
        /* <DEDUP_REMOVED lines=18> */
.L_x_1089:
[----:B------:R-:W-:Y:S05]  /*5000*/  BSYNC.RECONVERGENT B1 ;  /* 0x0000000000017941 */ /* 0x000fea0003800200 */
.L_x_1088:
        /* <DEDUP_REMOVED lines=18> */
.L_x_1091:
[----:B------:R-:W-:Y:S05]  /*5130*/  BSYNC.RECONVERGENT B1 ;  /* 0x0000000000017941 */ /* 0x000fea0003800200 */
.L_x_1090:
        /* <DEDUP_REMOVED lines=18> */
.L_x_1093:
[----:B------:R-:W-:Y:S05]  /*5260*/  BSYNC.RECONVERGENT B1 ;  /* 0x0000000000017941 */ /* 0x000fea0003800200 */
.L_x_1092:
        /* <DEDUP_REMOVED lines=18> */
.L_x_1095:
[----:B------:R-:W-:Y:S05]  /*5390*/  BSYNC.RECONVERGENT B1 ;  /* 0x0000000000017941 */ /* 0x000fea0003800200 */
.L_x_1094:
        /* <DEDUP_REMOVED lines=18> */
.L_x_1097:
[----:B------:R-:W-:Y:S05]  /*54c0*/  BSYNC.RECONVERGENT B1 ;  /* 0x0000000000017941 */ /* 0x000fea0003800200 */
.L_x_1096:
        /* <DEDUP_REMOVED lines=17> */
.L_x_1005:
[----:B------:R-:W-:Y:S05]  /*55e0*/  BSYNC.RECONVERGENT B0 ;  /* 0x0000000000007941 */ /* 0x000fea0003800200 */
.L_x_972:
[----:B------:R-:W-:Y:S05]  /*55f0*/  @P1 EXIT ;  /* 0x000000000000194d */ /* 0x000fea0003800000 */
[----:B0-----:R-:W0:Y:S01]  /*5600*/  LDC.64 R6, c[0x0][0x390] ;  /* 0x0000e400ff067b82 */ /* 0x001e220000000a00 */
[----:B------:R-:W-:Y:S02]  /*5610*/  IMAD.MOV.U32 R5, RZ, RZ, R4 ;  /* 0x000000ffff057224 */ /* 0x000fe400078e0004 */
[----:B------:R-:W-:-:S05]  /*5620*/  IMAD.MOV.U32 R4, RZ, RZ, R3 ;  /* 0x000000ffff047224 */ /* 0x000fca00078e0003 */
[----:B0-----:R-:W-:Y:S04]  /*5630*/  STG.E.64 desc[UR8][R6.64+0x8], R4 ;  /* 0x0000080406007986 */ /* 0x001fe8000c101b08 */
[----:B------:R-:W-:Y:S01]  /*5640*/  STG.E desc[UR8][R6.64], R2 ;  /* 0x0000000206007986 */ /* 0x000fe2000c101908 */
[----:B------:R-:W-:Y:S05]  /*5650*/  EXIT ;  /* 0x000000000000794d */ /* 0x000fea0003800000 */
.L_x_1098:
        /* <DEDUP_REMOVED lines=10> */
.L_x_1813:


//--------------------- .text._ZN6thrust24THRUST_300001_SM_1000_NS8cuda_cub4core6detail13_kernel_agentINS1_8__reduce11ReduceAgentIPN4cuda3std3__45tupleIJflEEESC_SB_iNS1_9__extrema9arg_min_fIflNS9_4lessIfEEEEEEJSC_SC_iSH_EEEvDpT0_ --------------------------
	.section	.text._ZN6thrust24THRUST_300001_SM_1000_NS8cuda_cub4core6detail13_kernel_agentINS1_8__reduce11ReduceAgentIPN4cuda3std3__45tupleIJflEEESC_SB_iNS1_9__extrema9arg_min_fIflNS9_4lessIfEEEEEEJSC_SC_iSH_EEEvDpT0_,"ax",@progbits
	.align	128
        .global         _ZN6thrust24THRUST_300001_SM_1000_NS8cuda_cub4core6detail13_kernel_agentINS1_8__reduce11ReduceAgentIPN4cuda3std3__45tupleIJflEEESC_SB_iNS1_9__extrema9arg_min_fIflNS9_4lessIfEEEEEEJSC_SC_iSH_EEEvDpT0_
        .type           _ZN6thrust24THRUST_300001_SM_1000_NS8cuda_cub4core6detail13_kernel_agentINS1_8__reduce11ReduceAgentIPN4cuda3std3__45tupleIJflEEESC_SB_iNS1_9__extrema9arg_min_fIflNS9_4lessIfEEEEEEJSC_SC_iSH_EEEvDpT0_,@function
        .size           _ZN6thrust24THRUST_300001_SM_1000_NS8cuda_cub4core6detail13_kernel_agentINS1_8__reduce11ReduceAgentIPN4cuda3std3__45tupleIJflEEESC_SB_iNS1_9__extrema9arg_min_fIflNS9_4lessIfEEEEEEJSC_SC_iSH_EEEvDpT0_,(.L_x_1814 - _ZN6thrust24THRUST_300001_SM_1000_NS8cuda_cub4core6detail13_kernel_agentINS1_8__reduce11ReduceAgentIPN4cuda3std3__45tupleIJflEEESC_SB_iNS1_9__extrema9arg_min_fIflNS9_4lessIfEEEEEEJSC_SC_iSH_EEEvDpT0_)
        .other          _ZN6thrust24THRUST_300001_SM_1000_NS8cuda_cub4core6detail13_kernel_agentINS1_8__reduce11ReduceAgentIPN4cuda3std3__45tupleIJflEEESC_SB_iNS1_9__extrema9arg_min_fIflNS9_4lessIfEEEEEEJSC_SC_iSH_EEEvDpT0_,@"STO_CUDA_ENTRY STV_DEFAULT"
_ZN6thrust24THRUST_300001_SM_1000_NS8cuda_cub4core6detail13_kernel_agentINS1_8__reduce11ReduceAgentIPN4cuda3std3__45tupleIJflEEESC_SB_iNS1_9__extrema9arg_min_fIflNS9_4lessIfEEEEEEJSC_SC_iSH_EEEvDpT0_:
.text._ZN6thrust24THRUST_300001_SM_1000_NS8cuda_cub4core6detail13_kernel_agentINS1_8__reduce11ReduceAgentIPN4cuda3std3__45tupleIJflEEESC_SB_iNS1_9__extrema9arg_min_fIflNS9_4lessIfEEEEEEJSC_SC_iSH_EEEvDpT0_:
        /* <DEDUP_REMOVED lines=21> */
.L_x_1102:
[----:B0-----:R-:W-:Y:S05]  /*0150*/  BSYNC.RECONVERGENT B1 ;  /* 0x0000000000017941 */ /* 0x001fea0003800200 */
.L_x_1101:
        /* <DEDUP_REMOVED lines=15> */
.L_x_1109:
        /* <DEDUP_REMOVED lines=24> */
.L_x_1108:
[----:B------:R-:W-:Y:S05]  /*03d0*/  BSYNC.RECONVERGENT B3 ;  /* 0x0000000000037941 */ /* 0x000fea0003800200 */
.L_x_1107:
[----:B------:R-:W-:Y:S02]  /*03e0*/  IMAD.X R7, RZ, RZ, R7, P3 ;  /* 0x000000ffff077224 */ /* 0x000fe400018e0607 */
[----:B------:R-:W-:Y:S01]  /*03f0*/  VIADD R4, R4, 0x100 ;  /* 0x0000010004047836 */ /* 0x000fe20000000000 */
[----:B------:R-:W-:Y:S06]  /*0400*/  @P2 BRA `(.L_x_1109) ;  /* 0xfffffffc00902947 */ /* 0x000fec000383ffff */
.L_x_1106:
[----:B------:R-:W-:Y:S05]  /*0410*/  BSYNC.RECONVERGENT B2 ;  /* 0x0000000000027941 */ /* 0x000fea0003800200 */
.L_x_1105:
[----:B------:R-:W0:Y:S01]  /*0420*/  LDC.64 R6, c[0x0][0x380] ;  /* 0x0000e000ff067b82 */ /* 0x000e220000000a00 */
[----:B------:R-:W-:-:S13]  /*0430*/  ISETP.GE.U32.AND P0, PT, R14, 0x300, PT ;  /* 0x000003000e00780c */ /* 0x000fda0003f06070 */
[----:B------:R-:W-:Y:S05]  /*0440*/  @!P0 BRA `(.L_x_1104) ;  /* 0x0000000400508947 */ /* 0x000fea0003800000 */
.L_x_1118:
        /* <DEDUP_REMOVED lines=23> */
.L_x_1111:
[----:B------:R-:W-:Y:S05]  /*05c0*/  BSYNC.RECONVERGENT B2 ;  /* 0x0000000000027941 */ /* 0x000fea0003800200 */
.L_x_1110:
        /* <DEDUP_REMOVED lines=18> */
.L_x_1113:
[----:B------:R-:W-:Y:S05]  /*06f0*/  BSYNC.RECONVERGENT B2 ;  /* 0x0000000000027941 */ /* 0x000fea0003800200 */
.L_x_1112:
        /* <DEDUP_REMOVED lines=18> */
.L_x_1115:
[----:B------:R-:W-:Y:S05]  /*0820*/  BSYNC.RECONVERGENT B2 ;  /* 0x0000000000027941 */ /* 0x000fea0003800200 */
.L_x_1114:
        /* <DEDUP_REMOVED lines=18> */
.L_x_1117:
[----:B------:R-:W-:Y:S05]  /*0950*/  BSYNC.RECONVERGENT B2 ;  /* 0x0000000000027941 */ /* 0x000fea0003800200 */
.L_x_1116:
[----:B------:R-:W-:-:S05]  /*0960*/  VIADD R4, R4, 0x400 ;  /* 0x0000040004047836 */ /* 0x000fca0000000000 */
[----:B------:R-:W-:-:S13]  /*0970*/  ISETP.GE.AND P0, PT, R4, UR5, PT ;  /* 0x0000000504007c0c */ /* 0x000fda000bf06270 */
[----:B------:R-:W-:Y:S05]  /*0980*/  @!P0 BRA `(.L_x_1118) ;  /* 0xfffffff800b08947 */ /* 0x000fea000383ffff */
.L_x_1104:
[----:B------:R-:W-:Y:S05]  /*0990*/  BSYNC.RECONVERGENT B1 ;  /* 0x0000000000017941 */ /* 0x000fea0003800200 */
.L_x_1103:
        /* <DEDUP_REMOVED lines=25> */
.L_x_1121:
[----:B------:R-:W-:Y:S05]  /*0b30*/  BSYNC.RECONVERGENT B1 ;  /* 0x0000000000017941 */ /* 0x000fea0003800200 */
.L_x_1120:
        /* <DEDUP_REMOVED lines=21> */
.L_x_1123:
[----:B------:R-:W-:Y:S05]  /*0c90*/  BSYNC.RECONVERGENT B1 ;  /* 0x0000000000017941 */ /* 0x000fea0003800200 */
.L_x_1122:
        /* <DEDUP_REMOVED lines=21> */
.L_x_1125:
[----:B------:R-:W-:Y:S05]  /*0df0*/  BSYNC.RECONVERGENT B1 ;  /* 0x0000000000017941 */ /* 0x000fea0003800200 */
.L_x_1124:
        /* <DEDUP_REMOVED lines=21> */
.L_x_1127:
[----:B------:R-:W-:Y:S05]  /*0f50*/  BSYNC.RECONVERGENT B1 ;  /* 0x0000000000017941 */ /* 0x000fea0003800200 */
.L_x_1126:
        /* <DEDUP_REMOVED lines=22> */
.L_x_1129:
[----:B------:R-:W-:Y:S05]  /*10c0*/  BSYNC.RECONVERGENT B1 ;  /* 0x0000000000017941 */ /* 0x000fea0003800200 */
.L_x_1128:
        /* <DEDUP_REMOVED lines=12> */
.L_x_1131:
[----:B------:R-:W-:Y:S05]  /*1190*/  BSYNC.RECONVERGENT B1 ;  /* 0x0000000000017941 */ /* 0x000fea0003800200 */
.L_x_1130:
        /* <DEDUP_REMOVED lines=31> */
.L_x_1134:
[----:B------:R-:W-:Y:S05]  /*1390*/  BSYNC.RECONVERGENT B1 ;  /* 0x0000000000017941 */ /* 0x000fea0003800200 */
.L_x_1133:
        /* <DEDUP_REMOVED lines=18> */
.L_x_1136:
[----:B------:R-:W-:Y:S05]  /*14c0*/  BSYNC.RECONVERGENT B1 ;  /* 0x0000000000017941 */ /* 0x000fea0003800200 */
.L_x_1135:
        /* <DEDUP_REMOVED lines=18> */
.L_x_1138:
[----:B------:R-:W-:Y:S05]  /*15f0*/  BSYNC.RECONVERGENT B1 ;  /* 0x0000000000017941 */ /* 0x000fea0003800200 */
.L_x_1137:
        /* <DEDUP_REMOVED lines=18> */
.L_x_1140:
[----:B------:R-:W-:Y:S05]  /*1720*/  BSYNC.RECONVERGENT B1 ;  /* 0x0000000000017941 */ /* 0x000fea0003800200 */
.L_x_1139:
        /* <DEDUP_REMOVED lines=18> */
.L_x_1142:
[----:B------:R-:W-:Y:S05]  /*1850*/  BSYNC.RECONVERGENT B1 ;  /* 0x0000000000017941 */ /* 0x000fea0003800200 */
.L_x_1141:
        /* <DEDUP_REMOVED lines=18> */
.L_x_1144:
[----:B------:R-:W-:Y:S05]  /*1980*/  BSYNC.RECONVERGENT B1 ;  /* 0x0000000000017941 */ /* 0x000fea0003800200 */
.L_x_1143:
        /* <DEDUP_REMOVED lines=19> */
.L_x_1119:
        /* <DEDUP_REMOVED lines=28> */
.L_x_1146:
[----:B------:R-:W-:Y:S05]  /*1c80*/  BSYNC.RECONVERGENT B1 ;  /* 0x0000000000017941 */ /* 0x000fea0003800200 */
.L_x_1145:
        /* <DEDUP_REMOVED lines=22> */
.L_x_1148:
[----:B------:R-:W-:Y:S05]  /*1df0*/  BSYNC.RECONVERGENT B1 ;  /* 0x0000000000017941 */ /* 0x000fea0003800200 */
.L_x_1147:
        /* <DEDUP_REMOVED lines=22> */
.L_x_1150:
[----:B------:R-:W-:Y:S05]  /*1f60*/  BSYNC.RECONVERGENT B1 ;  /* 0x0000000000017941 */ /* 0x000fea0003800200 */
.L_x_1149:
        /* <DEDUP_REMOVED lines=22> */
.L_x_1152:
[----:B------:R-:W-:Y:S05]  /*20d0*/  BSYNC.RECONVERGENT B1 ;  /* 0x0000000000017941 */ /* 0x000fea0003800200 */
.L_x_1151:
        /* <DEDUP_REMOVED lines=23> */
.L_x_1154:
[----:B------:R-:W-:Y:S05]  /*2250*/  BSYNC.RECONVERGENT B1 ;  /* 0x0000000000017941 */ /* 0x000fea0003800200 */
.L_x_1153:
        /* <DEDUP_REMOVED lines=12> */
.L_x_1156:
[----:B------:R-:W-:Y:S05]  /*2320*/  BSYNC.RECONVERGENT B1 ;  /* 0x0000000000017941 */ /* 0x000fea0003800200 */
.L_x_1155:
        /* <DEDUP_REMOVED lines=30> */
.L_x_1158:
[----:B------:R-:W-:Y:S05]  /*2510*/  BSYNC.RECONVERGENT B1 ;  /* 0x0000000000017941 */ /* 0x000fea0003800200 */
.L_x_1157:
        /* <DEDUP_REMOVED lines=27> */
.L_x_1160:
[----:B------:R-:W-:Y:S05]  /*26d0*/  BSYNC.RECONVERGENT B1 ;  /* 0x0000000000017941 */ /* 0x000fea0003800200 */
.L_x_1159:
        /* <DEDUP_REMOVED lines=27> */
.L_x_1162:
[----:B------:R-:W-:Y:S05]  /*2890*/  BSYNC.RECONVERGENT B1 ;  /* 0x0000000000017941 */ /* 0x000fea0003800200 */
.L_x_1161:
        /* <DEDUP_REMOVED lines=27> */
.L_x_1164:
[----:B------:R-:W-:Y:S05]  /*2a50*/  BSYNC.RECONVERGENT B1 ;  /* 0x0000000000017941 */ /* 0x000fea0003800200 */
.L_x_1163:
        /* <DEDUP_REMOVED lines=27> */
.L_x_1166:
[----:B------:R-:W-:Y:S05]  /*2c10*/  BSYNC.RECONVERGENT B1 ;  /* 0x0000000000017941 */ /* 0x000fea0003800200 */
.L_x_1165:
        /* <DEDUP_REMOVED lines=27> */
.L_x_1168:
[----:B------:R-:W-:Y:S05]  /*2dd0*/  BSYNC.RECONVERGENT B1 ;  /* 0x0000000000017941 */ /* 0x000fea0003800200 */
.L_x_1167:
        /* <DEDUP_REMOVED lines=28> */
.L_x_1100:
        /* <DEDUP_REMOVED lines=22> */
[-C--:B------:R-:W-:Y:S02]  /*3100*/  @P2 ISETP.LT.U32.AND P1, PT, R14, R8.reuse, PT ;  /* 0x000000080e00220c */ /* 0x080fe40003f21070 */
[CC--:B------:R-:W-:Y:S02]  /*3110*/  @P2 ISETP.GE.AND.EX P0, PT, R15.reuse, R9.reuse, PT, P0 ;  /* 0x000000090f00220c */ /* 0x0c0fe40003f06300 */
[----:B------:R-:W-:Y:S02]  /*3120*/  @P2 ISETP.LT.AND.EX P1, PT, R15, R9, PT, P1 ;  /* 0x000000090f00220c */ /* 0x000fe40003f21310 */
[----:B------:R-:W-:Y:S02]  /*3130*/  @P2 FSEL R19, R18, R11, !P0 ;  /* 0x0000000b12132208 */ /* 0x000fe40004000000 */
[----:B------:R-:W-:-:S02]  /*3140*/  @P2 SEL R11, R14, R8, P1 ;  /* 0x000000080e0b2207 */ /* 0x000fc40000800000 */
[----:B------:R-:W-:-:S03]  /*3150*/  @P2 SEL R14, R15, R9, P1 ;  /* 0x000000090f0e2207 */ /* 0x000fc60000800000 */
[----:B------:R-:W-:Y:S02]  /*3160*/  @P2 IMAD.MOV.U32 R8, RZ, RZ, R11 ;  /* 0x000000ffff082224 */ /* 0x000fe400078e000b */
[----:B------:R-:W-:-:S07]  /*3170*/  @P2 IMAD.MOV.U32 R9, RZ, RZ, R14 ;  /* 0x000000ffff092224 */ /* 0x000fce00078e000e */
.L_x_1170:
[----:B------:R-:W-:Y:S05]  /*3180*/  BSYNC.RECONVERGENT B1 ;  /* 0x0000000000017941 */ /* 0x000fea0003800200 */
.L_x_1169:
        /* <DEDUP_REMOVED lines=17> */
.L_x_1172:
[----:B------:R-:W-:Y:S05]  /*32a0*/  BSYNC.RECONVERGENT B1 ;  /* 0x0000000000017941 */ /* 0x000fea0003800200 */
.L_x_1171:
        /* <DEDUP_REMOVED lines=17> */
.L_x_1174:
[----:B------:R-:W-:Y:S05]  /*33c0*/  BSYNC.RECONVERGENT B1 ;  /* 0x0000000000017941 */ /* 0x000fea0003800200 */
.L_x_1173:
        /* <DEDUP_REMOVED lines=17> */
.L_x_1176:
[----:B------:R-:W-:Y:S05]  /*34e0*/  BSYNC.RECONVERGENT B1 ;  /* 0x0000000000017941 */ /* 0x000fea0003800200 */
.L_x_1175:
[----:B------:R-:W-:Y:S01]  /*34f0*/  UISETP.GE.U32.AND UP0, UPT, UR4, 0xa00, UPT ;  /* 0x00000a000400788c */ /* 0x000fe2000bf06070 */
[----:B------:R-:W-:-:S08]  /*3500*/  IMAD.MOV.U32 R5, RZ, RZ, 0x500 ;  /* 0x00000500ff057424 */ /* 0x000fd000078e00ff */
[----:B------:R-:W-:Y:S05]  /*3510*/  BRA.U !UP0, `(.L_x_1177) ;  /* 0x0000000508b47547 */ /* 0x000fea000b800000 */
[----:B------:R-:W0:Y:S01]  /*3520*/  LDC.64 R6, c[0x0][0x380] ;  /* 0x0000e000ff067b82 */ /* 0x000e220000000a00 */
[----:B------:R-:W-:Y:S01]  /*3530*/  IMAD.MOV.U32 R5, RZ, RZ, 0x500 ;  /* 0x00000500ff057424 */ /* 0x000fe200078e00ff */
[----:B------:R-:W1:Y:S06]  /*3540*/  LDCU UR4, c[0x0][0x390] ;  /* 0x00007200ff0477ac */ /* 0x000e6c0008000800 */
.L_x_1188:
[----:B------:R-:W-:-:S04]  /*3550*/  IMAD.IADD R17, R0, 0x1, R5 ;  /* 0x0000000100117824 */ /* 0x000fc800078e0205 */
[----:B0-----:R-:W-:-:S05]  /*3560*/  IMAD.WIDE.U32 R16, R17, 0x10, R6 ;  /* 0x0000001011107825 */ /* 0x001fca00078e0006 */
        /* <DEDUP_REMOVED lines=27> */
.L_x_1179:
[----:B-1----:R-:W-:Y:S05]  /*3720*/  BSYNC.RECONVERGENT B1 ;  /* 0x0000000000017941 */ /* 0x002fea0003800200 */
.L_x_1178:
        /* <DEDUP_REMOVED lines=17> */
.L_x_1181:
[----:B------:R-:W-:Y:S05]  /*3840*/  BSYNC.RECONVERGENT B1 ;  /* 0x0000000000017941 */ /* 0x000fea0003800200 */
.L_x_1180:
        /* <DEDUP_REMOVED lines=17> */
.L_x_1183:
[----:B------:R-:W-:Y:S05]  /*3960*/  BSYNC.RECONVERGENT B1 ;  /* 0x0000000000017941 */ /* 0x000fea0003800200 */
.L_x_1182:
        /* <DEDUP_REMOVED lines=17> */
.L_x_1185:
[----:B------:R-:W-:Y:S05]  /*3a80*/  BSYNC.RECONVERGENT B1 ;  /* 0x0000000000017941 */ /* 0x000fea0003800200 */
.L_x_1184:
        /* <DEDUP_REMOVED lines=17> */
.L_x_1187:
[----:B------:R-:W-:Y:S05]  /*3ba0*/  BSYNC.RECONVERGENT B1 ;  /* 0x0000000000017941 */ /* 0x000fea0003800200 */
.L_x_1186:
[C---:B------:R-:W-:Y:S02]  /*3bb0*/  VIADD R8, R5.reuse, 0xa00 ;  /* 0x00000a0005087836 */ /* 0x040fe40000000000 */
[----:B------:R-:W-:-:S03]  /*3bc0*/  VIADD R5, R5, 0x500 ;  /* 0x0000050005057836 */ /* 0x000fc60000000000 */
[----:B------:R-:W-:-:S13]  /*3bd0*/  ISETP.GT.AND P0, PT, R8, UR4, PT ;  /* 0x0000000408007c0c */ /* 0x000fda000bf04270 */
[----:B------:R-:W-:Y:S05]  /*3be0*/  @!P0 BRA `(.L_x_1188) ;  /* 0xfffffff800588947 */ /* 0x000fea000383ffff */
.L_x_1177:
        /* <DEDUP_REMOVED lines=19> */
.L_x_1195:
[----:B0-----:R-:W-:-:S05]  /*3d20*/  IMAD.WIDE.U32 R8, R13, 0x10, R6 ;  /* 0x000000100d087825 */ /* 0x001fca00078e0006 */
[----:B------:R-:W2:Y:S01]  /*3d30*/  LDG.E.CONSTANT R19, desc[UR6][R8.64] ;  /* 0x0000000608137981 */ /* 0x000ea2000c1e9900 */
[----:B------:R-:W-:Y:S01]  /*3d40*/  VIADD R12, R12, 0x1 ;  /* 0x000000010c0c7836 */ /* 0x000fe20000000000 */
[----:B------:R-:W-:Y:S04]  /*3d50*/  BSSY.RECONVERGENT B3, `(.L_x_1193) ;  /* 0x0000013000037945 */ /* 0x000fe80003800200 */
        /* <DEDUP_REMOVED lines=18> */
.L_x_1194:
[----:B------:R-:W-:Y:S05]  /*3e80*/  BSYNC.RECONVERGENT B3 ;  /* 0x0000000000037941 */ /* 0x000fea0003800200 */
.L_x_1193:
[----:B------:R-:W-:Y:S02]  /*3e90*/  VIADD R10, R10, 0x100 ;  /* 0x000001000a0a7836 */ /* 0x000fe40000000000 */
[----:B------:R-:W-:Y:S01]  /*3ea0*/  VIADD R13, R13, 0x100 ;  /* 0x000001000d0d7836 */ /* 0x000fe20000000000 */
[----:B------:R-:W-:Y:S06]  /*3eb0*/  @P2 BRA `(.L_x_1195) ;  /* 0xfffffffc00982947 */ /* 0x000fec000383ffff */
.L_x_1192:
[----:B------:R-:W-:Y:S05]  /*3ec0*/  BSYNC.RECONVERGENT B2 ;  /* 0x0000000000027941 */ /* 0x000fea0003800200 */
.L_x_1191:
        /* <DEDUP_REMOVED lines=11> */
.L_x_1204:
[----:B-1----:R-:W-:Y:S01]  /*3f80*/  IMAD.WIDE.U32 R14, R13, 0x10, R6 ;  /* 0x000000100d0e7825 */ /* 0x002fe200078e0006 */
[----:B------:R0:W5:Y:S04]  /*3f90*/  LDG.E.CONSTANT R25, desc[UR6][R8.64+-0x2008] ;  /* 0xffdff80608197981 */ /* 0x000168000c1e9900 */
[----:B------:R-:W2:Y:S04]  /*3fa0*/  LDG.E.CONSTANT R21, desc[UR6][R14.64] ;  /* 0x000000060e157981 */ /* 0x000ea8000c1e9900 */
        /* <DEDUP_REMOVED lines=20> */
.L_x_1197:
[----:B------:R-:W-:Y:S05]  /*40f0*/  BSYNC.RECONVERGENT B2 ;  /* 0x0000000000027941 */ /* 0x000fea0003800200 */
.L_x_1196:
        /* <DEDUP_REMOVED lines=18> */
.L_x_1199:
[----:B------:R-:W-:Y:S05]  /*4220*/  BSYNC.RECONVERGENT B2 ;  /* 0x0000000000027941 */ /* 0x000fea0003800200 */
.L_x_1198:
        /* <DEDUP_REMOVED lines=18> */
.L_x_1201:
[----:B------:R-:W-:Y:S05]  /*4350*/  BSYNC.RECONVERGENT B2 ;  /* 0x0000000000027941 */ /* 0x000fea0003800200 */
.L_x_1200:
        /* <DEDUP_REMOVED lines=18> */
.L_x_1203:
[----:B------:R-:W-:Y:S05]  /*4480*/  BSYNC.RECONVERGENT B2 ;  /* 0x0000000000027941 */ /* 0x000fea0003800200 */
.L_x_1202:
[----:B------:R-:W-:Y:S01]  /*4490*/  VIADD R10, R10, 0x400 ;  /* 0x000004000a0a7836 */ /* 0x000fe20000000000 */
[----:B------:R-:W-:Y:S01]  /*44a0*/  IADD3 R8, P1, PT, R8, 0x4000, RZ ;  /* 0x0000400008087810 */ /* 0x000fe20007f3e0ff */
[----:B------:R-:W-:-:S03]  /*44b0*/  VIADD R13, R13, 0x400 ;  /* 0x000004000d0d7836 */ /* 0x000fc60000000000 */
[----:B------:R-:W-:Y:S01]  /*44c0*/  ISETP.GE.AND P0, PT, R10, R11, PT ;  /* 0x0000000b0a00720c */ /* 0x000fe20003f06270 */
[----:B------:R-:W-:-:S12]  /*44d0*/  IMAD.X R9, RZ, RZ, R9, P1 ;  /* 0x000000ffff097224 */ /* 0x000fd800008e0609 */
[----:B------:R-:W-:Y:S05]  /*44e0*/  @!P0 BRA `(.L_x_1204) ;  /* 0xfffffff800a48947 */ /* 0x000fea000383ffff */
.L_x_1190:
[----:B------:R-:W-:Y:S05]  /*44f0*/  BSYNC.RECONVERGENT B1 ;  /* 0x0000000000017941 */ /* 0x000fea0003800200 */
.L_x_1189:
        /* <DEDUP_REMOVED lines=22> */
.L_x_1206:
[----:B------:R-:W-:Y:S05]  /*4660*/  BSYNC.RECONVERGENT B1 ;  /* 0x0000000000017941 */ /* 0x000fea0003800200 */
.L_x_1205:
        /* <DEDUP_REMOVED lines=21> */
.L_x_1208:
[----:B------:R-:W-:Y:S05]  /*47c0*/  BSYNC.RECONVERGENT B1 ;  /* 0x0000000000017941 */ /* 0x000fea0003800200 */
.L_x_1207:
        /* <DEDUP_REMOVED lines=21> */
.L_x_1210:
[----:B------:R-:W-:Y:S05]  /*4920*/  BSYNC.RECONVERGENT B1 ;  /* 0x0000000000017941 */ /* 0x000fea0003800200 */
.L_x_1209:
        /* <DEDUP_REMOVED lines=21> */
.L_x_1212:
[----:B------:R-:W-:Y:S05]  /*4a80*/  BSYNC.RECONVERGENT B1 ;  /* 0x0000000000017941 */ /* 0x000fea0003800200 */
.L_x_1211:
        /* <DEDUP_REMOVED lines=22> */
.L_x_1214:
[----:B------:R-:W-:Y:S05]  /*4bf0*/  BSYNC.RECONVERGENT B1 ;  /* 0x0000000000017941 */ /* 0x000fea0003800200 */
.L_x_1213:
        /* <DEDUP_REMOVED lines=12> */
.L_x_1216:
[----:B------:R-:W-:Y:S05]  /*4cc0*/  BSYNC.RECONVERGENT B1 ;  /* 0x0000000000017941 */ /* 0x000fea0003800200 */
.L_x_1215:
        /* <DEDUP_REMOVED lines=31> */
.L_x_1218:
[----:B------:R-:W-:Y:S05]  /*4ec0*/  BSYNC.RECONVERGENT B1 ;  /* 0x0000000000017941 */ /* 0x000fea0003800200 */
.L_x_1217:
        /* <DEDUP_REMOVED lines=18> */
.L_x_1220:
[----:B------:R-:W-:Y:S05]  /*4ff0*/  BSYNC.RECONVERGENT B1 ;  /* 0x0000000000017941 */ /* 0x000fea0003800200 */
.L_x_1219:
        /* <DEDUP_REMOVED lines=18> */
.L_x_1222:
[----:B------:R-:W-:Y:S05]  /*5120*/  BSYNC.RECONVERGENT B1 ;  /* 0x0000000000017941 */ /* 0x000fea0003800200 */
.L_x_1221:
        /* <DEDUP_REMOVED lines=18> */
.L_x_1224:
[----:B------:R-:W-:Y:S05]  /*5250*/  BSYNC.RECONVERGENT B1 ;  /* 0x0000000000017941 */ /* 0x000fea0003800200 */
.L_x_1223:
        /* <DEDUP_REMOVED lines=18> */
.L_x_1226:
[----:B------:R-:W-:Y:S05]  /*5380*/  BSYNC.RECONVERGENT B1 ;  /* 0x0000000000017941 */ /* 0x000fea0003800200 */
.L_x_1225:
        /* <DEDUP_REMOVED lines=18> */
.L_x_1228:
[----:B------:R-:W-:Y:S05]  /*54b0*/  BSYNC.RECONVERGENT B1 ;  /* 0x0000000000017941 */ /* 0x000fea0003800200 */
.L_x_1227:
        /* <DEDUP_REMOVED lines=17> */
.L_x_1132:
[----:B------:R-:W-:Y:S05]  /*55d0*/  BSYNC.RECONVERGENT B0 ;  /* 0x0000000000007941 */ /* 0x000fea0003800200 */
.L_x_1099:
[----:B------:R-:W-:Y:S05]  /*55e0*/  @P1 EXIT ;  /* 0x000000000000194d */ /* 0x000fea0003800000 */
[----:B0-----:R-:W0:Y:S01]  /*55f0*/  LDC.64 R6, c[0x0][0x388] ;  /* 0x0000e200ff067b82 */ /* 0x001e220000000a00 */
[----:B------:R-:W-:Y:S02]  /*5600*/  IMAD.MOV.U32 R5, RZ, RZ, R4 ;  /* 0x000000ffff057224 */ /* 0x000fe400078e0004 */
[----:B------:R-:W-:-:S05]  /*5610*/  IMAD.MOV.U32 R4, RZ, RZ, R3 ;  /* 0x000000ffff047224 */ /* 0x000fca00078e0003 */
[----:B0-----:R-:W-:Y:S04]  /*5620*/  STG.E.64 desc[UR6][R6.64+0x8], R4 ;  /* 0x0000080406007986 */ /* 0x001fe8000c101b06 */
[----:B------:R-:W-:Y:S01]  /*5630*/  STG.E desc[UR6][R6.64], R2 ;  /* 0x0000000206007986 */ /* 0x000fe2000c101906 */
[----:B------:R-:W-:Y:S05]  /*5640*/  EXIT ;  /* 0x000000000000794d */ /* 0x000fea0003800000 */
.L_x_1229:
        /* <DEDUP_REMOVED lines=11> */
.L_x_1814:


//--------------------- .text._ZN6thrust24THRUST_300001_SM_1000_NS8cuda_cub4core6detail13_kernel_agentINS1_8__reduce10DrainAgentIiEEJN3cub18CUB_300001_SM_10009GridQueueIjEEiEEEvDpT0_ --------------------------
	.section	.text._ZN6thrust24THRUST_300001_SM_1000_NS8cuda_cub4core6detail13_kernel_agentINS1_8__reduce10DrainAgentIiEEJN3cub18CUB_300001_SM_10009GridQueueIjEEiEEEvDpT0_,"ax",@progbits
	.align	128
        .global         _ZN6thrust24THRUST_300001_SM_1000_NS8cuda_cub4core6detail13_kernel_agentINS1_8__reduce10DrainAgentIiEEJN3cub18CUB_300001_SM_10009GridQueueIjEEiEEEvDpT0_
        .type           _ZN6thrust24THRUST_300001_SM_1000_NS8cuda_cub4core6detail13_kernel_agentINS1_8__reduce10DrainAgentIiEEJN3cub18CUB_300001_SM_10009GridQueueIjEEiEEEvDpT0_,@function
        .size           _ZN6thrust24THRUST_300001_SM_1000_NS8cuda_cub4core6detail13_kernel_agentINS1_8__reduce10DrainAgentIiEEJN3cub18CUB_300001_SM_10009GridQueueIjEEiEEEvDpT0_,(.L_x_1815 - _ZN6thrust24THRUST_300001_SM_1000_NS8cuda_cub4core6detail13_kernel_agentINS1_8__reduce10DrainAgentIiEEJN3cub18CUB_300001_SM_10009GridQueueIjEEiEEEvDpT0_)
        .other          _ZN6thrust24THRUST_300001_SM_1000_NS8cuda_cub4core6detail13_kernel_agentINS1_8__reduce10DrainAgentIiEEJN3cub18CUB_300001_SM_10009GridQueueIjEEiEEEvDpT0_,@"STO_CUDA_ENTRY STV_DEFAULT"
_ZN6thrust24THRUST_300001_SM_1000_NS8cuda_cub4core6detail13_kernel_agentINS1_8__reduce10DrainAgentIiEEJN3cub18CUB_300001_SM_10009GridQueueIjEEiEEEvDpT0_:
.text._ZN6thrust24THRUST_300001_SM_1000_NS8cuda_cub4core6detail13_kernel_agentINS1_8__reduce10DrainAgentIiEEJN3cub18CUB_300001_SM_10009GridQueueIjEEiEEEvDpT0_:
[----:B------:R-:W-:Y:S08]  /*0000*/  LDC R1, c[0x0][0x37c] ;  /* 0x0000df00ff017b82 */ /* 0x000ff00000000800 */
[----:B------:R-:W0:Y:S01]  /*0010*/  LDC.64 R2, c[0x0][0x380] ;  /* 0x0000e000ff027b82 */ /* 0x000e220000000a00 */
[----:B------:R-:W0:Y:S07]  /*0020*/  LDCU.64 UR4, c[0x0][0x358] ;  /* 0x00006b00ff0477ac */ /* 0x000e2e0008000a00 */
[----:B------:R-:W1:Y:S01]  /*0030*/  LDC R5, c[0x0][0x388] ;  /* 0x0000e200ff057b82 */ /* 0x000e620000000800 */
[----:B0-----:R-:W-:Y:S04]  /*0040*/  STG.E desc[UR4][R2.64+0x4], RZ ;  /* 0x000004ff02007986 */ /* 0x001fe8000c101904 */
[----:B-1----:R-:W-:Y:S01]  /*0050*/  STG.E desc[UR4][R2.64], R5 ;  /* 0x0000000502007986 */ /* 0x002fe2000c101904 */
[----:B------:R-:W-:Y:S05]  /*0060*/  EXIT ;  /* 0x000000000000794d */ /* 0x000fea0003800000 */
.L_x_1230:
        /* <DEDUP_REMOVED lines=9> */
.L_x_1815:


//--------------------- .text._ZN6thrust24THRUST_300001_SM_1000_NS8cuda_cub4core6detail13_kernel_agentINS1_8__reduce11ReduceAgentINS0_12zip_iteratorIN4cuda3std3__45tupleIJPKfNS0_17counting_iteratorIlNS0_11use_defaultESF_SF_EEEEEEEPNSB_IJflEEESJ_iNS1_9__extrema9arg_min_fIflNSA_4lessIfEEEEEEJSI_SK_iN3cub18CUB_300001_SM_100013GridEvenShareIiEENSS_9GridQueueIjEESP_EEEvDpT0_ --------------------------
	.section	.text._ZN6thrust24THRUST_300001_SM_1000_NS8cuda_cub4core6detail13_kernel_agentINS1_8__reduce11ReduceAgentINS0_12zip_iteratorIN4cuda3std3__45tupleIJPKfNS0_17counting_iteratorIlNS0_11use_defaultESF_SF_EEEEEEEPNSB_IJflEEESJ_iNS1_9__extrema9arg_min_fIflNSA_4lessIfEEEEEEJSI_SK_iN3cub18CUB_300001_SM_100013GridEvenShareIiEENSS_9GridQueueIjEESP_EEEvDpT0_,"ax",@progbits
	.align	128
        .global         _ZN6thrust24THRUST_300001_SM_1000_NS8cuda_cub4core6detail13_kernel_agentINS1_8__reduce11ReduceAgentINS0_12zip_iteratorIN4cuda3std3__45tupleIJPKfNS0_17counting_iteratorIlNS0_11use_defaultESF_SF_EEEEEEEPNSB_IJflEEESJ_iNS1_9__extrema9arg_min_fIflNSA_4lessIfEEEEEEJSI_SK_iN3cub18CUB_300001_SM_100013GridEvenShareIiEENSS_9GridQueueIjEESP_EEEvDpT0_
        .type           _ZN6thrust24THRUST_300001_SM_1000_NS8cuda_cub4core6detail13_kernel_agentINS1_8__reduce11ReduceAgentINS0_12zip_iteratorIN4cuda3std3__45tupleIJPKfNS0_17counting_iteratorIlNS0_11use_defaultESF_SF_EEEEEEEPNSB_IJflEEESJ_iNS1_9__extrema9arg_min_fIflNSA_4lessIfEEEEEEJSI_SK_iN3cub18CUB_300001_SM_100013GridEvenShareIiEENSS_9GridQueueIjEESP_EEEvDpT0_,@function
        .size           _ZN6thrust24THRUST_300001_SM_1000_NS8cuda_cub4core6detail13_kernel_agentINS1_8__reduce11ReduceAgentINS0_12zip_iteratorIN4cuda3std3__45tupleIJPKfNS0_17counting_iteratorIlNS0_11use_defaultESF_SF_EEEEEEEPNSB_IJflEEESJ_iNS1_9__extrema9arg_min_fIflNSA_4lessIfEEEEEEJSI_SK_iN3cub18CUB_300001_SM_100013GridEvenShareIiEENSS_9GridQueueIjEESP_EEEvDpT0_,(.L_x_1816 - _ZN6thrust24THRUST_300001_SM_1000_NS8cuda_cub4core6detail13_kernel_agentINS1_8__reduce11ReduceAgentINS0_12zip_iteratorIN4cuda3std3__45tupleIJPKfNS0_17counting_iteratorIlNS0_11use_defaultESF_SF_EEEEEEEPNSB_IJflEEESJ_iNS1_9__extrema9arg_min_fIflNSA_4lessIfEEEEEEJSI_SK_iN3cub18CUB_300001_SM_100013GridEvenShareIiEENSS_9GridQueueIjEESP_EEEvDpT0_)
        .other          _ZN6thrust24THRUST_300001_SM_1000_NS8cuda_cub4core6detail13_kernel_agentINS1_8__reduce11ReduceAgentINS0_12zip_iteratorIN4cuda3std3__45tupleIJPKfNS0_17counting_iteratorIlNS0_11use_defaultESF_SF_EEEEEEEPNSB_IJflEEESJ_iNS1_9__extrema9arg_min_fIflNSA_4lessIfEEEEEEJSI_SK_iN3cub18CUB_300001_SM_100013GridEvenShareIiEENSS_9GridQueueIjEESP_EEEvDpT0_,@"STO_CUDA_ENTRY STV_DEFAULT"
_ZN6thrust24THRUST_300001_SM_1000_NS8cuda_cub4core6detail13_kernel_agentINS1_8__reduce11ReduceAgentINS0_12zip_iteratorIN4cuda3std3__45tupleIJPKfNS0_17counting_iteratorIlNS0_11use_defaultESF_SF_EEEEEEEPNSB_IJflEEESJ_iNS1_9__extrema9arg_min_fIflNSA_4lessIfEEEEEEJSI_SK_iN3cub18CUB_300001_SM_100013GridEvenShareIiEENSS_9GridQueueIjEESP_EEEvDpT0_:
.text._ZN6thrust24THRUST_300001_SM_1000_NS8cuda_cub4core6detail13_kernel_agentINS1_8__reduce11ReduceAgentINS0_12zip_iteratorIN4cuda3std3__45tupleIJPKfNS0_17counting_iteratorIlNS0_11use_defaultESF_SF_EEEEEEEPNSB_IJflEEESJ_iNS1_9__extrema9arg_min_fIflNSA_4lessIfEEEEEEJSI_SK_iN3cub18CUB_300001_SM_100013GridEvenShareIiEENSS_9GridQueueIjEESP_EEEvDpT0_:
        /* <DEDUP_REMOVED lines=30> */
.L_x_1234:
[----:B------:R-:W-:Y:S05]  /*01e0*/  BSYNC.RECONVERGENT B1 ;  /* 0x0000000000017941 */ /* 0x000fea0003800200 */
.L_x_1233:
        /* <DEDUP_REMOVED lines=9> */
[----:B------:R-:W0:Y:S01]  /*0280*/  LDC.64 R4, c[0x0][0x380] ;  /* 0x0000e000ff047b82 */ /* 0x000e220000000a00 */
[----:B------:R-:W-:Y:S01]  /*0290*/  LEA.HI R10, R16, 0x1, RZ, 0x18 ;  /* 0x00000001100a7811 */ /* 0x000fe200078fc0ff */
[----:B------:R-:W-:-:S03]  /*02a0*/  IMAD.IADD R15, R11, 0x1, R8 ;  /* 0x000000010b0f7824 */ /* 0x000fc600078e0208 */
[----:B------:R-:W-:-:S05]  /*02b0*/  LOP3.LUT R10, R10, 0x3, RZ, 0xc0, !PT ;  /* 0x000000030a0a7812 */ /* 0x000fca00078ec0ff */
[----:B------:R-:W-:-:S07]  /*02c0*/  IMAD.MOV R10, RZ, RZ, -R10 ;  /* 0x000000ffff0a7224 */ /* 0x000fce00078e0a0a */
.L_x_1241:
[----:B0-----:R-:W-:-:S05]  /*02d0*/  IMAD.WIDE R12, R15, 0x4, R4 ;  /* 0x000000040f0c7825 */ /* 0x001fca00078e0204 */
[----:B------:R-:W2:Y:S01]  /*02e0*/  LDG.E R20, desc[UR10][R12.64] ;  /* 0x0000000a0c147981 */ /* 0x000ea2000c1e1900 */
[----:B------:R-:W-:Y:S01]  /*02f0*/  VIADD R10, R10, 0x1 ;  /* 0x000000010a0a7836 */ /* 0x000fe20000000000 */
[C---:B------:R-:W-:Y:S01]  /*0300*/  IADD3 R18, P1, PT, R15.reuse, UR6, RZ ;  /* 0x000000060f127c10 */ /* 0x040fe2000ff3e0ff */
[----:B------:R-:W-:Y:S03]  /*0310*/  BSSY.RECONVERGENT B3, `(.L_x_1239) ;  /* 0x0000013000037945 */ /* 0x000fe60003800200 */
[----:B------:R-:W-:Y:S02]  /*0320*/  ISETP.NE.AND P2, PT, R10, RZ, PT ;  /* 0x000000ff0a00720c */ /* 0x000fe40003f45270 */
[----:B------:R-:W-:Y:S02]  /*0330*/  LEA.HI.X.SX32 R17, R15, UR7, 0x1, P1 ;  /* 0x000000070f117c11 */ /* 0x000fe400088f0eff */
        /* <DEDUP_REMOVED lines=10> */
[C---:B------:R-:W-:Y:S02]  /*03e0*/  @P3 ISETP.LT.U32.AND P1, PT, R13.reuse, R18, PT ;  /* 0x000000120d00320c */ /* 0x040fe40003f21070 */
[CC--:B------:R-:W-:Y:S02]  /*03f0*/  @P3 ISETP.GE.AND.EX P0, PT, R14.reuse, R17.reuse, PT, P0 ;  /* 0x000000110e00320c */ /* 0x0c0fe40003f06300 */
[----:B------:R-:W-:Y:S02]  /*0400*/  @P3 ISETP.LT.AND.EX P1, PT, R14, R17, PT, P1 ;  /* 0x000000110e00320c */ /* 0x000fe40003f21310 */
[----:B------:R-:W-:Y:S02]  /*0410*/  @P3 FSEL R7, R12, R20, !P0 ;  /* 0x000000140c073208 */ /* 0x000fe40004000000 */
[----:B------:R-:W-:-:S02]  /*0420*/  @P3 SEL R6, R13, R18, P1 ;  /* 0x000000120d063207 */ /* 0x000fc40000800000 */
[----:B------:R-:W-:-:S07]  /*0430*/  @P3 SEL R9, R14, R17, P1 ;  /* 0x000000110e093207 */ /* 0x000fce0000800000 */
.L_x_1240:
[----:B------:R-:W-:Y:S05]  /*0440*/  BSYNC.RECONVERGENT B3 ;  /* 0x0000000000037941 */ /* 0x000fea0003800200 */
.L_x_1239:
[----:B------:R-:W-:Y:S02]  /*0450*/  VIADD R8, R8, 0x100 ;  /* 0x0000010008087836 */ /* 0x000fe40000000000 */
[----:B------:R-:W-:Y:S01]  /*0460*/  VIADD R15, R15, 0x100 ;  /* 0x000001000f0f7836 */ /* 0x000fe20000000000 */
[----:B------:R-:W-:Y:S06]  /*0470*/  @P2 BRA `(.L_x_1241) ;  /* 0xfffffffc00942947 */ /* 0x000fec000383ffff */
.L_x_1238:
[----:B------:R-:W-:Y:S05]  /*0480*/  BSYNC.RECONVERGENT B2 ;  /* 0x0000000000027941 */ /* 0x000fea0003800200 */
.L_x_1237:
        /* <DEDUP_REMOVED lines=9> */
.L_x_1250:
[----:B------:R-:W-:-:S05]  /*0520*/  IMAD.WIDE R14, R11, 0x4, R4 ;  /* 0x000000040b0e7825 */ /* 0x000fca00078e0204 */
[----:B------:R-:W2:Y:S04]  /*0530*/  LDG.E R24, desc[UR10][R14.64+-0x800] ;  /* 0xfff8000a0e187981 */ /* 0x000ea8000c1e1900 */
[----:B-----5:R0:W5:Y:S04]  /*0540*/  LDG.E R26, desc[UR10][R14.64+-0x400] ;  /* 0xfffc000a0e1a7981 */ /* 0x020168000c1e1900 */
[----:B------:R0:W5:Y:S04]  /*0550*/  LDG.E R10, desc[UR10][R14.64] ;  /* 0x0000000a0e0a7981 */ /* 0x000168000c1e1900 */
[----:B------:R0:W5:Y:S01]  /*0560*/  LDG.E R12, desc[UR10][R14.64+0x400] ;  /* 0x0004000a0e0c7981 */ /* 0x000162000c1e1900 */
[----:B------:R-:W-:Y:S01]  /*0570*/  IADD3 R21, P1, PT, R11, UR8, RZ ;  /* 0x000000080b157c10 */ /* 0x000fe2000ff3e0ff */
[----:B------:R-:W-:Y:S01]  /*0580*/  BSSY.RECONVERGENT B2, `(.L_x_1242) ;  /* 0x0000012000027945 */ /* 0x000fe20003800200 */
[----:B------:R-:W-:-:S02]  /*0590*/  IMAD.MOV.U32 R16, RZ, RZ, R6 ;  /* 0x000000ffff107224 */ /* 0x000fc400078e0006 */
[----:B------:R-:W-:Y:S01]  /*05a0*/  IMAD.MOV.U32 R17, RZ, RZ, R9 ;  /* 0x000000ffff117224 */ /* 0x000fe200078e0009 */
[----:B------:R-:W-:Y:S01]  /*05b0*/  LEA.HI.X.SX32 R22, R11, UR9, 0x1, P1 ;  /* 0x000000090b167c11 */ /* 0x000fe200088f0eff */
[----:B------:R-:W-:Y:S01]  /*05c0*/  IMAD.MOV.U32 R13, RZ, RZ, R7 ;  /* 0x000000ffff0d7224 */ /* 0x000fe200078e0007 */
        /* <DEDUP_REMOVED lines=13> */
.L_x_1243:
[----:B------:R-:W-:Y:S05]  /*06a0*/  BSYNC.RECONVERGENT B2 ;  /* 0x0000000000027941 */ /* 0x000fea0003800200 */
.L_x_1242:
[----:B-----5:R-:W-:Y:S01]  /*06b0*/  FSETP.GEU.AND P0, PT, R13, R26, PT ;  /* 0x0000001a0d00720b */ /* 0x020fe20003f0e000 */
[----:B------:R-:W-:Y:S01]  /*06c0*/  BSSY.RECONVERGENT B2, `(.L_x_1244) ;  /* 0x0000012000027945 */ /* 0x000fe20003800200 */
[C---:B------:R-:W-:Y:S01]  /*06d0*/  IADD3 R15, P1, PT, R19.reuse, UR8, RZ ;  /* 0x00000008130f7c10 */ /* 0x040fe2000ff3e0ff */
[----:B------:R-:W-:Y:S02]  /*06e0*/  IMAD.MOV.U32 R6, RZ, RZ, R16 ;  /* 0x000000ffff067224 */ /* 0x000fe400078e0010 */
[----:B------:R-:W-:Y:S01]  /*06f0*/  IMAD.MOV.U32 R9, RZ, RZ, R17 ;  /* 0x000000ffff097224 */ /* 0x000fe200078e0011 */
[----:B------:R-:W-:Y:S01]  /*0700*/  LEA.HI.X.SX32 R14, R19, UR9, 0x1, P1 ;  /* 0x00000009130e7c11 */ /* 0x000fe200088f0eff */
        /* <DEDUP_REMOVED lines=13> */
.L_x_1245:
[----:B------:R-:W-:Y:S05]  /*07e0*/  BSYNC.RECONVERGENT B2 ;  /* 0x0000000000027941 */ /* 0x000fea0003800200 */
.L_x_1244:
[----:B------:R-:W-:Y:S01]  /*07f0*/  FSETP.GEU.AND P0, PT, R7, R10, PT ;  /* 0x0000000a0700720b */ /* 0x000fe20003f0e000 */
[----:B------:R-:W-:Y:S01]  /*0800*/  BSSY.RECONVERGENT B2, `(.L_x_1246) ;  /* 0x0000013000027945 */ /* 0x000fe20003800200 */
[----:B------:R-:W-:Y:S01]  /*0810*/  IADD3 R17, P1, PT, R18, UR8, RZ ;  /* 0x0000000812117c10 */ /* 0x000fe2000ff3e0ff */
[----:B------:R-:W-:Y:S01]  /*0820*/  IMAD.MOV.U32 R14, RZ, RZ, R6 ;  /* 0x000000ffff0e7224 */ /* 0x000fe200078e0006 */
[----:B------:R-:W-:Y:S01]  /*0830*/  IADD3 R21, P2, PT, R20, UR8, RZ ;  /* 0x0000000814157c10 */ /* 0x000fe2000ff5e0ff */
        /* <DEDUP_REMOVED lines=15> */
.L_x_1247:
[----:B------:R-:W-:Y:S05]  /*0930*/  BSYNC.RECONVERGENT B2 ;  /* 0x0000000000027941 */ /* 0x000fea0003800200 */
.L_x_1246:
        /* <DEDUP_REMOVED lines=18> */
.L_x_1249:
[----:B------:R-:W-:Y:S05]  /*0a60*/  BSYNC.RECONVERGENT B2 ;  /* 0x0000000000027941 */ /* 0x000fea0003800200 */
.L_x_1248:
[----:B------:R-:W-:Y:S02]  /*0a70*/  VIADD R8, R8, 0x400 ;  /* 0x0000040008087836 */ /* 0x000fe40000000000 */
[----:B------:R-:W-:Y:S02]  /*0a80*/  VIADD R19, R19, 0x400 ;  /* 0x0000040013137836 */ /* 0x000fe40000000000 */
[----:B------:R-:W-:Y:S01]  /*0a90*/  VIADD R18, R18, 0x400 ;  /* 0x0000040012127836 */ /* 0x000fe20000000000 */
[----:B------:R-:W-:Y:S01]  /*0aa0*/  ISETP.GE.AND P0, PT, R8, R3, PT ;  /* 0x000000030800720c */ /* 0x000fe20003f06270 */
[----:B------:R-:W-:Y:S02]  /*0ab0*/  VIADD R20, R20, 0x400 ;  /* 0x0000040014147836 */ /* 0x000fe40000000000 */
[----:B------:R-:W-:-:S10]  /*0ac0*/  VIADD R11, R11, 0x400 ;  /* 0x000004000b0b7836 */ /* 0x000fd40000000000 */
[----:B------:R-:W-:Y:S05]  /*0ad0*/  @!P0 BRA `(.L_x_1250) ;  /* 0xfffffff800908947 */ /* 0x000fea000383ffff */
.L_x_1236:
[----:B------:R-:W-:Y:S05]  /*0ae0*/  BSYNC.RECONVERGENT B1 ;  /* 0x0000000000017941 */ /* 0x000fea0003800200 */
.L_x_1235:
[----:B------:R-:W-:-:S13]  /*0af0*/  ISETP.GE.AND P0, PT, R3, 0x100, PT ;  /* 0x000001000300780c */ /* 0x000fda0003f06270 */
[----:B------:R-:W-:Y:S05]  /*0b00*/  @!P0 BRA `(.L_x_1251) ;  /* 0x00000010003c8947 */ /* 0x000fea0003800000 */
[----:B------:R-:W1:Y:S01]  /*0b10*/  S2R R13, SR_LANEID ;  /* 0x00000000000d7919 */ /* 0x000e620000000000 */
[----:B------:R-:W-:Y:S01]  /*0b20*/  BSSY.RECONVERGENT B1, `(.L_x_1252) ;  /* 0x0000015000017945 */ /* 0x000fe20003800200 */
[----:B0-----:R-:W-:Y:S01]  /*0b30*/  IMAD.MOV.U32 R5, RZ, RZ, R6 ;  /* 0x000000ffff057224 */ /* 0x001fe200078e0006 */
[----:B-----5:R-:W0:Y:S01]  /*0b40*/  SHFL.DOWN PT, R4, R7, 0x1, 0x1f ;  /* 0x08201f0007047f89 */ /* 0x020e2200000e0000 */
        /* <DEDUP_REMOVED lines=18> */
.L_x_1253:
[----:B------:R-:W-:Y:S05]  /*0c70*/  BSYNC.RECONVERGENT B1 ;  /* 0x0000000000017941 */ /* 0x000fea0003800200 */
.L_x_1252:
        /* <DEDUP_REMOVED lines=21> */
.L_x_1255:
[----:B------:R-:W-:Y:S05]  /*0dd0*/  BSYNC.RECONVERGENT B1 ;  /* 0x0000000000017941 */ /* 0x000fea0003800200 */
.L_x_1254:
        /* <DEDUP_REMOVED lines=21> */
.L_x_1257:
[----:B------:R-:W-:Y:S05]  /*0f30*/  BSYNC.RECONVERGENT B1 ;  /* 0x0000000000017941 */ /* 0x000fea0003800200 */
.L_x_1256:
        /* <DEDUP_REMOVED lines=21> */
.L_x_1259:
[----:B------:R-:W-:Y:S05]  /*1090*/  BSYNC.RECONVERGENT B1 ;  /* 0x0000000000017941 */ /* 0x000fea0003800200 */
.L_x_1258:
        /* <DEDUP_REMOVED lines=22> */
.L_x_1261:
[----:B------:R-:W-:Y:S05]  /*1200*/  BSYNC.RECONVERGENT B1 ;  /* 0x0000000000017941 */ /* 0x000fea0003800200 */
.L_x_1260:
        /* <DEDUP_REMOVED lines=12> */
.L_x_1263:
[----:B------:R-:W-:Y:S05]  /*12d0*/  BSYNC.RECONVERGENT B1 ;  /* 0x0000000000017941 */ /* 0x000fea0003800200 */
.L_x_1262:
        /* <DEDUP_REMOVED lines=31> */
.L_x_1266:
[----:B------:R-:W-:Y:S05]  /*14d0*/  BSYNC.RECONVERGENT B1 ;  /* 0x0000000000017941 */ /* 0x000fea0003800200 */
.L_x_1265:
        /* <DEDUP_REMOVED lines=18> */
.L_x_1268:
[----:B------:R-:W-:Y:S05]  /*1600*/  BSYNC.RECONVERGENT B1 ;  /* 0x0000000000017941 */ /* 0x000fea0003800200 */
.L_x_1267:
        /* <DEDUP_REMOVED lines=18> */
.L_x_1270:
[----:B------:R-:W-:Y:S05]  /*1730*/  BSYNC.RECONVERGENT B1 ;  /* 0x0000000000017941 */ /* 0x000fea0003800200 */
.L_x_1269:
        /* <DEDUP_REMOVED lines=18> */
.L_x_1272:
[----:B------:R-:W-:Y:S05]  /*1860*/  BSYNC.RECONVERGENT B1 ;  /* 0x0000000000017941 */ /* 0x000fea0003800200 */
.L_x_1271:
        /* <DEDUP_REMOVED lines=18> */
.L_x_1274:
[----:B------:R-:W-:Y:S05]  /*1990*/  BSYNC.RECONVERGENT B1 ;  /* 0x0000000000017941 */ /* 0x000fea0003800200 */
.L_x_1273:
        /* <DEDUP_REMOVED lines=18> */
.L_x_1276:
[----:B------:R-:W-:Y:S05]  /*1ac0*/  BSYNC.RECONVERGENT B1 ;  /* 0x0000000000017941 */ /* 0x000fea0003800200 */
.L_x_1275:
        /* <DEDUP_REMOVED lines=19> */
.L_x_1251:
[----:B0-----:R-:W-:Y:S01]  /*1c00*/  LOP3.LUT R4, R2, 0x3e0, RZ, 0xc0, !PT ;  /* 0x000003e002047812 */ /* 0x001fe200078ec0ff */
[----:B------:R-:W-:Y:S01]  /*1c10*/  BSSY.RECONVERGENT B1, `(.L_x_1277) ;  /* 0x000001b000017945 */ /* 0x000fe20003800200 */
[----:B-----5:R-:W-:Y:S02]  /*1c20*/  IMAD.MOV.U32 R5, RZ, RZ, R7 ;  /* 0x000000ffff057224 */ /* 0x020fe400078e0007 */
[----:B------:R-:W-:Y:S02]  /*1c30*/  IMAD.MOV.U32 R13, RZ, RZ, R6 ;  /* 0x000000ffff0d7224 */ /* 0x000fe400078e0006 */
[----:B------:R-:W-:Y:S01]  /*1c40*/  VIADD R8, R4, 0x20 ;  /* 0x0000002004087836 */ /* 0x000fe20000000000 */
[----:B------:R-:W-:Y:S01]  /*1c50*/  LOP3.LUT R4, RZ, R4, RZ, 0x33, !PT ;  /* 0x00000004ff047212 */ /* 0x000fe200078e33ff */
[----:B------:R-:W-:-:S03]  /*1c60*/  IMAD.MOV.U32 R15, RZ, RZ, R9 ;  /* 0x000000ffff0f7224 */ /* 0x000fc600078e0009 */
[----:B------:R-:W-:Y:S01]  /*1c70*/  ISETP.GT.AND P0, PT, R8, R3, PT ;  /* 0x000000030800720c */ /* 0x000fe20003f04270 */
[----:B------:R-:W-:-:S05]  /*1c80*/  IMAD.IADD R4, R3, 0x1, R4 ;  /* 0x0000000103047824 */ /* 0x000fca00078e0204 */
        /* <DEDUP_REMOVED lines=19> */
.L_x_1278:
[----:B------:R-:W-:Y:S05]  /*1dc0*/  BSYNC.RECONVERGENT B1 ;  /* 0x0000000000017941 */ /* 0x000fea0003800200 */
.L_x_1277:
        /* <DEDUP_REMOVED lines=22> */
.L_x_1280:
[----:B------:R-:W-:Y:S05]  /*1f30*/  BSYNC.RECONVERGENT B1 ;  /* 0x0000000000017941 */ /* 0x000fea0003800200 */
.L_x_1279:
        /* <DEDUP_REMOVED lines=22> */
.L_x_1282:
[----:B------:R-:W-:Y:S05]  /*20a0*/  BSYNC.RECONVERGENT B1 ;  /* 0x0000000000017941 */ /* 0x000fea0003800200 */
.L_x_1281:
        /* <DEDUP_REMOVED lines=22> */
.L_x_1284:
[----:B------:R-:W-:Y:S05]  /*2210*/  BSYNC.RECONVERGENT B1 ;  /* 0x0000000000017941 */ /* 0x000fea0003800200 */
.L_x_1283:
        /* <DEDUP_REMOVED lines=23> */
.L_x_1286:
[----:B------:R-:W-:Y:S05]  /*2390*/  BSYNC.RECONVERGENT B1 ;  /* 0x0000000000017941 */ /* 0x000fea0003800200 */
.L_x_1285:
        /* <DEDUP_REMOVED lines=12> */
.L_x_1288:
[----:B------:R-:W-:Y:S05]  /*2460*/  BSYNC.RECONVERGENT B1 ;  /* 0x0000000000017941 */ /* 0x000fea0003800200 */
.L_x_1287:
        /* <DEDUP_REMOVED lines=33> */
.L_x_1290:
[----:B------:R-:W-:Y:S05]  /*2680*/  BSYNC.RECONVERGENT B1 ;  /* 0x0000000000017941 */ /* 0x000fea0003800200 */
.L_x_1289:
        /* <DEDUP_REMOVED lines=26> */
.L_x_1292:
[----:B------:R-:W-:Y:S05]  /*2830*/  BSYNC.RECONVERGENT B1 ;  /* 0x0000000000017941 */ /* 0x000fea0003800200 */
.L_x_1291:
        /* <DEDUP_REMOVED lines=29> */
.L_x_1294:
[----:B------:R-:W-:Y:S05]  /*2a10*/  BSYNC.RECONVERGENT B1 ;  /* 0x0000000000017941 */ /* 0x000fea0003800200 */
.L_x_1293:
        /* <DEDUP_REMOVED lines=26> */
.L_x_1296:
[----:B------:R-:W-:Y:S05]  /*2bc0*/  BSYNC.RECONVERGENT B1 ;  /* 0x0000000000017941 */ /* 0x000fea0003800200 */
.L_x_1295:
        /* <DEDUP_REMOVED lines=26> */
.L_x_1298:
[----:B------:R-:W-:Y:S05]  /*2d70*/  BSYNC.RECONVERGENT B1 ;  /* 0x0000000000017941 */ /* 0x000fea0003800200 */
.L_x_1297:
        /* <DEDUP_REMOVED lines=26> */
.L_x_1300:
[----:B------:R-:W-:Y:S05]  /*2f20*/  BSYNC.RECONVERGENT B1 ;  /* 0x0000000000017941 */ /* 0x000fea0003800200 */
.L_x_1299:
[----:B------:R-:W-:Y:S02]  /*2f30*/  IMAD.MOV.U32 R6, RZ, RZ, R3 ;  /* 0x000000ffff067224 */ /* 0x000fe400078e0003 */
[----:B------:R-:W-:Y:S02]  /*2f40*/  IMAD.MOV.U32 R5, RZ, RZ, R7 ;  /* 0x000000ffff057224 */ /* 0x000fe400078e0007 */
[----:B------:R-:W-:Y:S01]  /*2f50*/  IMAD.MOV.U32 R4, RZ, RZ, R8 ;  /* 0x000000ffff047224 */ /* 0x000fe200078e0008 */
[----:B------:R-:W-:Y:S06]  /*2f60*/  @!P6 BRA `(.L_x_1264) ;  /* 0x000000280048e947 */ /* 0x000fec0003800000 */
        /* <DEDUP_REMOVED lines=23> */
.L_x_1232:
        /* <DEDUP_REMOVED lines=10> */
[----:B------:R-:W4:Y:S01]  /*3180*/  LDG.E R8, desc[UR10][R4.64+0xc00] ;  /* 0x000c000a04087981 */ /* 0x000f22000c1e1900 */
[C---:B------:R-:W-:Y:S01]  /*3190*/  VIADD R13, R2.reuse, 0x100 ;  /* 0x00000100020d7836 */ /* 0x040fe20000000000 */
[----:B------:R-:W-:Y:S01]  /*31a0*/  IADD3 R11, P3, PT, R11, UR14, RZ ;  /* 0x0000000e0b0b7c10 */ /* 0x000fe2000ff7e0ff */
[----:B------:R-:W-:Y:S01]  /*31b0*/  UMOV UR4, URZ ;  /* 0x000000ff00047c82 */ /* 0x000fe20008000000 */
[----:B------:R-:W-:Y:S01]  /*31c0*/  BSSY.RECONVERGENT B1, `(.L_x_1301) ;  /* 0x0000013000017945 */ /* 0x000fe20003800200 */
[----:B------:R0:W5:Y:S02]  /*31d0*/  LDG.E R9, desc[UR10][R4.64+0x1000] ;  /* 0x0010000a04097981 */ /* 0x000164000c1e1900 */
[----:B0-----:R-:W-:-:S02]  /*31e0*/  LOP3.LUT R4, R2, 0x400, RZ, 0xfc, !PT ;  /* 0x0000040002047812 */ /* 0x001fc400078efcff */
[----:B--2---:R-:W-:-:S04]  /*31f0*/  FSETP.GEU.AND P0, PT, R6, R3, PT ;  /* 0x000000030600720b */ /* 0x004fc80003f0e000 */
[----:B------:R-:W-:Y:S01]  /*3200*/  FSEL R6, R6, R3, !P0 ;  /* 0x0000000306067208 */ /* 0x000fe20004000000 */
[----:B------:R-:W-:-:S03]  /*3210*/  VIADD R3, R2, 0x200 ;  /* 0x0000020002037836 */ /* 0x000fc60000000000 */
[----:B---3--:R-:W-:-:S04]  /*3220*/  FSETP.GEU.AND P1, PT, R7, R6, PT ;  /* 0x000000060700720b */ /* 0x008fc80003f2e000 */
[----:B------:R-:W-:Y:S02]  /*3230*/  FSEL R7, R7, R6, !P1 ;  /* 0x0000000607077208 */ /* 0x000fe40004800000 */
[----:B------:R-:W-:Y:S02]  /*3240*/  IADD3.X R6, PT, PT, R12, UR15, RZ, P3, !PT ;  /* 0x0000000f0c067c10 */ /* 0x000fe40009ffe4ff */
[----:B----4-:R-:W-:Y:S01]  /*3250*/  FSETP.GEU.AND P2, PT, R7, R8, PT ;  /* 0x000000080700720b */ /* 0x010fe20003f4e000 */
[----:B------:R-:W-:-:S04]  /*3260*/  IMAD.MOV.U32 R12, RZ, RZ, R7 ;  /* 0x000000ffff0c7224 */ /* 0x000fc800078e0007 */
[----:B------:R-:W-:-:S05]  /*3270*/  @P1 SEL R3, R13, R2, !P0 ;  /* 0x000000020d031207 */ /* 0x000fca0004000000 */
[----:B------:R-:W-:-:S03]  /*3280*/  IMAD.MOV.U32 R5, RZ, RZ, R3 ;  /* 0x000000ffff057224 */ /* 0x000fc600078e0003 */
[----:B------:R-:W-:Y:S05]  /*3290*/  @!P2 BRA `(.L_x_1302) ;  /* 0x000000000014a947 */ /* 0x000fea0003800000 */
[----:B------:R-:W-:Y:S01]  /*32a0*/  FSETP.GEU.AND P0, PT, R8, R7, PT ;  /* 0x000000070800720b */ /* 0x000fe20003f0e000 */
[----:B------:R-:W-:Y:S02]  /*32b0*/  IMAD.MOV.U32 R12, RZ, RZ, R8 ;  /* 0x000000ffff0c7224 */ /* 0x000fe400078e0008 */
[----:B------:R-:W-:-:S10]  /*32c0*/  VIADD R5, R2, 0x300 ;  /* 0x0000030002057836 */ /* 0x000fd40000000000 */
[----:B------:R-:W-:Y:S02]  /*32d0*/  @P0 IMAD.MOV.U32 R12, RZ, RZ, R7 ;  /* 0x000000ffff0c0224 */ /* 0x000fe400078e0007 */
[----:B------:R-:W-:-:S07]  /*32e0*/  @P0 IMAD.MOV.U32 R5, RZ, RZ, R3 ;  /* 0x000000ffff050224 */ /* 0x000fce00078e0003 */
.L_x_1302:
[----:B------:R-:W-:Y:S05]  /*32f0*/  BSYNC.RECONVERGENT B1 ;  /* 0x0000000000017941 */ /* 0x000fea0003800200 */
.L_x_1301:
[----:B-----5:R-:W-:Y:S01]  /*3300*/  FSETP.GEU.AND P0, PT, R12, R9, PT ;  /* 0x000000090c00720b */ /* 0x020fe20003f0e000 */
[----:B------:R-:W-:Y:S01]  /*3310*/  BSSY.RECONVERGENT B1, `(.L_x_1303) ;  /* 0x0000014000017945 */ /* 0x000fe20003800200 */
[-C--:B------:R-:W-:Y:S01]  /*3320*/  IADD3 R13, P3, PT, R5, R11.reuse, RZ ;  /* 0x0000000b050d7210 */ /* 0x080fe20007f7e0ff */
[----:B------:R-:W-:Y:S01]  /*3330*/  IMAD.MOV.U32 R3, RZ, RZ, R12 ;  /* 0x000000ffff037224 */ /* 0x000fe200078e000c */
[----:B------:R-:W-:Y:S02]  /*3340*/  IADD3 R8, P1, PT, R4, R11, RZ ;  /* 0x0000000b04087210 */ /* 0x000fe40007f3e0ff */
[----:B------:R-:W-:Y:S02]  /*3350*/  IADD3.X R14, PT, PT, R6, UR4, RZ, P3, !PT ;  /* 0x00000004060e7c10 */ /* 0x000fe40009ffe4ff */
[----:B------:R-:W-:Y:S01]  /*3360*/  ISETP.LE.AND P2, PT, R10, UR6, PT ;  /* 0x000000060a007c0c */ /* 0x000fe2000bf43270 */
[----:B------:R-:W-:Y:S02]  /*3370*/  IMAD.X R11, RZ, RZ, R6, P1 ;  /* 0x000000ffff0b7224 */ /* 0x000fe400008e0606 */
[----:B------:R-:W-:-:S02]  /*3380*/  IMAD.MOV.U32 R6, RZ, RZ, R13 ;  /* 0x000000ffff067224 */ /* 0x000fc400078e000d */
[----:B------:R-:W-:Y:S01]  /*3390*/  IMAD.MOV.U32 R7, RZ, RZ, R14 ;  /* 0x000000ffff077224 */ /* 0x000fe200078e000e */
[----:B------:R-:W-:Y:S07]  /*33a0*/  @!P0 BRA `(.L_x_1304) ;  /* 0x0000000000288947 */ /* 0x000fee0003800000 */
        /* <DEDUP_REMOVED lines=10> */
.L_x_1304:
[----:B------:R-:W-:Y:S05]  /*3450*/  BSYNC.RECONVERGENT B1 ;  /* 0x0000000000017941 */ /* 0x000fea0003800200 */
.L_x_1303:
        /* <DEDUP_REMOVED lines=19> */
.L_x_1307:
[----:B------:R-:W-:Y:S05]  /*3590*/  BSYNC.RECONVERGENT B1 ;  /* 0x0000000000017941 */ /* 0x000fea0003800200 */
.L_x_1306:
[----:B------:R-:W1:Y:S08]  /*35a0*/  S2UR UR5, SR_CgaCtaId ;  /* 0x00000000000579c3 */ /* 0x000e700000008800 */
[----:B------:R-:W-:Y:S06]  /*35b0*/  BAR.SYNC.DEFER_BLOCKING 0x0 ;  /* 0x0000000000007b1d */ /* 0x000fec0000010000 */
[----:B------:R-:W-:Y:S01]  /*35c0*/  UMOV UR4, 0x400 ;  /* 0x0000040000047882 */ /* 0x000fe20000000000 */
[----:B------:R-:W2:Y:S01]  /*35d0*/  LDCU UR7, c[0x0][0x398] ;  /* 0x00007300ff0777ac */ /* 0x000ea20008000800 */
[----:B------:R-:W3:Y:S01]  /*35e0*/  LDCU.128 UR12, c[0x0][0x380] ;  /* 0x00007000ff0c77ac */ /* 0x000ee20008000c00 */
[----:B-1----:R-:W-:-:S06]  /*35f0*/  ULEA UR4, UR5, UR4, 0x18 ;  /* 0x0000000405047291 */ /* 0x002fcc000f8ec0ff */
[----:B0-----:R-:W-:-:S05]  /*3600*/  IMAD.U32 R8, RZ, RZ, UR4 ;  /* 0x00000004ff087e24 */ /* 0x001fca000f8e00ff */
[----:B------:R-:W0:Y:S02]  /*3610*/  LDS R11, [R8+0x98] ;  /* 0x00009800080b7984 */ /* 0x000e240000000800 */
[----:B0-----:R-:W-:-:S05]  /*3620*/  VIADD R9, R11, 0x500 ;  /* 0x000005000b097836 */ /* 0x001fca0000000000 */
[----:B------:R-:W-:-:S13]  /*3630*/  ISETP.GT.AND P0, PT, R9, R10, PT ;  /* 0x0000000a0900720c */ /* 0x000fda0003f04270 */
[----:B--23--:R-:W-:Y:S05]  /*3640*/  @P0 BRA `(.L_x_1308) ;  /* 0x0000000800080947 */ /* 0x00cfea0003800000 */
[----:B------:R-:W-:Y:S01]  /*3650*/  BSSY.RECONVERGENT B1, `(.L_x_1308) ;  /* 0x0000081000017945 */ /* 0x000fe20003800200 */
.L_x_1321:
[----:B------:R-:W-:-:S04]  /*3660*/  IADD3 R13, P0, PT, R2, R11, RZ ;  /* 0x0000000b020d7210 */ /* 0x000fc80007f1e0ff */
[----:B------:R-:W-:Y:S02]  /*3670*/  LEA.HI.X.SX32 R12, R11, RZ, 0x1, P0 ;  /* 0x000000ff0b0c7211 */ /* 0x000fe400000f0eff */
[----:B------:R-:W-:-:S04]  /*3680*/  LEA R14, P0, R13, UR12, 0x2 ;  /* 0x0000000c0d0e7c11 */ /* 0x000fc8000f8010ff */
[----:B------:R-:W-:-:S05]  /*3690*/  LEA.HI.X R15, R13, UR13, R12, 0x2, P0 ;  /* 0x0000000d0d0f7c11 */ /* 0x000fca00080f140c */
[----:B------:R-:W2:Y:S04]  /*36a0*/  LDG.E R20, desc[UR10][R14.64] ;  /* 0x0000000a0e147981 */ /* 0x000ea8000c1e1900 */
[----:B------:R0:W5:Y:S04]  /*36b0*/  LDG.E R21, desc[UR10][R14.64+0x400] ;  /* 0x0004000a0e157981 */ /* 0x000168000c1e1900 */
[----:B------:R0:W5:Y:S04]  /*36c0*/  LDG.E R11, desc[UR10][R14.64+0x800] ;  /* 0x0008000a0e0b7981 */ /* 0x000168000c1e1900 */
[----:B------:R0:W5:Y:S04]  /*36d0*/  LDG.E R9, desc[UR10][R14.64+0xc00] ;  /* 0x000c000a0e097981 */ /* 0x000168000c1e1900 */
[----:B------:R0:W5:Y:S01]  /*36e0*/  LDG.E R10, desc[UR10][R14.64+0x1000] ;  /* 0x0010000a0e0a7981 */ /* 0x000162000c1e1900 */
[----:B------:R-:W-:Y:S01]  /*36f0*/  IADD3 R13, P1, PT, R13, UR14, RZ ;  /* 0x0000000e0d0d7c10 */ /* 0x000fe2000ff3e0ff */
[----:B------:R-:W-:Y:S01]  /*3700*/  BSSY.RECONVERGENT B2, `(.L_x_1309) ;  /* 0x0000012000027945 */ /* 0x000fe20003800200 */
[----:B------:R-:W-:-:S02]  /*3710*/  IMAD.MOV.U32 R16, RZ, RZ, R3 ;  /* 0x000000ffff107224 */ /* 0x000fc400078e0003 */
[----:B------:R-:W-:Y:S01]  /*3720*/  IMAD.MOV.U32 R18, RZ, RZ, R6 ;  /* 0x000000ffff127224 */ /* 0x000fe200078e0006 */
[----:B------:R-:W-:Y:S01]  /*3730*/  IADD3.X R12, PT, PT, R12, UR15, RZ, P1, !PT ;  /* 0x0000000f0c0c7c10 */ /* 0x000fe20008ffe4ff */
        /* <DEDUP_REMOVED lines=14> */
.L_x_1310:
[----:B------:R-:W-:Y:S05]  /*3820*/  BSYNC.RECONVERGENT B2 ;  /* 0x0000000000027941 */ /* 0x000fea0003800200 */
.L_x_1309:
        /* <DEDUP_REMOVED lines=19> */
.L_x_1312:
[----:B------:R-:W-:Y:S05]  /*3960*/  BSYNC.RECONVERGENT B2 ;  /* 0x0000000000027941 */ /* 0x000fea0003800200 */
.L_x_1311:
        /* <DEDUP_REMOVED lines=19> */
.L_x_1314:
[----:B------:R-:W-:Y:S05]  /*3aa0*/  BSYNC.RECONVERGENT B2 ;  /* 0x0000000000027941 */ /* 0x000fea0003800200 */
.L_x_1313:
        /* <DEDUP_REMOVED lines=19> */
.L_x_1316:
[----:B------:R-:W-:Y:S05]  /*3be0*/  BSYNC.RECONVERGENT B2 ;  /* 0x0000000000027941 */ /* 0x000fea0003800200 */
.L_x_1315:
        /* <DEDUP_REMOVED lines=19> */
.L_x_1318:
[----:B------:R-:W-:Y:S05]  /*3d20*/  BSYNC.RECONVERGENT B2 ;  /* 0x0000000000027941 */ /* 0x000fea0003800200 */
.L_x_1317:
[----:B------:R-:W-:Y:S01]  /*3d30*/  BAR.SYNC.DEFER_BLOCKING 0x0 ;  /* 0x0000000000007b1d */ /* 0x000fe20000010000 */
[----:B------:R-:W-:-:S05]  /*3d40*/  ISETP.NE.AND P0, PT, R2, RZ, PT ;  /* 0x000000ff0200720c */ /* 0x000fca0003f05270 */
[----:B------:R-:W-:Y:S08]  /*3d50*/  BSSY.RECONVERGENT B2, `(.L_x_1319) ;  /* 0x000000a000027945 */ /* 0x000ff00003800200 */
[----:B------:R-:W-:Y:S05]  /*3d60*/  @P0 BRA `(.L_x_1320) ;  /* 0x0000000000200947 */ /* 0x000fea0003800000 */
[----:B------:R-:W-:-:S05]  /*3d70*/  IMAD.MOV.U32 R11, RZ, RZ, 0x500 ;  /* 0x00000500ff0b7424 */ /* 0x000fca00078e00ff */
[----:B------:R-:W2:Y:S01]  /*3d80*/  ATOMG.E.ADD.STRONG.GPU PT, R8, desc[UR10][R4.64], R11 ;  /* 0x8000000b040879a8 */ /* 0x000ea200081ef10a */
[----:B------:R-:W0:Y:S01]  /*3d90*/  S2UR UR5, SR_CgaCtaId ;  /* 0x00000000000579c3 */ /* 0x000e220000008800 */
[----:B------:R-:W-:Y:S02]  /*3da0*/  UMOV UR4, 0x400 ;  /* 0x0000040000047882 */ /* 0x000fe40000000000 */
[----:B0-----:R-:W-:Y:S01]  /*3db0*/  ULEA UR4, UR5, UR4, 0x18 ;  /* 0x0000000405047291 */ /* 0x001fe2000f8ec0ff */
[----:B--2---:R-:W-:-:S05]  /*3dc0*/  VIADD R9, R8, UR6 ;  /* 0x0000000608097c36 */ /* 0x004fca0008000000 */
[----:B------:R-:W-:-:S05]  /*3dd0*/  IMAD.U32 R8, RZ, RZ, UR4 ;  /* 0x00000004ff087e24 */ /* 0x000fca000f8e00ff */
[----:B------:R0:W-:Y:S02]  /*3de0*/  STS [R8+0x98], R9 ;  /* 0x0000980908007388 */ /* 0x0001e40000000800 */
.L_x_1320:
[----:B------:R-:W-:Y:S05]  /*3df0*/  BSYNC.RECONVERGENT B2 ;  /* 0x0000000000027941 */ /* 0x000fea0003800200 */
.L_x_1319:
[----:B------:R-:W-:Y:S01]  /*3e00*/  BAR.SYNC.DEFER_BLOCKING 0x0 ;  /* 0x0000000000007b1d */ /* 0x000fe20000010000 */
[----:B------:R-:W-:-:S05]  /*3e10*/  IMAD.U32 R10, RZ, RZ, UR7 ;  /* 0x00000007ff0a7e24 */ /* 0x000fca000f8e00ff */
[----:B------:R-:W0:Y:S02]  /*3e20*/  LDS R11, [R8+0x98] ;  /* 0x00009800080b7984 */ /* 0x000e240000000800 */
[----:B0-----:R-:W-:-:S05]  /*3e30*/  VIADD R9, R11, 0x500 ;  /* 0x000005000b097836 */ /* 0x001fca0000000000 */
[----:B------:R-:W-:-:S13]  /*3e40*/  ISETP.GT.AND P0, PT, R9, R10, PT ;  /* 0x0000000a0900720c */ /* 0x000fda0003f04270 */
[----:B------:R-:W-:Y:S05]  /*3e50*/  @!P0 BRA `(.L_x_1321) ;  /* 0xfffffff800008947 */ /* 0x000fea000383ffff */
[----:B------:R-:W-:Y:S05]  /*3e60*/  BSYNC.RECONVERGENT B1 ;  /* 0x0000000000017941 */ /* 0x000fea0003800200 */
.L_x_1308:
        /* <DEDUP_REMOVED lines=15> */
[----:B------:R-:W2:Y:S01]  /*3f60*/  LDC.64 R4, c[0x0][0x380] ;  /* 0x0000e000ff047b82 */ /* 0x000ea20000000a00 */
[----:B------:R-:W-:Y:S01]  /*3f70*/  LEA.HI R8, R16, 0x1, RZ, 0x18 ;  /* 0x0000000110087811 */ /* 0x000fe200078fc0ff */
[----:B------:R-:W-:-:S03]  /*3f80*/  IMAD.IADD R15, R2, 0x1, R11 ;  /* 0x00000001020f7824 */ /* 0x000fc600078e020b */
[----:B------:R-:W-:Y:S01]  /*3f90*/  LOP3.LUT R10, R8, 0x3, RZ, 0xc0, !PT ;  /* 0x00000003080a7812 */ /* 0x000fe200078ec0ff */
[----:B------:R-:W-:-:S04]  /*3fa0*/  IMAD.MOV.U32 R8, RZ, RZ, R2 ;  /* 0x000000ffff087224 */ /* 0x000fc800078e0002 */
[----:B------:R-:W-:-:S07]  /*3fb0*/  IMAD.MOV R10, RZ, RZ, -R10 ;  /* 0x000000ffff0a7224 */ /* 0x000fce00078e0a0a */
.L_x_1327:
[----:B--2---:R-:W-:-:S05]  /*3fc0*/  IMAD.WIDE R12, R15, 0x4, R4 ;  /* 0x000000040f0c7825 */ /* 0x004fca00078e0204 */
[----:B------:R-:W2:Y:S01]  /*3fd0*/  LDG.E R20, desc[UR10][R12.64] ;  /* 0x0000000a0c147981 */ /* 0x000ea2000c1e1900 */
[----:B------:R-:W-:Y:S01]  /*3fe0*/  VIADD R10, R10, 0x1 ;  /* 0x000000010a0a7836 */ /* 0x000fe20000000000 */
[C---:B-1----:R-:W-:Y:S01]  /*3ff0*/  IADD3 R18, P1, PT, R15.reuse, UR4, RZ ;  /* 0x000000040f127c10 */ /* 0x042fe2000ff3e0ff */
[----:B------:R-:W-:Y:S03]  /*4000*/  BSSY.RECONVERGENT B3, `(.L_x_1325) ;  /* 0x0000013000037945 */ /* 0x000fe60003800200 */
[----:B------:R-:W-:Y:S02]  /*4010*/  ISETP.NE.AND P2, PT, R10, RZ, PT ;  /* 0x000000ff0a00720c */ /* 0x000fe40003f45270 */
[----:B------:R-:W-:Y:S02]  /*4020*/  LEA.HI.X.SX32 R17, R15, UR5, 0x1, P1 ;  /* 0x000000050f117c11 */ /* 0x000fe400088f0eff */
        /* <DEDUP_REMOVED lines=16> */
.L_x_1326:
[----:B0-----:R-:W-:Y:S05]  /*4130*/  BSYNC.RECONVERGENT B3 ;  /* 0x0000000000037941 */ /* 0x001fea0003800200 */
.L_x_1325:
[----:B------:R-:W-:Y:S02]  /*4140*/  VIADD R8, R8, 0x100 ;  /* 0x0000010008087836 */ /* 0x000fe40000000000 */
[----:B------:R-:W-:Y:S01]  /*4150*/  VIADD R15, R15, 0x100 ;  /* 0x000001000f0f7836 */ /* 0x000fe20000000000 */
[----:B------:R-:W-:Y:S06]  /*4160*/  @P2 BRA `(.L_x_1327) ;  /* 0xfffffffc00942947 */ /* 0x000fec000383ffff */
.L_x_1324:
[----:B01----:R-:W-:Y:S05]  /*4170*/  BSYNC.RECONVERGENT B2 ;  /* 0x0000000000027941 */ /* 0x003fea0003800200 */
.L_x_1323:
        /* <DEDUP_REMOVED lines=9> */
.L_x_1336:
[----:B------:R-:W-:-:S05]  /*4210*/  IMAD.WIDE R14, R11, 0x4, R4 ;  /* 0x000000040b0e7825 */ /* 0x000fca00078e0204 */
[----:B------:R-:W2:Y:S04]  /*4220*/  LDG.E R24, desc[UR10][R14.64+-0x800] ;  /* 0xfff8000a0e187981 */ /* 0x000ea8000c1e1900 */
[----:B------:R0:W5:Y:S04]  /*4230*/  LDG.E R26, desc[UR10][R14.64+-0x400] ;  /* 0xfffc000a0e1a7981 */ /* 0x000168000c1e1900 */
        /* <DEDUP_REMOVED lines=21> */
.L_x_1329:
[----:B------:R-:W-:Y:S05]  /*4390*/  BSYNC.RECONVERGENT B2 ;  /* 0x0000000000027941 */ /* 0x000fea0003800200 */
.L_x_1328:
        /* <DEDUP_REMOVED lines=19> */
.L_x_1331:
[----:B------:R-:W-:Y:S05]  /*44d0*/  BSYNC.RECONVERGENT B2 ;  /* 0x0000000000027941 */ /* 0x000fea0003800200 */
.L_x_1330:
[----:B------:R-:W-:Y:S01]  /*44e0*/  FSETP.GEU.AND P0, PT, R3, R10, PT ;  /* 0x0000000a0300720b */ /* 0x000fe20003f0e000 */
[----:B------:R-:W-:Y:S01]  /*44f0*/  BSSY.RECONVERGENT B2, `(.L_x_1332) ;  /* 0x0000013000027945 */ /* 0x000fe20003800200 */
[C---:B------:R-:W-:Y:S01]  /*4500*/  IADD3 R17, P1, PT, R19.reuse, UR6, RZ ;  /* 0x0000000613117c10 */ /* 0x040fe2000ff3e0ff */
        /* <DEDUP_REMOVED lines=17> */
.L_x_1333:
[----:B------:R-:W-:Y:S05]  /*4620*/  BSYNC.RECONVERGENT B2 ;  /* 0x0000000000027941 */ /* 0x000fea0003800200 */
.L_x_1332:
        /* <DEDUP_REMOVED lines=18> */
.L_x_1335:
[----:B------:R-:W-:Y:S05]  /*4750*/  BSYNC.RECONVERGENT B2 ;  /* 0x0000000000027941 */ /* 0x000fea0003800200 */
.L_x_1334:
[----:B------:R-:W-:Y:S02]  /*4760*/  VIADD R8, R8, 0x400 ;  /* 0x0000040008087836 */ /* 0x000fe40000000000 */
[----:B------:R-:W-:Y:S02]  /*4770*/  VIADD R20, R20, 0x400 ;  /* 0x0000040014147836 */ /* 0x000fe40000000000 */
[----:B------:R-:W-:Y:S01]  /*4780*/  VIADD R19, R19, 0x400 ;  /* 0x0000040013137836 */ /* 0x000fe20000000000 */
[----:B------:R-:W-:Y:S01]  /*4790*/  ISETP.GE.AND P0, PT, R8, R9, PT ;  /* 0x000000090800720c */ /* 0x000fe20003f06270 */
[----:B------:R-:W-:Y:S02]  /*47a0*/  VIADD R18, R18, 0x400 ;  /* 0x0000040012127836 */ /* 0x000fe40000000000 */
[----:B------:R-:W-:-:S10]  /*47b0*/  VIADD R11, R11, 0x400 ;  /* 0x000004000b0b7836 */ /* 0x000fd40000000000 */
[----:B------:R-:W-:Y:S05]  /*47c0*/  @!P0 BRA `(.L_x_1336) ;  /* 0xfffffff800908947 */ /* 0x000fea000383ffff */
.L_x_1322:
[----:B01----:R-:W-:Y:S05]  /*47d0*/  BSYNC.RECONVERGENT B1 ;  /* 0x0000000000017941 */ /* 0x003fea0003800200 */
.L_x_1305:
        /* <DEDUP_REMOVED lines=22> */
.L_x_1338:
[----:B------:R-:W-:Y:S05]  /*4940*/  BSYNC.RECONVERGENT B1 ;  /* 0x0000000000017941 */ /* 0x000fea0003800200 */
.L_x_1337:
        /* <DEDUP_REMOVED lines=21> */
.L_x_1340:
[----:B------:R-:W-:Y:S05]  /*4aa0*/  BSYNC.RECONVERGENT B1 ;  /* 0x0000000000017941 */ /* 0x000fea0003800200 */
.L_x_1339:
        /* <DEDUP_REMOVED lines=21> */
.L_x_1342:
[----:B------:R-:W-:Y:S05]  /*4c00*/  BSYNC.RECONVERGENT B1 ;  /* 0x0000000000017941 */ /* 0x000fea0003800200 */
.L_x_1341:
        /* <DEDUP_REMOVED lines=21> */
.L_x_1344:
[----:B------:R-:W-:Y:S05]  /*4d60*/  BSYNC.RECONVERGENT B1 ;  /* 0x0000000000017941 */ /* 0x000fea0003800200 */
.L_x_1343:
        /* <DEDUP_REMOVED lines=22> */
.L_x_1346:
[----:B------:R-:W-:Y:S05]  /*4ed0*/  BSYNC.RECONVERGENT B1 ;  /* 0x0000000000017941 */ /* 0x000fea0003800200 */
.L_x_1345:
        /* <DEDUP_REMOVED lines=12> */
.L_x_1348:
[----:B------:R-:W-:Y:S05]  /*4fa0*/  BSYNC.RECONVERGENT B1 ;  /* 0x0000000000017941 */ /* 0x000fea0003800200 */
.L_x_1347:
[----:B------:R-:W-:Y:S01]  /*4fb0*/  BAR.SYNC.DEFER_BLOCKING 0x0 ;  /* 0x0000000000007b1d */ /* 0x000fe20000010000 */
[----:B------:R-:W-:-:S13]  /*4fc0*/  ISETP.NE.AND P2, PT, R2, RZ, PT ;  /* 0x000000ff0200720c */ /* 0x000fda0003f45270 */
[----:B------:R-:W-:Y:S05]  /*4fd0*/  @P2 BRA `(.L_x_1264) ;  /* 0x00000008002c2947 */ /* 0x000fea0003800000 */
[----:B------:R-:W1:Y:S01]  /*4fe0*/  S2R R2, SR_CgaCtaId ;  /* 0x0000000000027919 */ /* 0x000e620000008800 */
[----:B------:R-:W-:Y:S01]  /*4ff0*/  MOV R7, 0x400 ;  /* 0x0000040000077802 */ /* 0x000fe20000000f00 */
[----:B------:R-:W-:Y:S01]  /*5000*/  BSSY.RECONVERGENT B1, `(.L_x_1349) ;  /* 0x0000019000017945 */ /* 0x000fe20003800200 */
[----:B------:R-:W-:Y:S02]  /*5010*/  IMAD.MOV.U32 R12, RZ, RZ, R6 ;  /* 0x000000ffff0c7224 */ /* 0x000fe400078e0006 */
[----:B------:R-:W-:Y:S02]  /*5020*/  IMAD.MOV.U32 R10, RZ, RZ, R5 ;  /* 0x000000ffff0a7224 */ /* 0x000fe400078e0005 */
[----:B------:R-:W-:Y:S01]  /*5030*/  IMAD.MOV.U32 R14, RZ, RZ, R4 ;  /* 0x000000ffff0e7224 */ /* 0x000fe200078e0004 */
[----:B-1----:R-:W-:-:S05]  /*5040*/  LEA R7, R2, R7, 0x18 ;  /* 0x0000000702077211 */ /* 0x002fca00078ec0ff */
[----:B------:R-:W1:Y:S04]  /*5050*/  LDS R13, [R7+0x18] ;  /* 0x00001800070d7984 */ /* 0x000e680000000800 */
[----:B------:R2:W3:Y:S04]  /*5060*/  LDS R15, [R7+0x28] ;  /* 0x00002800070f7984 */ /* 0x0004e80000000800 */
[----:B------:R2:W4:Y:S04]  /*5070*/  LDS R17, [R7+0x38] ;  /* 0x0000380007117984 */ /* 0x0005280000000800 */
[----:B0-----:R2:W0:Y:S04]  /*5080*/  LDS R9, [R7+0x48] ;  /* 0x0000480007097984 */ /* 0x0014280000000800 */
[----:B------:R2:W0:Y:S04]  /*5090*/  LDS R8, [R7+0x58] ;  /* 0x0000580007087984 */ /* 0x0004280000000800 */
[----:B------:R2:W0:Y:S04]  /*50a0*/  LDS R3, [R7+0x68] ;  /* 0x0000680007037984 */ /* 0x0004280000000800 */
[----:B------:R2:W0:Y:S01]  /*50b0*/  LDS R2, [R7+0x78] ;  /* 0x0000780007027984 */ /* 0x0004220000000800 */
[----:B-1----:R-:W-:-:S13]  /*50c0*/  FSETP.GEU.AND P0, PT, R6, R13, PT ;  /* 0x0000000d0600720b */ /* 0x002fda0003f0e000 */
[----:B--234-:R-:W-:Y:S05]  /*50d0*/  @!P0 BRA `(.L_x_1350) ;  /* 0x00000000002c8947 */ /* 0x01cfea0003800000 */
[----:B------:R-:W1:Y:S01]  /*50e0*/  LDS.64 R10, [R7+0x20] ;  /* 0x00002000070a7984 */ /* 0x000e620000000a00 */
[----:B------:R-:W-:Y:S01]  /*50f0*/  FSETP.GEU.AND P3, PT, R13, R6, PT ;  /* 0x000000060d00720b */ /* 0x000fe20003f6e000 */
[----:B------:R-:W-:-:S12]  /*5100*/  IMAD.MOV.U32 R12, RZ, RZ, R13 ;  /* 0x000000ffff0c7224 */ /* 0x000fd800078e000d */
[CC--:B-1----:R-:W-:Y:S01]  /*5110*/  @P3 ISETP.GE.U32.AND P0, PT, R5.reuse, R10.reuse, PT ;  /* 0x0000000a0500320c */ /* 0x0c2fe20003f06070 */
[----:B------:R-:W-:Y:S01]  /*5120*/  IMAD.MOV.U32 R14, RZ, RZ, R11 ;  /* 0x000000ffff0e7224 */ /* 0x000fe200078e000b */
[CC--:B------:R-:W-:Y:S02]  /*5130*/  @P3 ISETP.LT.U32.AND P1, PT, R5.reuse, R10.reuse, PT ;  /* 0x0000000a0500320c */ /* 0x0c0fe40003f21070 */
[CC--:B------:R-:W-:Y:S02]  /*5140*/  @P3 ISETP.GE.AND.EX P0, PT, R4.reuse, R11.reuse, PT, P0 ;  /* 0x0000000b0400320c */ /* 0x0c0fe40003f06300 */
[----:B------:R-:W-:Y:S02]  /*5150*/  @P3 ISETP.LT.AND.EX P1, PT, R4, R11, PT, P1 ;  /* 0x0000000b0400320c */ /* 0x000fe40003f21310 */
[----:B------:R-:W-:Y:S02]  /*5160*/  @P3 FSEL R12, R6, R13, !P0 ;  /* 0x0000000d060c3208 */ /* 0x000fe40004000000 */
[----:B------:R-:W-:-:S02]  /*5170*/  @P3 SEL R10, R5, R10, P1 ;  /* 0x0000000a050a3207 */ /* 0x000fc40000800000 */
[----:B------:R-:W-:-:S07]  /*5180*/  @P3 SEL R14, R4, R11, P1 ;  /* 0x0000000b040e3207 */ /* 0x000fce0000800000 */
.L_x_1350:
[----:B------:R-:W-:Y:S05]  /*5190*/  BSYNC.RECONVERGENT B1 ;  /* 0x0000000000017941 */ /* 0x000fea0003800200 */
.L_x_1349:
[----:B------:R-:W-:Y:S01]  /*51a0*/  FSETP.GEU.AND P0, PT, R12, R15, PT ;  /* 0x0000000f0c00720b */ /* 0x000fe20003f0e000 */
[----:B------:R-:W-:Y:S01]  /*51b0*/  BSSY.RECONVERGENT B1, `(.L_x_1351) ;  /* 0x0000010000017945 */ /* 0x000fe20003800200 */
[----:B------:R-:W-:Y:S02]  /*51c0*/  IMAD.MOV.U32 R6, RZ, RZ, R12 ;  /* 0x000000ffff067224 */ /* 0x000fe400078e000c */
[----:B------:R-:W-:Y:S02]  /*51d0*/  IMAD.MOV.U32 R11, RZ, RZ, R10 ;  /* 0x000000ffff0b7224 */ /* 0x000fe400078e000a */
[----:B------:R-:W-:-:S07]  /*51e0*/  IMAD.MOV.U32 R5, RZ, RZ, R14 ;  /* 0x000000ffff057224 */ /* 0x000fce00078e000e */
[----:B------:R-:W-:Y:S05]  /*51f0*/  @!P0 BRA `(.L_x_1352) ;  /* 0x00000000002c8947 */ /* 0x000fea0003800000 */
[----:B------:R-:W1:Y:S01]  /*5200*/  LDS.64 R4, [R7+0x30] ;  /* 0x0000300007047984 */ /* 0x000e620000000a00 */
[----:B------:R-:W-:Y:S01]  /*5210*/  FSETP.GEU.AND P3, PT, R15, R12, PT ;  /* 0x0000000c0f00720b */ /* 0x000fe20003f6e000 */
[----:B------:R-:W-:-:S12]  /*5220*/  IMAD.MOV.U32 R6, RZ, RZ, R15 ;  /* 0x000000ffff067224 */ /* 0x000fd800078e000f */
[CC--:B-1----:R-:W-:Y:S01]  /*5230*/  @P3 ISETP.GE.U32.AND P0, PT, R10.reuse, R4.reuse, PT ;  /* 0x000000040a00320c */ /* 0x0c2fe20003f06070 */
[----:B------:R-:W-:Y:S01]  /*5240*/  IMAD.MOV.U32 R11, RZ, RZ, R4 ;  /* 0x000000ffff0b7224 */ /* 0x000fe200078e0004 */
[-C--:B------:R-:W-:Y:S02]  /*5250*/  @P3 ISETP.LT.U32.AND P1, PT, R10, R4.reuse, PT ;  /* 0x000000040a00320c */ /* 0x080fe40003f21070 */
[CC--:B------:R-:W-:Y:S02]  /*5260*/  @P3 ISETP.GE.AND.EX P0, PT, R14.reuse, R5.reuse, PT, P0 ;  /* 0x000000050e00320c */ /* 0x0c0fe40003f06300 */
[----:B------:R-:W-:Y:S02]  /*5270*/  @P3 ISETP.LT.AND.EX P1, PT, R14, R5, PT, P1 ;  /* 0x000000050e00320c */ /* 0x000fe40003f21310 */
[----:B------:R-:W-:Y:S02]  /*5280*/  @P3 FSEL R6, R12, R15, !P0 ;  /* 0x0000000f0c063208 */ /* 0x000fe40004000000 */
[----:B------:R-:W-:-:S02]  /*5290*/  @P3 SEL R11, R10, R4, P1 ;  /* 0x000000040a0b3207 */ /* 0x000fc40000800000 */
[----:B------:R-:W-:-:S07]  /*52a0*/  @P3 SEL R5, R14, R5, P1 ;  /* 0x000000050e053207 */ /* 0x000fce0000800000 */
.L_x_1352:
[----:B------:R-:W-:Y:S05]  /*52b0*/  BSYNC.RECONVERGENT B1 ;  /* 0x0000000000017941 */ /* 0x000fea0003800200 */
.L_x_1351:
        /* <DEDUP_REMOVED lines=18> */
.L_x_1354:
[----:B------:R-:W-:Y:S05]  /*53e0*/  BSYNC.RECONVERGENT B1 ;  /* 0x0000000000017941 */ /* 0x000fea0003800200 */
.L_x_1353:
[----:B0-----:R-:W-:Y:S01]  /*53f0*/  FSETP.GEU.AND P0, PT, R4, R9, PT ;  /* 0x000000090400720b */ /* 0x001fe20003f0e000 */
        /* <DEDUP_REMOVED lines=17> */
.L_x_1356:
[----:B------:R-:W-:Y:S05]  /*5510*/  BSYNC.RECONVERGENT B1 ;  /* 0x0000000000017941 */ /* 0x000fea0003800200 */
.L_x_1355:
        /* <DEDUP_REMOVED lines=18> */
.L_x_1358:
[----:B------:R-:W-:Y:S05]  /*5640*/  BSYNC.RECONVERGENT B1 ;  /* 0x0000000000017941 */ /* 0x000fea0003800200 */
.L_x_1357:
        /* <DEDUP_REMOVED lines=18> */
.L_x_1360:
[----:B------:R-:W-:Y:S05]  /*5770*/  BSYNC.RECONVERGENT B1 ;  /* 0x0000000000017941 */ /* 0x000fea0003800200 */
.L_x_1359:
        /* <DEDUP_REMOVED lines=17> */
.L_x_1264:
[----:B------:R-:W-:Y:S05]  /*5890*/  BSYNC.RECONVERGENT B0 ;  /* 0x0000000000007941 */ /* 0x000fea0003800200 */
.L_x_1231:
        /* <DEDUP_REMOVED lines=9> */
.L_x_1361:
        /* <DEDUP_REMOVED lines=13> */
.L_x_1816:


//--------------------- .text._ZN6thrust24THRUST_300001_SM_1000_NS8cuda_cub4core6detail13_kernel_agentINS1_8__reduce11ReduceAgentINS0_12zip_iteratorIN4cuda3std3__45tupleIJPKfNS0_17counting_iteratorIlNS0_11use_defaultESF_SF_EEEEEEEPNSB_IJflEEESJ_iNS1_9__extrema9arg_min_fIflNSA_4lessIfEEEEEEJSI_SK_iSP_EEEvDpT0_ --------------------------
	.section	.text._ZN6thrust24THRUST_300001_SM_1000_NS8cuda_cub4core6detail13_kernel_agentINS1_8__reduce11ReduceAgentINS0_12zip_iteratorIN4cuda3std3__45tupleIJPKfNS0_17counting_iteratorIlNS0_11use_defaultESF_SF_EEEEEEEPNSB_IJflEEESJ_iNS1_9__extrema9arg_min_fIflNSA_4lessIfEEEEEEJSI_SK_iSP_EEEvDpT0_,"ax",@progbits
	.align	128
        .global         _ZN6thrust24THRUST_300001_SM_1000_NS8cuda_cub4core6detail13_kernel_agentINS1_8__reduce11ReduceAgentINS0_12zip_iteratorIN4cuda3std3__45tupleIJPKfNS0_17counting_iteratorIlNS0_11use_defaultESF_SF_EEEEEEEPNSB_IJflEEESJ_iNS1_9__extrema9arg_min_fIflNSA_4lessIfEEEEEEJSI_SK_iSP_EEEvDpT0_
        .type           _ZN6thrust24THRUST_300001_SM_1000_NS8cuda_cub4core6detail13_kernel_agentINS1_8__reduce11ReduceAgentINS0_12zip_iteratorIN4cuda3std3__45tupleIJPKfNS0_17counting_iteratorIlNS0_11use_defaultESF_SF_EEEEEEEPNSB_IJflEEESJ_iNS1_9__extrema9arg_min_fIflNSA_4lessIfEEEEEEJSI_SK_iSP_EEEvDpT0_,@function
        .size           _ZN6thrust24THRUST_300001_SM_1000_NS8cuda_cub4core6detail13_kernel_agentINS1_8__reduce11ReduceAgentINS0_12zip_iteratorIN4cuda3std3__45tupleIJPKfNS0_17counting_iteratorIlNS0_11use_defaultESF_SF_EEEEEEEPNSB_IJflEEESJ_iNS1_9__extrema9arg_min_fIflNSA_4lessIfEEEEEEJSI_SK_iSP_EEEvDpT0_,(.L_x_1817 - _ZN6thrust24THRUST_300001_SM_1000_NS8cuda_cub4core6detail13_kernel_agentINS1_8__reduce11ReduceAgentINS0_12zip_iteratorIN4cuda3std3__45tupleIJPKfNS0_17counting_iteratorIlNS0_11use_defaultESF_SF_EEEEEEEPNSB_IJflEEESJ_iNS1_9__extrema9arg_min_fIflNSA_4lessIfEEEEEEJSI_SK_iSP_EEEvDpT0_)
        .other          _ZN6thrust24THRUST_300001_SM_1000_NS8cuda_cub4core6detail13_kernel_agentINS1_8__reduce11ReduceAgentINS0_12zip_iteratorIN4cuda3std3__45tupleIJPKfNS0_17counting_iteratorIlNS0_11use_defaultESF_SF_EEEEEEEPNSB_IJflEEESJ_iNS1_9__extrema9arg_min_fIflNSA_4lessIfEEEEEEJSI_SK_iSP_EEEvDpT0_,@"STO_CUDA_ENTRY STV_DEFAULT"
_ZN6thrust24THRUST_300001_SM_1000_NS8cuda_cub4core6detail13_kernel_agentINS1_8__reduce11ReduceAgentINS0_12zip_iteratorIN4cuda3std3__45tupleIJPKfNS0_17counting_iteratorIlNS0_11use_defaultESF_SF_EEEEEEEPNSB_IJflEEESJ_iNS1_9__extrema9arg_min_fIflNSA_4lessIfEEEEEEJSI_SK_iSP_EEEvDpT0_:
.text._ZN6thrust24THRUST_300001_SM_1000_NS8cuda_cub4core6detail13_kernel_agentINS1_8__reduce11ReduceAgentINS0_12zip_iteratorIN4cuda3std3__45tupleIJPKfNS0_17counting_iteratorIlNS0_11use_defaultESF_SF_EEEEEEEPNSB_IJflEEESJ_iNS1_9__extrema9arg_min_fIflNSA_4lessIfEEEEEEJSI_SK_iSP_EEEvDpT0_:
        /* <DEDUP_REMOVED lines=23> */
.L_x_1365:
[----:B0-----:R-:W-:Y:S05]  /*0170*/  BSYNC.RECONVERGENT B1 ;  /* 0x0000000000017941 */ /* 0x001fea0003800200 */
.L_x_1364:
        /* <DEDUP_REMOVED lines=19> */
.L_x_1372:
        /* <DEDUP_REMOVED lines=23> */
.L_x_1371:
[----:B------:R-:W-:Y:S05]  /*0420*/  BSYNC.RECONVERGENT B3 ;  /* 0x0000000000037941 */ /* 0x000fea0003800200 */
.L_x_1370:
[----:B------:R-:W-:Y:S01]  /*0430*/  IADD3 R12, P0, PT, R12, 0x100, RZ ;  /* 0x000001000c0c7810 */ /* 0x000fe20007f1e0ff */
[----:B------:R-:W-:Y:S02]  /*0440*/  VIADD R11, R11, 0x100 ;  /* 0x000001000b0b7836 */ /* 0x000fe40000000000 */
[----:B------:R-:W-:Y:S02]  /*0450*/  IMAD.X R10, RZ, RZ, R10, P3 ;  /* 0x000000ffff0a7224 */ /* 0x000fe400018e060a */
[----:B------:R-:W-:Y:S01]  /*0460*/  IMAD.X R13, RZ, RZ, R13, P0 ;  /* 0x000000ffff0d7224 */ /* 0x000fe200000e060d */
[----:B------:R-:W-:Y:S07]  /*0470*/  @P2 BRA `(.L_x_1372) ;  /* 0xfffffffc008c2947 */ /* 0x000fee000383ffff */
.L_x_1369:
[----:B------:R-:W-:Y:S05]  /*0480*/  BSYNC.RECONVERGENT B2 ;  /* 0x0000000000027941 */ /* 0x000fea0003800200 */
.L_x_1368:
[----:B------:R-:W-:-:S13]  /*0490*/  ISETP.GE.U32.AND P0, PT, R14, 0x300, PT ;  /* 0x000003000e00780c */ /* 0x000fda0003f06070 */
[----:B------:R-:W-:Y:S05]  /*04a0*/  @!P0 BRA `(.L_x_1367) ;  /* 0x00000004007c8947 */ /* 0x000fea0003800000 */
[----:B------:R-:W0:Y:S01]  /*04b0*/  LDC.64 R8, c[0x0][0x380] ;  /* 0x0000e000ff087b82 */ /* 0x000e220000000a00 */
[----:B------:R-:W-:-:S07]  /*04c0*/  VIADD R10, R11, 0x200 ;  /* 0x000002000b0a7836 */ /* 0x000fce0000000000 */
[----:B------:R-:W1:Y:S02]  /*04d0*/  LDC.64 R6, c[0x0][0x388] ;  /* 0x0000e200ff067b82 */ /* 0x000e640000000a00 */
.L_x_1381:
        /* <DEDUP_REMOVED lines=26> */
.L_x_1374:
[----:B------:R-:W-:Y:S05]  /*0680*/  BSYNC.RECONVERGENT B2 ;  /* 0x0000000000027941 */ /* 0x000fea0003800200 */
.L_x_1373:
        /* <DEDUP_REMOVED lines=20> */
.L_x_1376:
[----:B------:R-:W-:Y:S05]  /*07d0*/  BSYNC.RECONVERGENT B2 ;  /* 0x0000000000027941 */ /* 0x000fea0003800200 */
.L_x_1375:
        /* <DEDUP_REMOVED lines=20> */
.L_x_1378:
[----:B------:R-:W-:Y:S05]  /*0920*/  BSYNC.RECONVERGENT B2 ;  /* 0x0000000000027941 */ /* 0x000fea0003800200 */
.L_x_1377:
        /* <DEDUP_REMOVED lines=18> */
.L_x_1380:
[----:B------:R-:W-:Y:S05]  /*0a50*/  BSYNC.RECONVERGENT B2 ;  /* 0x0000000000027941 */ /* 0x000fea0003800200 */
.L_x_1379:
[C---:B------:R-:W-:Y:S02]  /*0a60*/  VIADD R5, R10.reuse, 0x200 ;  /* 0x000002000a057836 */ /* 0x040fe40000000000 */
[----:B------:R-:W-:-:S03]  /*0a70*/  VIADD R10, R10, 0x400 ;  /* 0x000004000a0a7836 */ /* 0x000fc60000000000 */
[----:B------:R-:W-:-:S13]  /*0a80*/  ISETP.GE.AND P0, PT, R5, UR5, PT ;  /* 0x0000000505007c0c */ /* 0x000fda000bf06270 */
[----:B------:R-:W-:Y:S05]  /*0a90*/  @!P0 BRA `(.L_x_1381) ;  /* 0xfffffff800908947 */ /* 0x000fea000383ffff */
.L_x_1367:
[----:B------:R-:W-:Y:S05]  /*0aa0*/  BSYNC.RECONVERGENT B1 ;  /* 0x0000000000017941 */ /* 0x000fea0003800200 */
.L_x_1366:
        /* <DEDUP_REMOVED lines=25> */
.L_x_1384:
[----:B------:R-:W-:Y:S05]  /*0c40*/  BSYNC.RECONVERGENT B1 ;  /* 0x0000000000017941 */ /* 0x000fea0003800200 */
.L_x_1383:
        /* <DEDUP_REMOVED lines=21> */
.L_x_1386:
[----:B------:R-:W-:Y:S05]  /*0da0*/  BSYNC.RECONVERGENT B1 ;  /* 0x0000000000017941 */ /* 0x000fea0003800200 */
.L_x_1385:
        /* <DEDUP_REMOVED lines=21> */
.L_x_1388:
[----:B------:R-:W-:Y:S05]  /*0f00*/  BSYNC.RECONVERGENT B1 ;  /* 0x0000000000017941 */ /* 0x000fea0003800200 */
.L_x_1387:
        /* <DEDUP_REMOVED lines=21> */
.L_x_1390:
[----:B------:R-:W-:Y:S05]  /*1060*/  BSYNC.RECONVERGENT B1 ;  /* 0x0000000000017941 */ /* 0x000fea0003800200 */
.L_x_1389:
        /* <DEDUP_REMOVED lines=22> */
.L_x_1392:
[----:B------:R-:W-:Y:S05]  /*11d0*/  BSYNC.RECONVERGENT B1 ;  /* 0x0000000000017941 */ /* 0x000fea0003800200 */
.L_x_1391:
        /* <DEDUP_REMOVED lines=12> */
.L_x_1394:
[----:B------:R-:W-:Y:S05]  /*12a0*/  BSYNC.RECONVERGENT B1 ;  /* 0x0000000000017941 */ /* 0x000fea0003800200 */
.L_x_1393:
        /* <DEDUP_REMOVED lines=31> */
.L_x_1397:
[----:B------:R-:W-:Y:S05]  /*14a0*/  BSYNC.RECONVERGENT B1 ;  /* 0x0000000000017941 */ /* 0x000fea0003800200 */
.L_x_1396:
        /* <DEDUP_REMOVED lines=18> */
.L_x_1399:
[----:B------:R-:W-:Y:S05]  /*15d0*/  BSYNC.RECONVERGENT B1 ;  /* 0x0000000000017941 */ /* 0x000fea0003800200 */
.L_x_1398:
        /* <DEDUP_REMOVED lines=18> */
.L_x_1401:
[----:B------:R-:W-:Y:S05]  /*1700*/  BSYNC.RECONVERGENT B1 ;  /* 0x0000000000017941 */ /* 0x000fea0003800200 */
.L_x_1400:
        /* <DEDUP_REMOVED lines=18> */
.L_x_1403:
[----:B------:R-:W-:Y:S05]  /*1830*/  BSYNC.RECONVERGENT B1 ;  /* 0x0000000000017941 */ /* 0x000fea0003800200 */
.L_x_1402:
        /* <DEDUP_REMOVED lines=18> */
.L_x_1405:
[----:B------:R-:W-:Y:S05]  /*1960*/  BSYNC.RECONVERGENT B1 ;  /* 0x0000000000017941 */ /* 0x000fea0003800200 */
.L_x_1404:
        /* <DEDUP_REMOVED lines=18> */
.L_x_1407:
[----:B------:R-:W-:Y:S05]  /*1a90*/  BSYNC.RECONVERGENT B1 ;  /* 0x0000000000017941 */ /* 0x000fea0003800200 */
.L_x_1406:
        /* <DEDUP_REMOVED lines=19> */
.L_x_1382:
        /* <DEDUP_REMOVED lines=28> */
.L_x_1409:
[----:B------:R-:W-:Y:S05]  /*1d90*/  BSYNC.RECONVERGENT B1 ;  /* 0x0000000000017941 */ /* 0x000fea0003800200 */
.L_x_1408:
        /* <DEDUP_REMOVED lines=22> */
.L_x_1411:
[----:B------:R-:W-:Y:S05]  /*1f00*/  BSYNC.RECONVERGENT B1 ;  /* 0x0000000000017941 */ /* 0x000fea0003800200 */
.L_x_1410:
        /* <DEDUP_REMOVED lines=22> */
.L_x_1413:
[----:B------:R-:W-:Y:S05]  /*2070*/  BSYNC.RECONVERGENT B1 ;  /* 0x0000000000017941 */ /* 0x000fea0003800200 */
.L_x_1412:
        /* <DEDUP_REMOVED lines=22> */
.L_x_1415:
[----:B------:R-:W-:Y:S05]  /*21e0*/  BSYNC.RECONVERGENT B1 ;  /* 0x0000000000017941 */ /* 0x000fea0003800200 */
.L_x_1414:
        /* <DEDUP_REMOVED lines=23> */
.L_x_1417:
[----:B------:R-:W-:Y:S05]  /*2360*/  BSYNC.RECONVERGENT B1 ;  /* 0x0000000000017941 */ /* 0x000fea0003800200 */
.L_x_1416:
        /* <DEDUP_REMOVED lines=12> */
.L_x_1419:
[----:B------:R-:W-:Y:S05]  /*2430*/  BSYNC.RECONVERGENT B1 ;  /* 0x0000000000017941 */ /* 0x000fea0003800200 */
.L_x_1418:
        /* <DEDUP_REMOVED lines=30> */
.L_x_1421:
[----:B------:R-:W-:Y:S05]  /*2620*/  BSYNC.RECONVERGENT B1 ;  /* 0x0000000000017941 */ /* 0x000fea0003800200 */
.L_x_1420:
        /* <DEDUP_REMOVED lines=27> */
.L_x_1423:
[----:B------:R-:W-:Y:S05]  /*27e0*/  BSYNC.RECONVERGENT B1 ;  /* 0x0000000000017941 */ /* 0x000fea0003800200 */
.L_x_1422:
        /* <DEDUP_REMOVED lines=27> */
.L_x_1425:
[----:B------:R-:W-:Y:S05]  /*29a0*/  BSYNC.RECONVERGENT B1 ;  /* 0x0000000000017941 */ /* 0x000fea0003800200 */
.L_x_1424:
        /* <DEDUP_REMOVED lines=27> */
.L_x_1427:
[----:B------:R-:W-:Y:S05]  /*2b60*/  BSYNC.RECONVERGENT B1 ;  /* 0x0000000000017941 */ /* 0x000fea0003800200 */
.L_x_1426:
        /* <DEDUP_REMOVED lines=27> */
.L_x_1429:
[----:B------:R-:W-:Y:S05]  /*2d20*/  BSYNC.RECONVERGENT B1 ;  /* 0x0000000000017941 */ /* 0x000fea0003800200 */
.L_x_1428:
        /* <DEDUP_REMOVED lines=27> */
.L_x_1431:
[----:B------:R-:W-:Y:S05]  /*2ee0*/  BSYNC.RECONVERGENT B1 ;  /* 0x0000000000017941 */ /* 0x000fea0003800200 */
.L_x_1430:
        /* <DEDUP_REMOVED lines=28> */
.L_x_1363:
        /* <DEDUP_REMOVED lines=26> */
.L_x_1433:
[----:B------:R-:W-:Y:S05]  /*3250*/  BSYNC.RECONVERGENT B1 ;  /* 0x0000000000017941 */ /* 0x000fea0003800200 */
.L_x_1432:
        /* <DEDUP_REMOVED lines=21> */
.L_x_1435:
[----:B------:R-:W-:Y:S05]  /*33b0*/  BSYNC.RECONVERGENT B1 ;  /* 0x0000000000017941 */ /* 0x000fea0003800200 */
.L_x_1434:
[----:B------:R-:W-:Y:S01]  /*33c0*/  UISETP.GE.U32.AND UP0, UPT, UR4, 0xa00, UPT ;  /* 0x00000a000400788c */ /* 0x000fe2000bf06070 */
[----:B------:R-:W-:-:S08]  /*33d0*/  IMAD.MOV.U32 R5, RZ, RZ, 0x500 ;  /* 0x00000500ff057424 */ /* 0x000fd000078e00ff */
[----:B------:R-:W-:Y:S05]  /*33e0*/  BRA.U !UP0, `(.L_x_1436) ;  /* 0x0000000508c47547 */ /* 0x000fea000b800000 */
[----:B------:R-:W-:Y:S01]  /*33f0*/  IMAD.MOV.U32 R5, RZ, RZ, 0x500 ;  /* 0x00000500ff057424 */ /* 0x000fe200078e00ff */
[----:B------:R-:W0:Y:S01]  /*3400*/  LDCU UR4, c[0x0][0x398] ;  /* 0x00007300ff0477ac */ /* 0x000e220008000800 */
[----:B------:R-:W1:Y:S05]  /*3410*/  LDCU.64 UR6, c[0x0][0x388] ;  /* 0x00007100ff0677ac */ /* 0x000e6a0008000a00 */
.L_x_1447:
[----:B------:R-:W-:-:S05]  /*3420*/  IMAD.WIDE.U32 R12, R5, 0x4, R2 ;  /* 0x00000004050c7825 */ /* 0x000fca00078e0002 */
[----:B------:R-:W2:Y:S04]  /*3430*/  LDG.E R17, desc[UR8][R12.64] ;  /* 0x000000080c117981 */ /* 0x000ea8000c1e1900 */
[----:B------:R3:W5:Y:S04]  /*3440*/  LDG.E R18, desc[UR8][R12.64+0x400] ;  /* 0x000400080c127981 */ /* 0x000768000c1e1900 */
[----:B------:R3:W5:Y:S04]  /*3450*/  LDG.E R19, desc[UR8][R12.64+0x800] ;  /* 0x000800080c137981 */ /* 0x000768000c1e1900 */
[----:B------:R3:W5:Y:S04]  /*3460*/  LDG.E R4, desc[UR8][R12.64+0xc00] ;  /* 0x000c00080c047981 */ /* 0x000768000c1e1900 */
[----:B------:R3:W5:Y:S01]  /*3470*/  LDG.E R10, desc[UR8][R12.64+0x1000] ;  /* 0x001000080c0a7981 */ /* 0x000762000c1e1900 */
[----:B-1----:R-:W-:Y:S01]  /*3480*/  IADD3 R16, P1, P2, R0, UR6, R5 ;  /* 0x0000000600107c10 */ /* 0x002fe2000fa3e005 */
[----:B------:R-:W-:Y:S01]  /*3490*/  BSSY.RECONVERGENT B1, `(.L_x_1437) ;  /* 0x0000012000017945 */ /* 0x000fe20003800200 */
[----:B------:R-:W-:-:S02]  /*34a0*/  IMAD.MOV.U32 R11, RZ, RZ, R6 ;  /* 0x000000ffff0b7224 */ /* 0x000fc400078e0006 */
[----:B------:R-:W-:Y:S01]  /*34b0*/  IMAD.MOV.U32 R14, RZ, RZ, R7 ;  /* 0x000000ffff0e7224 */ /* 0x000fe200078e0007 */
[----:B------:R-:W-:Y:S01]  /*34c0*/  IADD3.X R9, PT, PT, RZ, UR7, RZ, P1, P2 ;  /* 0x00000007ff097c10 */ /* 0x000fe20008fe44ff */
        /* <DEDUP_REMOVED lines=14> */
.L_x_1438:
[----:B0-----:R-:W-:Y:S05]  /*35b0*/  BSYNC.RECONVERGENT B1 ;  /* 0x0000000000017941 */ /* 0x001fea0003800200 */
.L_x_1437:
[----:B-----5:R-:W-:Y:S01]  /*35c0*/  FSETP.GEU.AND P0, PT, R11, R18, PT ;  /* 0x000000120b00720b */ /* 0x020fe20003f0e000 */
[----:B------:R-:W-:Y:S01]  /*35d0*/  BSSY.RECONVERGENT B1, `(.L_x_1439) ;  /* 0x0000012000017945 */ /* 0x000fe20003800200 */
[----:B------:R-:W-:Y:S01]  /*35e0*/  IADD3 RZ, P1, PT, R16, 0x100, RZ ;  /* 0x0000010010ff7810 */ /* 0x000fe20007f3e0ff */
[----:B------:R-:W-:Y:S02]  /*35f0*/  IMAD.MOV.U32 R6, RZ, RZ, R11 ;  /* 0x000000ffff067224 */ /* 0x000fe400078e000b */
[----:B------:R-:W-:Y:S02]  /*3600*/  IMAD.MOV.U32 R12, RZ, RZ, R14 ;  /* 0x000000ffff0c7224 */ /* 0x000fe400078e000e */
[----:B------:R-:W-:Y:S02]  /*3610*/  IMAD.X R8, RZ, RZ, R9, P1 ;  /* 0x000000ffff087224 */ /* 0x000fe400008e0609 */
[----:B------:R-:W-:-:S04]  /*3620*/  IMAD.MOV.U32 R13, RZ, RZ, R15 ;  /* 0x000000ffff0d7224 */ /* 0x000fc800078e000f */
[----:B------:R-:W-:Y:S05]  /*3630*/  @!P0 BRA `(.L_x_1440) ;  /* 0x00000000002c8947 */ /* 0x000fea0003800000 */
[----:B------:R-:W-:Y:S01]  /*3640*/  FSETP.GEU.AND P2, PT, R18, R11, PT ;  /* 0x0000000b1200720b */ /* 0x000fe20003f4e000 */
[----:B------:R-:W-:Y:S02]  /*3650*/  VIADD R12, R16, 0x100 ;  /* 0x00000100100c7836 */ /* 0x000fe40000000000 */
        /* <DEDUP_REMOVED lines=9> */
.L_x_1440:
[----:B------:R-:W-:Y:S05]  /*36f0*/  BSYNC.RECONVERGENT B1 ;  /* 0x0000000000017941 */ /* 0x000fea0003800200 */
.L_x_1439:
[----:B------:R-:W-:Y:S01]  /*3700*/  FSETP.GEU.AND P0, PT, R6, R19, PT ;  /* 0x000000130600720b */ /* 0x000fe20003f0e000 */
        /* <DEDUP_REMOVED lines=18> */
.L_x_1442:
[----:B------:R-:W-:Y:S05]  /*3830*/  BSYNC.RECONVERGENT B1 ;  /* 0x0000000000017941 */ /* 0x000fea0003800200 */
.L_x_1441:
[----:B------:R-:W-:Y:S01]  /*3840*/  FSETP.GEU.AND P0, PT, R7, R4, PT ;  /* 0x000000040700720b */ /* 0x000fe20003f0e000 */
[----:B------:R-:W-:Y:S01]  /*3850*/  BSSY.RECONVERGENT B1, `(.L_x_1443) ;  /* 0x0000013000017945 */ /* 0x000fe20003800200 */
[C---:B------:R-:W-:Y:S01]  /*3860*/  IADD3 R15, P1, PT, R16.reuse, 0x300, RZ ;  /* 0x00000300100f7810 */ /* 0x040fe20007f3e0ff */
[----:B------:R-:W-:Y:S01]  /*3870*/  IMAD.MOV.U32 R11, RZ, RZ, R7 ;  /* 0x000000ffff0b7224 */ /* 0x000fe200078e0007 */
[----:B------:R-:W-:Y:S01]  /*3880*/  IADD3 R19, P2, PT, R16, 0x400, RZ ;  /* 0x0000040010137810 */ /* 0x000fe20007f5e0ff */
        /* <DEDUP_REMOVED lines=15> */
.L_x_1444:
[----:B------:R-:W-:Y:S05]  /*3980*/  BSYNC.RECONVERGENT B1 ;  /* 0x0000000000017941 */ /* 0x000fea0003800200 */
.L_x_1443:
[----:B------:R-:W-:Y:S01]  /*3990*/  FSETP.GEU.AND P0, PT, R11, R10, PT ;  /* 0x0000000a0b00720b */ /* 0x000fe20003f0e000 */
[----:B------:R-:W-:Y:S01]  /*39a0*/  BSSY.RECONVERGENT B1, `(.L_x_1445) ;  /* 0x0000011000017945 */ /* 0x000fe20003800200 */
[----:B------:R-:W-:Y:S02]  /*39b0*/  IMAD.X R4, RZ, RZ, R9, P2 ;  /* 0x000000ffff047224 */ /* 0x000fe400010e0609 */
[----:B------:R-:W-:Y:S02]  /*39c0*/  IMAD.MOV.U32 R6, RZ, RZ, R11 ;  /* 0x000000ffff067224 */ /* 0x000fe400078e000b */
[----:B------:R-:W-:Y:S02]  /*39d0*/  IMAD.MOV.U32 R7, RZ, RZ, R12 ;  /* 0x000000ffff077224 */ /* 0x000fe400078e000c */
[----:B------:R-:W-:-:S05]  /*39e0*/  IMAD.MOV.U32 R8, RZ, RZ, R13 ;  /* 0x000000ffff087224 */ /* 0x000fca00078e000d */
        /* <DEDUP_REMOVED lines=12> */
.L_x_1446:
[----:B------:R-:W-:Y:S05]  /*3ab0*/  BSYNC.RECONVERGENT B1 ;  /* 0x0000000000017941 */ /* 0x000fea0003800200 */
.L_x_1445:
[C---:B------:R-:W-:Y:S02]  /*3ac0*/  VIADD R4, R5.reuse, 0xa00 ;  /* 0x00000a0005047836 */ /* 0x040fe40000000000 */
[----:B------:R-:W-:-:S03]  /*3ad0*/  VIADD R5, R5, 0x500 ;  /* 0x0000050005057836 */ /* 0x000fc60000000000 */
[----:B------:R-:W-:-:S13]  /*3ae0*/  ISETP.GT.AND P0, PT, R4, UR4, PT ;  /* 0x0000000404007c0c */ /* 0x000fda000bf04270 */
[----:B------:R-:W-:Y:S05]  /*3af0*/  @!P0 BRA `(.L_x_1447) ;  /* 0xfffffff800488947 */ /* 0x000fea000383ffff */
.L_x_1436:
        /* <DEDUP_REMOVED lines=16> */
[C---:B------:R-:W-:Y:S02]  /*3c00*/  IADD3 R14, P0, PT, R11.reuse, UR6, RZ ;  /* 0x000000060b0e7c10 */ /* 0x040fe4000ff1e0ff */
[----:B------:R-:W-:Y:S01]  /*3c10*/  LOP3.LUT R10, R4, 0x3, RZ, 0xc0, !PT ;  /* 0x00000003040a7812 */ /* 0x000fe200078ec0ff */
[----:B------:R-:W-:Y:S02]  /*3c20*/  IMAD.MOV.U32 R4, RZ, RZ, R0 ;  /* 0x000000ffff047224 */ /* 0x000fe400078e0000 */
[----:B------:R-:W-:Y:S02]  /*3c30*/  IMAD.X R16, RZ, RZ, UR7, P0 ;  /* 0x00000007ff107e24 */ /* 0x000fe400080e06ff */
[----:B------:R-:W-:Y:S02]  /*3c40*/  IMAD.MOV R10, RZ, RZ, -R10 ;  /* 0x000000ffff0a7224 */ /* 0x000fe400078e0a0a */
[----:B0-----:R-:W-:-:S04]  /*3c50*/  IMAD.WIDE.U32 R2, R11, 0x4, R2 ;  /* 0x000000040b027825 */ /* 0x001fc800078e0002 */
[----:B------:R-:W-:Y:S02]  /*3c60*/  IMAD.MOV.U32 R12, RZ, RZ, R2 ;  /* 0x000000ffff0c7224 */ /* 0x000fe400078e0002 */
[----:B------:R-:W-:-:S07]  /*3c70*/  IMAD.MOV.U32 R13, RZ, RZ, R3 ;  /* 0x000000ffff0d7224 */ /* 0x000fce00078e0003 */
.L_x_1454:
        /* <DEDUP_REMOVED lines=23> */
.L_x_1453:
[----:B------:R-:W-:Y:S05]  /*3df0*/  BSYNC.RECONVERGENT B3 ;  /* 0x0000000000037941 */ /* 0x000fea0003800200 */
.L_x_1452:
[----:B------:R-:W-:Y:S01]  /*3e00*/  IADD3 R14, P0, PT, R14, 0x100, RZ ;  /* 0x000001000e0e7810 */ /* 0x000fe20007f1e0ff */
[----:B------:R-:W-:Y:S02]  /*3e10*/  VIADD R4, R4, 0x100 ;  /* 0x0000010004047836 */ /* 0x000fe40000000000 */
[----:B------:R-:W-:Y:S02]  /*3e20*/  IMAD.X R13, RZ, RZ, R13, P3 ;  /* 0x000000ffff0d7224 */ /* 0x000fe400018e060d */
[----:B------:R-:W-:Y:S01]  /*3e30*/  IMAD.X R16, RZ, RZ, R16, P0 ;  /* 0x000000ffff107224 */ /* 0x000fe200000e0610 */
[----:B------:R-:W-:Y:S07]  /*3e40*/  @P2 BRA `(.L_x_1454) ;  /* 0xfffffffc008c2947 */ /* 0x000fee000383ffff */
.L_x_1451:
[----:B------:R-:W-:Y:S05]  /*3e50*/  BSYNC.RECONVERGENT B2 ;  /* 0x0000000000027941 */ /* 0x000fea0003800200 */
.L_x_1450:
[----:B------:R-:W-:-:S13]  /*3e60*/  ISETP.GE.U32.AND P0, PT, R15, 0x300, PT ;  /* 0x000003000f00780c */ /* 0x000fda0003f06070 */
[----:B------:R-:W-:Y:S05]  /*3e70*/  @!P0 BRA `(.L_x_1449) ;  /* 0x0000000400cc8947 */ /* 0x000fea0003800000 */
[----:B------:R-:W0:Y:S01]  /*3e80*/  LDC.64 R14, c[0x0][0x380] ;  /* 0x0000e000ff0e7b82 */ /* 0x000e220000000a00 */
[----:B------:R-:W1:Y:S01]  /*3e90*/  LDCU.128 UR12, c[0x0][0x380] ;  /* 0x00007000ff0c77ac */ /* 0x000e620008000c00 */
[C---:B------:R-:W-:Y:S01]  /*3ea0*/  IADD3 R16, P1, PT, R4.reuse, R5, RZ ;  /* 0x0000000504107210 */ /* 0x040fe20007f3e0ff */
[----:B------:R-:W-:-:S04]  /*3eb0*/  IMAD.IADD R11, R4, 0x1, R5 ;  /* 0x00000001040b7824 */ /* 0x000fc800078e0205 */
[----:B------:R-:W-:Y:S01]  /*3ec0*/  IMAD.X R5, RZ, RZ, RZ, P1 ;  /* 0x000000ffff057224 */ /* 0x000fe200008e06ff */
[----:B------:R-:W2:Y:S01]  /*3ed0*/  LDC.64 R2, c[0x0][0x388] ;  /* 0x0000e200ff027b82 */ /* 0x000ea20000000a00 */
[C---:B-1----:R-:W-:Y:S02]  /*3ee0*/  LEA R17, P2, R16.reuse, UR12, 0x2 ;  /* 0x0000000c10117c11 */ /* 0x042fe4000f8410ff */
[----:B------:R-:W-:Y:S02]  /*3ef0*/  IADD3 R10, P0, PT, R11, UR14, RZ ;  /* 0x0000000e0b0a7c10 */ /* 0x000fe4000ff1e0ff */
[----:B------:R-:W-:Y:S01]  /*3f00*/  IADD3 R17, P1, PT, R17, 0xc00, RZ ;  /* 0x00000c0011117810 */ /* 0x000fe20007f3e0ff */
[----:B0-----:R-:W-:Y:S01]  /*3f10*/  IMAD.WIDE.U32 R14, R11, 0x4, R14 ;  /* 0x000000040b0e7825 */ /* 0x001fe200078e000e */
[----:B------:R-:W-:-:S03]  /*3f20*/  LEA.HI.X R16, R16, UR13, R5, 0x2, P2 ;  /* 0x0000000d10107c11 */ /* 0x000fc600090f1405 */
[----:B------:R-:W-:Y:S02]  /*3f30*/  IMAD.MOV.U32 R12, RZ, RZ, R14 ;  /* 0x000000ffff0c7224 */ /* 0x000fe400078e000e */
[----:B------:R-:W-:Y:S02]  /*3f40*/  IMAD.X R13, RZ, RZ, UR15, P0 ;  /* 0x0000000fff0d7e24 */ /* 0x000fe400080e06ff */
[----:B------:R-:W-:Y:S02]  /*3f50*/  VIADD R14, R4, 0x200 ;  /* 0x00000200040e7836 */ /* 0x000fe40000000000 */
[----:B--2---:R-:W-:-:S07]  /*3f60*/  IMAD.X R16, RZ, RZ, R16, P1 ;  /* 0x000000ffff107224 */ /* 0x004fce00008e0610 */
.L_x_1463:
[----:B------:R-:W-:Y:S02]  /*3f70*/  IMAD.MOV.U32 R4, RZ, RZ, R12 ;  /* 0x000000ffff047224 */ /* 0x000fe400078e000c */
[----:B------:R-:W-:-:S05]  /*3f80*/  IMAD.MOV.U32 R5, RZ, RZ, R15 ;  /* 0x000000ffff057224 */ /* 0x000fca00078e000f */
[----:B------:R0:W2:Y:S02]  /*3f90*/  LDG.E R21, desc[UR8][R4.64] ;  /* 0x0000000804157981 */ /* 0x0000a4000c1e1900 */
[----:B0-----:R-:W-:Y:S02]  /*3fa0*/  IMAD.MOV.U32 R4, RZ, RZ, R17 ;  /* 0x000000ffff047224 */ /* 0x001fe400078e0011 */
[----:B------:R-:W-:-:S05]  /*3fb0*/  IMAD.MOV.U32 R5, RZ, RZ, R16 ;  /* 0x000000ffff057224 */ /* 0x000fca00078e0010 */
[----:B------:R0:W5:Y:S04]  /*3fc0*/  LDG.E R27, desc[UR8][R4.64+-0x800] ;  /* 0xfff80008041b7981 */ /* 0x000168000c1e1900 */
[----:B------:R0:W5:Y:S04]  /*3fd0*/  LDG.E R16, desc[UR8][R4.64+-0x400] ;  /* 0xfffc000804107981 */ /* 0x000168000c1e1900 */
[----:B------:R0:W5:Y:S01]  /*3fe0*/  LDG.E R17, desc[UR8][R4.64] ;  /* 0x0000000804117981 */ /* 0x000162000c1e1900 */
[----:B------:R-:W-:Y:S01]  /*3ff0*/  BSSY.RECONVERGENT B2, `(.L_x_1455) ;  /* 0x0000012000027945 */ /* 0x000fe20003800200 */
[----:B------:R-:W-:-:S02]  /*4000*/  IMAD.MOV.U32 R18, RZ, RZ, R6 ;  /* 0x000000ffff127224 */ /* 0x000fc400078e0006 */
[----:B------:R-:W-:Y:S02]  /*4010*/  IMAD.MOV.U32 R20, RZ, RZ, R7 ;  /* 0x000000ffff147224 */ /* 0x000fe400078e0007 */
[----:B------:R-:W-:Y:S02]  /*4020*/  VIADD R19, R11, 0x100 ;  /* 0x000001000b137836 */ /* 0x000fe40000000000 */
        /* <DEDUP_REMOVED lines=14> */
.L_x_1456:
[----:B------:R-:W-:Y:S05]  /*4110*/  BSYNC.RECONVERGENT B2 ;  /* 0x0000000000027941 */ /* 0x000fea0003800200 */
.L_x_1455:
[----:B-----5:R-:W-:Y:S01]  /*4120*/  FSETP.GEU.AND P0, PT, R18, R27, PT ;  /* 0x0000001b1200720b */ /* 0x020fe20003f0e000 */
[----:B------:R-:W-:Y:S01]  /*4130*/  BSSY.RECONVERGENT B2, `(.L_x_1457) ;  /* 0x0000013000027945 */ /* 0x000fe20003800200 */
[----:B------:R-:W-:Y:S01]  /*4140*/  IADD3 R23, P1, PT, R19, R2, RZ ;  /* 0x0000000213177210 */ /* 0x000fe20007f3e0ff */
        /* <DEDUP_REMOVED lines=17> */
.L_x_1458:
[----:B------:R-:W-:Y:S05]  /*4260*/  BSYNC.RECONVERGENT B2 ;  /* 0x0000000000027941 */ /* 0x000fea0003800200 */
.L_x_1457:
        /* <DEDUP_REMOVED lines=21> */
.L_x_1460:
[----:B------:R-:W-:Y:S05]  /*43c0*/  BSYNC.RECONVERGENT B2 ;  /* 0x0000000000027941 */ /* 0x000fea0003800200 */
.L_x_1459:
        /* <DEDUP_REMOVED lines=18> */
.L_x_1462:
[----:B------:R-:W-:Y:S05]  /*44f0*/  BSYNC.RECONVERGENT B2 ;  /* 0x0000000000027941 */ /* 0x000fea0003800200 */
.L_x_1461:
[----:B------:R-:W-:Y:S01]  /*4500*/  VIADD R16, R14, 0x200 ;  /* 0x000002000e107836 */ /* 0x000fe20000000000 */
        /* <DEDUP_REMOVED lines=10> */
.L_x_1449:
[----:B------:R-:W-:Y:S05]  /*45b0*/  BSYNC.RECONVERGENT B1 ;  /* 0x0000000000017941 */ /* 0x000fea0003800200 */
.L_x_1448:
        /* <DEDUP_REMOVED lines=22> */
.L_x_1465:
[----:B------:R-:W-:Y:S05]  /*4720*/  BSYNC.RECONVERGENT B1 ;  /* 0x0000000000017941 */ /* 0x000fea0003800200 */
.L_x_1464:
        /* <DEDUP_REMOVED lines=21> */
.L_x_1467:
[----:B------:R-:W-:Y:S05]  /*4880*/  BSYNC.RECONVERGENT B1 ;  /* 0x0000000000017941 */ /* 0x000fea0003800200 */
.L_x_1466:
        /* <DEDUP_REMOVED lines=21> */
.L_x_1469:
[----:B------:R-:W-:Y:S05]  /*49e0*/  BSYNC.RECONVERGENT B1 ;  /* 0x0000000000017941 */ /* 0x000fea0003800200 */
.L_x_1468:
        /* <DEDUP_REMOVED lines=21> */
.L_x_1471:
[----:B------:R-:W-:Y:S05]  /*4b40*/  BSYNC.RECONVERGENT B1 ;  /* 0x0000000000017941 */ /* 0x000fea0003800200 */
.L_x_1470:
        /* <DEDUP_REMOVED lines=22> */
.L_x_1473:
[----:B------:R-:W-:Y:S05]  /*4cb0*/  BSYNC.RECONVERGENT B1 ;  /* 0x0000000000017941 */ /* 0x000fea0003800200 */
.L_x_1472:
        /* <DEDUP_REMOVED lines=12> */
.L_x_1475:
[----:B------:R-:W-:Y:S05]  /*4d80*/  BSYNC.RECONVERGENT B1 ;  /* 0x0000000000017941 */ /* 0x000fea0003800200 */
.L_x_1474:
        /* <DEDUP_REMOVED lines=31> */
.L_x_1477:
[----:B------:R-:W-:Y:S05]  /*4f80*/  BSYNC.RECONVERGENT B1 ;  /* 0x0000000000017941 */ /* 0x000fea0003800200 */
.L_x_1476:
        /* <DEDUP_REMOVED lines=18> */
.L_x_1479:
[----:B------:R-:W-:Y:S05]  /*50b0*/  BSYNC.RECONVERGENT B1 ;  /* 0x0000000000017941 */ /* 0x000fea0003800200 */
.L_x_1478:
        /* <DEDUP_REMOVED lines=18> */
.L_x_1481:
[----:B------:R-:W-:Y:S05]  /*51e0*/  BSYNC.RECONVERGENT B1 ;  /* 0x0000000000017941 */ /* 0x000fea0003800200 */
.L_x_1480:
        /* <DEDUP_REMOVED lines=18> */
.L_x_1483:
[----:B------:R-:W-:Y:S05]  /*5310*/  BSYNC.RECONVERGENT B1 ;  /* 0x0000000000017941 */ /* 0x000fea0003800200 */
.L_x_1482:
        /* <DEDUP_REMOVED lines=18> */
.L_x_1485:
[----:B------:R-:W-:Y:S05]  /*5440*/  BSYNC.RECONVERGENT B1 ;  /* 0x0000000000017941 */ /* 0x000fea0003800200 */
.L_x_1484:
        /* <DEDUP_REMOVED lines=18> */
.L_x_1487:
[----:B------:R-:W-:Y:S05]  /*5570*/  BSYNC.RECONVERGENT B1 ;  /* 0x0000000000017941 */ /* 0x000fea0003800200 */
.L_x_1486:
        /* <DEDUP_REMOVED lines=17> */
.L_x_1395:
[----:B------:R-:W-:Y:S05]  /*5690*/  BSYNC.RECONVERGENT B0 ;  /* 0x0000000000007941 */ /* 0x000fea0003800200 */
.L_x_1362:
[----:B------:R-:W-:Y:S05]  /*56a0*/  @P1 EXIT ;  /* 0x000000000000194d */ /* 0x000fea0003800000 */
[----:B0-----:R-:W0:Y:S01]  /*56b0*/  LDC.64 R6, c[0x0][0x390] ;  /* 0x0000e400ff067b82 */ /* 0x001e220000000a00 */
[----:B------:R-:W-:Y:S02]  /*56c0*/  IMAD.MOV.U32 R5, RZ, RZ, R4 ;  /* 0x000000ffff057224 */ /* 0x000fe400078e0004 */
[----:B------:R-:W-:-:S05]  /*56d0*/  IMAD.MOV.U32 R4, RZ, RZ, R3 ;  /* 0x000000ffff047224 */ /* 0x000fca00078e0003 */
[----:B0-----:R-:W-:Y:S04]  /*56e0*/  STG.E.64 desc[UR8][R6.64+0x8], R4 ;  /* 0x0000080406007986 */ /* 0x001fe8000c101b08 */
[----:B------:R-:W-:Y:S01]  /*56f0*/  STG.E desc[UR8][R6.64], R2 ;  /* 0x0000000206007986 */ /* 0x000fe2000c101908 */
[----:B------:R-:W-:Y:S05]  /*5700*/  EXIT ;  /* 0x000000000000794d */ /* 0x000fea0003800000 */
.L_x_1488:
        /* <DEDUP_REMOVED lines=15> */
.L_x_1817:


//--------------------- .text._Z26_hfp8_to_float_cuda_kernelPKhiiPfiii --------------------------
	.section	.text._Z26_hfp8_to_float_cuda_kernelPKhiiPfiii,"ax",@progbits
	.align	128
        .global         _Z26_hfp8_to_float_cuda_kernelPKhiiPfiii
        .type           _Z26_hfp8_to_float_cuda_kernelPKhiiPfiii,@function
        .size           _Z26_hfp8_to_float_cuda_kernelPKhiiPfiii,(.L_x_1818 - _Z26_hfp8_to_float_cuda_kernelPKhiiPfiii)
        .other          _Z26_hfp8_to_float_cuda_kernelPKhiiPfiii,@"STO_CUDA_ENTRY STV_DEFAULT"
_Z26_hfp8_to_float_cuda_kernelPKhiiPfiii:
.text._Z26_hfp8_to_float_cuda_kernelPKhiiPfiii:
[----:B------:R-:W-:Y:S01]  /*0000*/  LDC R1, c[0x0][0x37c] ;  /* 0x0000df00ff017b82 */ /* 0x000fe20000000800 */
[----:B------:R-:W0:Y:S07]  /*0010*/  S2R R2, SR_TID.X ;  /* 0x0000000000027919 */ /* 0x000e2e0000002100 */
[----:B------:R-:W1:Y:S01]  /*0020*/  LDC R0, c[0x0][0x364] ;  /* 0x0000d900ff007b82 */ /* 0x000e620000000800 */
[----:B------:R-:W2:Y:S01]  /*0030*/  LDCU.64 UR6, c[0x0][0x388] ;  /* 0x00007100ff0677ac */ /* 0x000ea20008000a00 */
[----:B------:R-:W1:Y:S06]  /*0040*/  S2R R5, SR_TID.Y ;  /* 0x0000000000057919 */ /* 0x000e6c0000002200 */
[----:B------:R-:W0:Y:S08]  /*0050*/  S2UR UR5, SR_CTAID.X ;  /* 0x00000000000579c3 */ /* 0x000e300000002500 */
[----:B------:R-:W0:Y:S08]  /*0060*/  LDC R3, c[0x0][0x360] ;  /* 0x0000d800ff037b82 */ /* 0x000e300000000800 */
[----:B------:R-:W1:Y:S01]  /*0070*/  S2UR UR4, SR_CTAID.Y ;  /* 0x00000000000479c3 */ /* 0x000e620000002600 */
[----:B0-----:R-:W-:-:S05]  /*0080*/  IMAD R3, R3, UR5, R2 ;  /* 0x0000000503037c24 */ /* 0x001fca000f8e0202 */
[----:B--2---:R-:W-:Y:S01]  /*0090*/  ISETP.GE.AND P0, PT, R3, UR7, PT ;  /* 0x0000000703007c0c */ /* 0x004fe2000bf06270 */
[----:B-1----:R-:W-:-:S05]  /*00a0*/  IMAD R0, R0, UR4, R5 ;  /* 0x0000000400007c24 */ /* 0x002fca000f8e0205 */
[----:B------:R-:W-:-:S13]  /*00b0*/  ISETP.GE.OR P0, PT, R0, UR6, P0 ;  /* 0x0000000600007c0c */ /* 0x000fda0008706670 */
[----:B------:R-:W-:Y:S05]  /*00c0*/  @P0 EXIT ;  /* 0x000000000000094d */ /* 0x000fea0003800000 */
[----:B------:R-:W0:Y:S01]  /*00d0*/  LDCU.64 UR4, c[0x0][0x380] ;  /* 0x00007000ff0477ac */ /* 0x000e220008000a00 */
[----:B------:R-:W-:Y:S01]  /*00e0*/  IMAD R7, R0, UR7, R3 ;  /* 0x0000000700077c24 */ /* 0x000fe2000f8e0203 */
[----:B------:R-:W1:Y:S01]  /*00f0*/  LDC.64 R4, c[0x0][0x390] ;  /* 0x0000e400ff047b82 */ /* 0x000e620000000a00 */
[----:B------:R-:W2:Y:S01]  /*0100*/  LDCU.64 UR8, c[0x0][0x358] ;  /* 0x00006b00ff0877ac */ /* 0x000ea20008000a00 */
[----:B------:R-:W3:Y:S02]  /*0110*/  LDCU UR7, c[0x0][0x398] ;  /* 0x00007300ff0777ac */ /* 0x000ee40008000800 */
[----:B0-----:R-:W-:-:S04]  /*0120*/  IADD3 R2, P0, PT, R7, UR4, RZ ;  /* 0x0000000407027c10 */ /* 0x001fc8000ff1e0ff */
[----:B------:R-:W-:-:S05]  /*0130*/  LEA.HI.X.SX32 R3, R7, UR5, 0x1, P0 ;  /* 0x0000000507037c11 */ /* 0x000fca00080f0eff */
[----:B--2---:R1:W2:Y:S01]  /*0140*/  LDG.E.U8.CONSTANT R0, desc[UR8][R2.64] ;  /* 0x0000000802007981 */ /* 0x0042a2000c1e9100 */
[----:B---3--:R-:W-:Y:S01]  /*0150*/  UIADD3 UR6, UPT, UPT, -UR7, 0x8, URZ ;  /* 0x0000000807067890 */ /* 0x008fe2000fffe1ff */
[----:B------:R-:W-:Y:S01]  /*0160*/  BSSY.RECONVERGENT B0, `(.L_x_1489) ;  /* 0x000001b000007945 */ /* 0x000fe20003800200 */
[----:B------:R-:W-:Y:S01]  /*0170*/  UIADD3 UR4, UPT, UPT, UR7, -0x1, URZ ;  /* 0xffffffff07047890 */ /* 0x000fe2000fffe0ff */
[----:B------:R-:W-:-:S03]  /*0180*/  UMOV UR5, 0x1 ;  /* 0x0000000100057882 */ /* 0x000fc60000000000 */
[----:B------:R-:W-:Y:S01]  /*0190*/  USHF.L.U32 UR4, UR5, UR4, URZ ;  /* 0x0000000405047299 */ /* 0x000fe200080006ff */
[----:B-1----:R-:W-:-:S04]  /*01a0*/  IMAD.WIDE R2, R7, 0x4, R4 ;  /* 0x0000000407027825 */ /* 0x002fc800078e0204 */
[----:B------:R-:W-:Y:S02]  /*01b0*/  IMAD.MOV.U32 R5, RZ, RZ, RZ ;  /* 0x000000ffff057224 */ /* 0x000fe400078e00ff */
[----:B--2---:R-:W-:-:S05]  /*01c0*/  IMAD.SHL.U32 R6, R0, 0x2, RZ ;  /* 0x0000000200067824 */ /* 0x004fca00078e00ff */
[----:B------:R-:W-:-:S04]  /*01d0*/  SHF.R.U32.HI R6, RZ, UR6, R6 ;  /* 0x00000006ff067c19 */ /* 0x000fc80008011606 */
[----:B------:R-:W-:-:S04]  /*01e0*/  LOP3.LUT R6, R6, 0xff, RZ, 0xc0, !PT ;  /* 0x000000ff06067812 */ /* 0x000fc800078ec0ff */
[----:B------:R-:W-:-:S13]  /*01f0*/  ISETP.NE.AND P0, PT, R6, UR4, PT ;  /* 0x0000000406007c0c */ /* 0x000fda000bf05270 */
[----:B------:R-:W-:Y:S05]  /*0200*/  @!P0 BRA `(.L_x_1490) ;  /* 0x0000000000408947 */ /* 0x000fea0003800000 */
[----:B------:R-:W0:Y:S01]  /*0210*/  LDCU UR4, c[0x0][0x39c] ;  /* 0x00007380ff0477ac */ /* 0x000e220008000800 */
[C---:B------:R-:W-:Y:S01]  /*0220*/  IMAD.SHL.U32 R4, R0.reuse, 0x4, RZ ;  /* 0x0000000400047824 */ /* 0x040fe200078e00ff */
[----:B------:R-:W-:Y:S01]  /*0230*/  LOP3.LUT P0, RZ, R0, 0x40, RZ, 0xc0, !PT ;  /* 0x0000004000ff7812 */ /* 0x000fe2000780c0ff */
[----:B------:R-:W1:Y:S03]  /*0240*/  LDCU UR6, c[0x0][0x3a0] ;  /* 0x00007400ff0677ac */ /* 0x000e660008000800 */
[----:B------:R-:W-:Y:S01]  /*0250*/  LOP3.LUT R4, R4, 0xfc, RZ, 0xc0, !PT ;  /* 0x000000fc04047812 */ /* 0x000fe200078ec0ff */
[----:B------:R-:W-:-:S06]  /*0260*/  UIADD3 UR5, UPT, UPT, -UR7, 0x9, URZ ;  /* 0x0000000907057890 */ /* 0x000fcc000fffe1ff */
[----:B------:R-:W-:Y:S02]  /*0270*/  SHF.R.U32.HI R6, RZ, UR5, R4 ;  /* 0x00000005ff067c19 */ /* 0x000fe40008011604 */
[----:B------:R-:W-:Y:S01]  /*0280*/  SHF.R.U32.HI R4, RZ, 0x7, R0 ;  /* 0x00000007ff047819 */ /* 0x000fe20000011600 */
[----:B0-----:R-:W-:Y:S02]  /*0290*/  UIADD3 UR4, UPT, UPT, -UR4, 0x20, URZ ;  /* 0x0000002004047890 */ /* 0x001fe4000fffe1ff */
[----:B------:R-:W-:Y:S02]  /*02a0*/  @P0 IMAD.MOV R6, RZ, RZ, -R6 ;  /* 0x000000ffff060224 */ /* 0x000fe400078e0a06 */
[----:B------:R-:W-:Y:S02]  /*02b0*/  IMAD.U32 R4, R4, -0x80000000, RZ ;  /* 0x8000000004047824 */ /* 0x000fe400078e00ff */
[----:B-1----:R-:W-:Y:S01]  /*02c0*/  VIADD R6, R6, -UR6 ;  /* 0x8000000606067c36 */ /* 0x002fe20008000000 */
[----:B------:R-:W-:-:S04]  /*02d0*/  SHF.L.U32 R5, R0, UR4, RZ ;  /* 0x0000000400057c19 */ /* 0x000fc800080006ff */
[----:B------:R-:W-:Y:S02]  /*02e0*/  LEA.HI R5, R5, R4, RZ, 0x17 ;  /* 0x0000000405057211 */ /* 0x000fe400078fb8ff */
[----:B------:R-:W-:-:S04]  /*02f0*/  LEA R6, R6, 0x3f800000, 0x17 ;  /* 0x3f80000006067811 */ /* 0x000fc800078eb8ff */
[----:B------:R-:W-:-:S07]  /*0300*/  LOP3.LUT R5, R5, R6, RZ, 0xfc, !PT ;  /* 0x0000000605057212 */ /* 0x000fce00078efcff */
.L_x_1490:
[----:B------:R-:W-:Y:S05]  /*0310*/  BSYNC.RECONVERGENT B0 ;  /* 0x0000000000007941 */ /* 0x000fea0003800200 */
.L_x_1489:
[----:B------:R-:W-:Y:S01]  /*0320*/  STG.E desc[UR8][R2.64], R5 ;  /* 0x0000000502007986 */ /* 0x000fe2000c101908 */
[----:B------:R-:W-:Y:S05]  /*0330*/  EXIT ;  /* 0x000000000000794d */ /* 0x000fea0003800000 */
.L_x_1491:
        /* <DEDUP_REMOVED lines=12> */
.L_x_1818:


//--------------------- .text._Z26_float_to_hfp8_cuda_kernelPKfiiPhiiiff --------------------------
	.section	.text._Z26_float_to_hfp8_cuda_kernelPKfiiPhiiiff,"ax",@progbits
	.align	128
        .global         _Z26_float_to_hfp8_cuda_kernelPKfiiPhiiiff
        .type           _Z26_float_to_hfp8_cuda_kernelPKfiiPhiiiff,@function
        .size           _Z26_float_to_hfp8_cuda_kernelPKfiiPhiiiff,(.L_x_1819 - _Z26_float_to_hfp8_cuda_kernelPKfiiPhiiiff)
        .other          _Z26_float_to_hfp8_cuda_kernelPKfiiPhiiiff,@"STO_CUDA_ENTRY STV_DEFAULT"
_Z26_float_to_hfp8_cuda_kernelPKfiiPhiiiff:
.text._Z26_float_to_hfp8_cuda_kernelPKfiiPhiiiff:
        /* <DEDUP_REMOVED lines=13> */
[----:B------:R-:W0:Y:S01]  /*00d0*/  LDC.64 R2, c[0x0][0x380] ;  /* 0x0000e000ff027b82 */ /* 0x000e220000000a00 */
[----:B------:R-:W1:Y:S01]  /*00e0*/  LDCU.64 UR8, c[0x0][0x358] ;  /* 0x00006b00ff0877ac */ /* 0x000e620008000a00 */
[----:B------:R-:W-:Y:S01]  /*00f0*/  IMAD R5, R0, UR7, R5 ;  /* 0x0000000700057c24 */ /* 0x000fe2000f8e0205 */
[----:B------:R-:W2:Y:S05]  /*0100*/  LDCU UR4, c[0x0][0x3a4] ;  /* 0x00007480ff0477ac */ /* 0x000eaa0008000800 */
[----:B------:R-:W3:Y:S01]  /*0110*/  LDC R7, c[0x0][0x3a8] ;  /* 0x0000ea00ff077b82 */ /* 0x000ee20000000800 */
[----:B0-----:R-:W-:-:S06]  /*0120*/  IMAD.WIDE R2, R5, 0x4, R2 ;  /* 0x0000000405027825 */ /* 0x001fcc00078e0202 */
[----:B-1----:R-:W3:Y:S01]  /*0130*/  LDG.E.CONSTANT R2, desc[UR8][R2.64] ;  /* 0x0000000802027981 */ /* 0x002ee2000c1e9900 */
[----:B------:R-:W-:Y:S01]  /*0140*/  BSSY.RECONVERGENT B0, `(.L_x_1492) ;  /* 0x0000020000007945 */ /* 0x000fe20003800200 */
[----:B------:R-:W-:Y:S01]  /*0150*/  IMAD.MOV.U32 R0, RZ, RZ, 0x40 ;  /* 0x00000040ff007424 */ /* 0x000fe200078e00ff */
[CC--:B---3--:R-:W-:Y:S02]  /*0160*/  FSETP.GT.AND P0, PT, R2.reuse, R7.reuse, PT ;  /* 0x000000070200720b */ /* 0x0c8fe40003f04000 */
[C---:B------:R-:W-:Y:S02]  /*0170*/  FSETP.GT.AND P1, PT, R2.reuse, RZ, PT ;  /* 0x000000ff0200720b */ /* 0x040fe40003f24000 */
[-C--:B------:R-:W-:Y:S02]  /*0180*/  FSETP.GEU.AND P2, PT, R2, -R7.reuse, PT ;  /* 0x800000070200720b */ /* 0x080fe40003f4e000 */
[----:B------:R-:W-:-:S07]  /*0190*/  FSEL R7, R7, -R7, P1 ;  /* 0x8000000707077208 */ /* 0x000fce0000800000 */
[----:B------:R-:W-:-:S04]  /*01a0*/  @!P0 FSEL R7, R7, R2, !P2 ;  /* 0x0000000207078208 */ /* 0x000fc80005000000 */
[C---:B--2---:R-:W-:Y:S02]  /*01b0*/  FSETP.GEU.AND P0, PT, R7.reuse, UR4, PT ;  /* 0x0000000407007c0b */ /* 0x044fe4000bf0e000 */
[C---:B------:R-:W-:Y:S02]  /*01c0*/  FSETP.GT.AND P1, PT, R7.reuse, -UR4, PT ;  /* 0x8000000407007c0b */ /* 0x040fe4000bf24000 */
[C---:B------:R-:W-:Y:S02]  /*01d0*/  FSETP.GE.AND P0, PT, R7.reuse, RZ, !P0 ;  /* 0x000000ff0700720b */ /* 0x040fe40004706000 */
[----:B------:R-:W-:-:S04]  /*01e0*/  FSETP.LE.AND P1, PT, R7, RZ, P1 ;  /* 0x000000ff0700720b */ /* 0x000fc80000f23000 */
[----:B------:R-:W-:-:S13]  /*01f0*/  PLOP3.LUT P0, PT, P0, P1, PT, 0xf8, 0x8f ;  /* 0x00000000008f781c */ /* 0x000fda0000703f70 */
[----:B------:R-:W-:Y:S05]  /*0200*/  @P0 BRA `(.L_x_1493) ;  /* 0x00000000004c0947 */ /* 0x000fea0003800000 */
[----:B------:R-:W0:Y:S01]  /*0210*/  LDCU UR4, c[0x0][0x3a0] ;  /* 0x00007400ff0477ac */ /* 0x000e220008000800 */
[----:B------:R-:W1:Y:S01]  /*0220*/  LDCU.64 UR6, c[0x0][0x398] ;  /* 0x00007300ff0677ac */ /* 0x000e620008000a00 */
[----:B0-----:R-:W-:Y:S01]  /*0230*/  LEA.HI R0, R7, UR4, RZ, 0x9 ;  /* 0x0000000407007c11 */ /* 0x001fe2000f8f48ff */
[----:B-1----:R-:W-:-:S04]  /*0240*/  UIADD3 UR4, UPT, UPT, -UR7, 0x20, URZ ;  /* 0x0000002007047890 */ /* 0x002fc8000fffe1ff */
[----:B------:R-:W-:Y:S01]  /*0250*/  VIADD R2, R0, 0x81 ;  /* 0x0000008100027836 */ /* 0x000fe20000000000 */
[----:B------:R-:W-:-:S04]  /*0260*/  UIADD3 UR5, UPT, UPT, -UR6, 0x9, URZ ;  /* 0x0000000906057890 */ /* 0x000fc8000fffe1ff */
[----:B------:R-:W-:Y:S02]  /*0270*/  PRMT R0, R2, 0x8880, RZ ;  /* 0x0000888002007816 */ /* 0x000fe400000000ff */
[----:B------:R-:W-:Y:S02]  /*0280*/  SHF.R.U32.HI R2, RZ, 0x1, R2 ;  /* 0x00000001ff027819 */ /* 0x000fe40000011602 */
[----:B------:R-:W-:Y:S01]  /*0290*/  IABS R3, R0 ;  /* 0x0000000000037213 */ /* 0x000fe20000000000 */
[----:B------:R-:W-:Y:S01]  /*02a0*/  IMAD.SHL.U32 R0, R7, 0x200, RZ ;  /* 0x0000020007007824 */ /* 0x000fe200078e00ff */
[----:B------:R-:W-:Y:S02]  /*02b0*/  SHF.R.U32.HI R7, RZ, 0x18, R7 ;  /* 0x00000018ff077819 */ /* 0x000fe40000011607 */
[----:B------:R-:W-:Y:S02]  /*02c0*/  PRMT R3, R3, 0x8880, RZ ;  /* 0x0000888003037816 */ /* 0x000fe400000000ff */
[----:B------:R-:W-:-:S02]  /*02d0*/  SHF.R.U32.HI R0, RZ, UR4, R0 ;  /* 0x00000004ff007c19 */ /* 0x000fc40008011600 */
[----:B------:R-:W-:Y:S02]  /*02e0*/  SHF.L.U32 R3, R3, UR5, RZ ;  /* 0x0000000503037c19 */ /* 0x000fe400080006ff */
[----:B------:R-:W-:Y:S02]  /*02f0*/  LOP3.LUT R7, R0, 0x80, R7, 0xf8, !PT ;  /* 0x0000008000077812 */ /* 0x000fe400078ef807 */
[----:B------:R-:W-:Y:S02]  /*0300*/  SHF.R.U32.HI R3, RZ, 0x2, R3 ;  /* 0x00000002ff037819 */ /* 0x000fe40000011603 */
[----:B------:R-:W-:-:S04]  /*0310*/  LOP3.LUT R2, R7, 0x40, R2, 0xf8, !PT ;  /* 0x0000004007027812 */ /* 0x000fc800078ef802 */
[----:B------:R-:W-:-:S04]  /*0320*/  LOP3.LUT R2, R2, R3, RZ, 0xfc, !PT ;  /* 0x0000000302027212 */ /* 0x000fc800078efcff */
[----:B------:R-:W-:-:S07]  /*0330*/  PRMT R0, R2, 0x7610, R0 ;  /* 0x0000761002007816 */ /* 0x000fce0000000000 */
.L_x_1493:
[----:B------:R-:W-:Y:S05]  /*0340*/  BSYNC.RECONVERGENT B0 ;  /* 0x0000000000007941 */ /* 0x000fea0003800200 */
.L_x_1492:
[----:B------:R-:W0:Y:S02]  /*0350*/  LDCU.64 UR4, c[0x0][0x390] ;  /* 0x00007200ff0477ac */ /* 0x000e240008000a00 */
[----:B0-----:R-:W-:-:S04]  /*0360*/  IADD3 R2, P0, PT, R5, UR4, RZ ;  /* 0x0000000405027c10 */ /* 0x001fc8000ff1e0ff */
[----:B------:R-:W-:-:S05]  /*0370*/  LEA.HI.X.SX32 R3, R5, UR5, 0x1, P0 ;  /* 0x0000000505037c11 */ /* 0x000fca00080f0eff */
[----:B------:R-:W-:Y:S01]  /*0380*/  STG.E.U8 desc[UR8][R2.64], R0 ;  /* 0x0000000002007986 */ /* 0x000fe2000c101108 */
[----:B------:R-:W-:Y:S05]  /*0390*/  EXIT ;  /* 0x000000000000794d */ /* 0x000fea0003800000 */
.L_x_1494:
        /* <DEDUP_REMOVED lines=14> */
.L_x_1819:


//--------------------- .text._Z30_bfloat16_to_float_cuda_kernelPKtiiPf --------------------------
	.section	.text._Z30_bfloat16_to_float_cuda_kernelPKtiiPf,"ax",@progbits
	.align	128
        .global         _Z30_bfloat16_to_float_cuda_kernelPKtiiPf
        .type           _Z30_bfloat16_to_float_cuda_kernelPKtiiPf,@function
        .size           _Z30_bfloat16_to_float_cuda_kernelPKtiiPf,(.L_x_1820 - _Z30_bfloat16_to_float_cuda_kernelPKtiiPf)
        .other          _Z30_bfloat16_to_float_cuda_kernelPKtiiPf,@"STO_CUDA_ENTRY STV_DEFAULT"
_Z30_bfloat16_to_float_cuda_kernelPKtiiPf:
.text._Z30_bfloat16_to_float_cuda_kernelPKtiiPf:
[----:B------:R-:W-:Y:S01]  /*0000*/  LDC R1, c[0x0][0x37c] ;  /* 0x0000df00ff017b82 */ /* 0x000fe20000000800 */
[----:B------:R-:W0:Y:S07]  /*0010*/  S2R R6, SR_TID.Y ;  /* 0x0000000000067919 */ /* 0x000e2e0000002200 */
[----:B------:R-:W0:Y:S01]  /*0020*/  S2UR UR4, SR_CTAID.Y ;  /* 0x00000000000479c3 */ /* 0x000e220000002600 */
[----:B------:R-:W1:Y:S01]  /*0030*/  LDCU UR6, c[0x0][0x388] ;  /* 0x00007100ff0677ac */ /* 0x000e620008000800 */
[----:B------:R-:W2:Y:S06]  /*0040*/  S2R R3, SR_TID.X ;  /* 0x0000000000037919 */ /* 0x000eac0000002100 */
[----:B------:R-:W0:Y:S08]  /*0050*/  LDC R9, c[0x0][0x364] ;  /* 0x0000d900ff097b82 */ /* 0x000e300000000800 */
[----:B------:R-:W2:Y:S08]  /*0060*/  S2UR UR5, SR_CTAID.X ;  /* 0x00000000000579c3 */ /* 0x000eb00000002500 */
[----:B------:R-:W2:Y:S08]  /*0070*/  LDC R0, c[0x0][0x360] ;  /* 0x0000d800ff007b82 */ /* 0x000eb00000000800 */
[----:B------:R-:W3:Y:S01]  /*0080*/  LDC R8, c[0x0][0x374] ;  /* 0x0000dd00ff087b82 */ /* 0x000ee20000000800 */
[----:B0-----:R-:W-:-:S05]  /*0090*/  IMAD R7, R9, UR4, R6 ;  /* 0x0000000409077c24 */ /* 0x001fca000f8e0206 */
[----:B-1----:R-:W-:Y:S01]  /*00a0*/  ISETP.GE.AND P0, PT, R7, UR6, PT ;  /* 0x0000000607007c0c */ /* 0x002fe2000bf06270 */
[----:B--2---:R-:W-:-:S12]  /*00b0*/  IMAD R0, R0, UR5, R3 ;  /* 0x0000000500007c24 */ /* 0x004fd8000f8e0203 */
[----:B------:R-:W-:Y:S05]  /*00c0*/  @P0 EXIT ;  /* 0x000000000000094d */ /* 0x000fea0003800000 */
[----:B---3--:R-:W-:Y:S01]  /*00d0*/  IMAD R4, R9, R8, RZ ;  /* 0x0000000809047224 */ /* 0x008fe200078e02ff */
[----:B------:R-:W0:Y:S01]  /*00e0*/  LDCU UR8, c[0x0][0x38c] ;  /* 0x00007180ff0877ac */ /* 0x000e220008000800 */
[----:B------:R-:W-:Y:S02]  /*00f0*/  BSSY.RECONVERGENT B0, `(.L_x_1495) ;  /* 0x0000036000007945 */ /* 0x000fe40003800200 */
[----:B------:R-:W1:Y:S01]  /*0100*/  I2F.U32.RP R12, R4 ;  /* 0x00000004000c7306 */ /* 0x000e620000209000 */
[C---:B------:R-:W-:Y:S01]  /*0110*/  IMAD.IADD R5, R4.reuse, 0x1, R7 ;  /* 0x0000000104057824 */ /* 0x040fe200078e0207 */
[----:B------:R-:W-:Y:S01]  /*0120*/  ISETP.NE.U32.AND P2, PT, R4, RZ, PT ;  /* 0x000000ff0400720c */ /* 0x000fe20003f45070 */
[----:B------:R-:W-:-:S03]  /*0130*/  IMAD.MOV R13, RZ, RZ, -R4 ;  /* 0x000000ffff0d7224 */ /* 0x000fc600078e0a04 */
[C---:B------:R-:W-:Y:S02]  /*0140*/  ISETP.GE.U32.AND P0, PT, R5.reuse, UR6, PT ;  /* 0x0000000605007c0c */ /* 0x040fe4000bf06070 */
[----:B------:R-:W-:Y:S01]  /*0150*/  VIMNMX.U32 R10, PT, PT, R5, UR6, !PT ;  /* 0x00000006050a7c48 */ /* 0x000fe2000ffe0000 */
[----:B------:R-:W2:Y:S01]  /*0160*/  LDCU.64 UR6, c[0x0][0x358] ;  /* 0x00006b00ff0677ac */ /* 0x000ea20008000a00 */
[----:B------:R-:W-:-:S04]  /*0170*/  SEL R11, RZ, 0x1, P0 ;  /* 0x00000001ff0b7807 */ /* 0x000fc80000000000 */
[----:B------:R-:W-:Y:S01]  /*0180*/  IADD3 R5, PT, PT, R10, -R5, -R11 ;  /* 0x800000050a057210 */ /* 0x000fe20007ffe80b */
[----:B-1----:R-:W1:Y:S02]  /*0190*/  MUFU.RCP R12, R12 ;  /* 0x0000000c000c7308 */ /* 0x002e640000001000 */
[----:B-1----:R-:W-:-:S06]  /*01a0*/  VIADD R2, R12, 0xffffffe ;  /* 0x0ffffffe0c027836 */ /* 0x002fcc0000000000 */
[----:B------:R1:W3:Y:S02]  /*01b0*/  F2I.FTZ.U32.TRUNC.NTZ R3, R2 ;  /* 0x0000000200037305 */ /* 0x0002e4000021f000 */
[----:B-1----:R-:W-:Y:S02]  /*01c0*/  IMAD.MOV.U32 R2, RZ, RZ, RZ ;  /* 0x000000ffff027224 */ /* 0x002fe400078e00ff */
[----:B---3--:R-:W-:-:S04]  /*01d0*/  IMAD R13, R13, R3, RZ ;  /* 0x000000030d0d7224 */ /* 0x008fc800078e02ff */
[----:B------:R-:W-:-:S06]  /*01e0*/  IMAD.HI.U32 R12, R3, R13, R2 ;  /* 0x0000000d030c7227 */ /* 0x000fcc00078e0002 */
[----:B------:R-:W-:-:S04]  /*01f0*/  IMAD.HI.U32 R12, R12, R5, RZ ;  /* 0x000000050c0c7227 */ /* 0x000fc800078e00ff */
[----:B------:R-:W-:-:S04]  /*0200*/  IMAD.MOV R2, RZ, RZ, -R12 ;  /* 0x000000ffff027224 */ /* 0x000fc800078e0a0c */
[----:B------:R-:W-:Y:S02]  /*0210*/  IMAD R5, R4, R2, R5 ;  /* 0x0000000204057224 */ /* 0x000fe400078e0205 */
[----:B------:R-:W1:Y:S03]  /*0220*/  LDC.64 R2, c[0x0][0x390] ;  /* 0x0000e400ff027b82 */ /* 0x000e660000000a00 */
[----:B------:R-:W-:-:S13]  /*0230*/  ISETP.GE.U32.AND P0, PT, R5, R4, PT ;  /* 0x000000040500720c */ /* 0x000fda0003f06070 */
[----:B------:R-:W-:Y:S01]  /*0240*/  @P0 IADD3 R5, PT, PT, -R4, R5, RZ ;  /* 0x0000000504050210 */ /* 0x000fe20007ffe1ff */
[----:B------:R-:W-:-:S03]  /*0250*/  @P0 VIADD R12, R12, 0x1 ;  /* 0x000000010c0c0836 */ /* 0x000fc60000000000 */
[----:B------:R-:W-:Y:S01]  /*0260*/  ISETP.GE.U32.AND P1, PT, R5, R4, PT ;  /* 0x000000040500720c */ /* 0x000fe20003f26070 */
[----:B-1----:R-:W-:-:S12]  /*0270*/  IMAD.WIDE R2, R0, 0x4, R2 ;  /* 0x0000000400027825 */ /* 0x002fd800078e0202 */
[----:B------:R-:W-:Y:S01]  /*0280*/  @P1 VIADD R12, R12, 0x1 ;  /* 0x000000010c0c1836 */ /* 0x000fe20000000000 */
[----:B------:R-:W-:-:S05]  /*0290*/  @!P2 LOP3.LUT R12, RZ, R4, RZ, 0x33, !PT ;  /* 0x00000004ff0ca212 */ /* 0x000fca00078e33ff */
[----:B------:R-:W-:-:S05]  /*02a0*/  IMAD.IADD R10, R11, 0x1, R12 ;  /* 0x000000010b0a7824 */ /* 0x000fca00078e020c */
[C---:B------:R-:W-:Y:S02]  /*02b0*/  LOP3.LUT R5, R10.reuse, 0x3, RZ, 0xc0, !PT ;  /* 0x000000030a057812 */ /* 0x040fe400078ec0ff */
[----:B------:R-:W-:Y:S02]  /*02c0*/  ISETP.GE.U32.AND P0, PT, R10, 0x3, PT ;  /* 0x000000030a00780c */ /* 0x000fe40003f06070 */
[----:B------:R-:W-:Y:S02]  /*02d0*/  ISETP.NE.AND P1, PT, R5, 0x3, PT ;  /* 0x000000030500780c */ /* 0x000fe40003f25270 */
[----:B------:R-:W-:-:S11]  /*02e0*/  SHF.R.S32.HI R5, RZ, 0x1f, R0 ;  /* 0x0000001fff057819 */ /* 0x000fd60000011400 */
[----:B0-2---:R-:W-:Y:S05]  /*02f0*/  @!P1 BRA `(.L_x_1496) ;  /* 0x0000000000549947 */ /* 0x005fea0003800000 */
[----:B------:R-:W0:Y:S01]  /*0300*/  LDCU UR5, c[0x0][0x38c] ;  /* 0x00007180ff0577ac */ /* 0x000e220008000800 */
[----:B------:R-:W-:-:S05]  /*0310*/  VIADD R10, R10, 0x1 ;  /* 0x000000010a0a7836 */ /* 0x000fca0000000000 */
[----:B------:R-:W-:-:S04]  /*0320*/  LOP3.LUT R11, R10, 0x3, RZ, 0xc0, !PT ;  /* 0x000000030a0b7812 */ /* 0x000fc800078ec0ff */
[C---:B------:R-:W-:Y:S01]  /*0330*/  IADD3 R12, PT, PT, -R11.reuse, RZ, RZ ;  /* 0x000000ff0b0c7210 */ /* 0x040fe20007ffe1ff */
[----:B------:R-:W-:Y:S02]  /*0340*/  IMAD R8, R11, R8, UR4 ;  /* 0x000000040b087e24 */ /* 0x000fe4000f8e0208 */
[----:B0-----:R-:W-:Y:S01]  /*0350*/  IMAD R13, R7, UR5, RZ ;  /* 0x00000005070d7c24 */ /* 0x001fe2000f8e02ff */
[----:B------:R-:W-:Y:S01]  /*0360*/  ISETP.GE.AND P1, PT, R0, UR5, PT ;  /* 0x0000000500007c0c */ /* 0x000fe2000bf26270 */
[----:B------:R-:W-:-:S12]  /*0370*/  IMAD R7, R8, R9, R6 ;  /* 0x0000000908077224 */ /* 0x000fd800078e0206 */
.L_x_1497:
[----:B0-----:R-:W0:Y:S01]  /*0380*/  @!P1 LDC.64 R10, c[0x0][0x380] ;  /* 0x0000e000ff0a9b82 */ /* 0x001e220000000a00 */
[----:B------:R-:W-:-:S04]  /*0390*/  @!P1 IADD3 R6, P2, PT, R0, R13, RZ ;  /* 0x0000000d00069210 */ /* 0x000fc80007f5e0ff */
[----:B------:R-:W-:Y:S02]  /*03a0*/  @!P1 LEA.HI.X.SX32 R8, R13, R5, 0x1, P2 ;  /* 0x000000050d089211 */ /* 0x000fe400010f0eff */
[----:B0-----:R-:W-:-:S04]  /*03b0*/  @!P1 LEA R10, P2, R6, R10, 0x1 ;  /* 0x0000000a060a9211 */ /* 0x001fc800078408ff */
[----:B------:R-:W-:-:S05]  /*03c0*/  @!P1 LEA.HI.X R11, R6, R11, R8, 0x1, P2 ;  /* 0x0000000b060b9211 */ /* 0x000fca00010f0c08 */
[----:B------:R-:W2:Y:S01]  /*03d0*/  @!P1 LDG.E.U16.CONSTANT R10, desc[UR6][R10.64] ;  /* 0x000000060a0a9981 */ /* 0x000ea2000c1e9500 */
[----:B------:R-:W-:-:S04]  /*03e0*/  @!P1 IMAD.WIDE R8, R13, 0x4, R2 ;  /* 0x000000040d089825 */ /* 0x000fc800078e0202 */
[----:B------:R-:W-:Y:S02]  /*03f0*/  VIADD R12, R12, 0x1 ;  /* 0x000000010c0c7836 */ /* 0x000fe40000000000 */
[----:B------:R-:W-:-:S03]  /*0400*/  IMAD R13, R4, UR8, R13 ;  /* 0x00000008040d7c24 */ /* 0x000fc6000f8e020d */
[----:B------:R-:W-:Y:S01]  /*0410*/  ISETP.NE.AND P2, PT, R12, RZ, PT ;  /* 0x000000ff0c00720c */ /* 0x000fe20003f45270 */
[----:B--2---:R-:W-:-:S05]  /*0420*/  @!P1 IMAD.U32 R15, R10, 0x10000, RZ ;  /* 0x000100000a0f9824 */ /* 0x004fca00078e00ff */
[----:B------:R0:W-:Y:S07]  /*0430*/  @!P1 STG.E desc[UR6][R8.64], R15 ;  /* 0x0000000f08009986 */ /* 0x0001ee000c101906 */
[----:B------:R-:W-:Y:S05]  /*0440*/  @P2 BRA `(.L_x_1497) ;  /* 0xfffffffc00cc2947 */ /* 0x000fea000383ffff */
.L_x_1496:
[----:B------:R-:W-:Y:S05]  /*0450*/  BSYNC.RECONVERGENT B0 ;  /* 0x0000000000007941 */ /* 0x000fea0003800200 */
.L_x_1495:
[----:B------:R-:W-:Y:S05]  /*0460*/  @!P0 EXIT ;  /* 0x000000000000894d */ /* 0x000fea0003800000 */
[----:B------:R-:W1:Y:S01]  /*0470*/  LDCU UR4, c[0x0][0x38c] ;  /* 0x00007180ff0477ac */ /* 0x000e620008000800 */
[----:B------:R-:W2:Y:S01]  /*0480*/  LDCU UR5, c[0x0][0x38c] ;  /* 0x00007180ff0577ac */ /* 0x000ea20008000800 */
[----:B------:R-:W3:Y:S01]  /*0490*/  LDCU UR8, c[0x0][0x388] ;  /* 0x00007100ff0877ac */ /* 0x000ee20008000800 */
[----:B-1----:R-:W-:-:S13]  /*04a0*/  ISETP.GE.AND P0, PT, R0, UR4, PT ;  /* 0x0000000400007c0c */ /* 0x002fda000bf06270 */
.L_x_1498:
[----:B01----:R-:W0:Y:S01]  /*04b0*/  @!P0 LDC.64 R8, c[0x0][0x380] ;  /* 0x0000e000ff088b82 */ /* 0x003e220000000a00 */
[----:B--2---:R-:W-:-:S05]  /*04c0*/  @!P0 IMAD R21, R7, UR5, RZ ;  /* 0x0000000507158c24 */ /* 0x004fca000f8e02ff */
[----:B------:R-:W-:-:S04]  /*04d0*/  @!P0 IADD3 R11, P1, PT, R0, R21, RZ ;  /* 0x00000015000b8210 */ /* 0x000fc80007f3e0ff */
[----:B------:R-:W-:Y:S02]  /*04e0*/  @!P0 LEA.HI.X.SX32 R6, R21, R5, 0x1, P1 ;  /* 0x0000000515068211 */ /* 0x000fe400008f0eff */
[----:B0-----:R-:W-:-:S04]  /*04f0*/  @!P0 LEA R10, P1, R11, R8, 0x1 ;  /* 0x000000080b0a8211 */ /* 0x001fc800078208ff */
[----:B------:R-:W-:-:S05]  /*0500*/  @!P0 LEA.HI.X R11, R11, R9, R6, 0x1, P1 ;  /* 0x000000090b0b8211 */ /* 0x000fca00008f0c06 */
[----:B------:R-:W2:Y:S01]  /*0510*/  @!P0 LDG.E.U16.CONSTANT R10, desc[UR6][R10.64] ;  /* 0x000000060a0a8981 */ /* 0x000ea2000c1e9500 */
[----:B------:R-:W-:-:S04]  /*0520*/  @!P0 IMAD.WIDE R20, R21, 0x4, R2 ;  /* 0x0000000415148825 */ /* 0x000fc800078e0202 */
[----:B------:R-:W-:-:S05]  /*0530*/  IMAD.IADD R19, R4, 0x1, R7 ;  /* 0x0000000104137824 */ /* 0x000fca00078e0207 */
[----:B------:R-:W-:-:S05]  /*0540*/  IADD3 R13, PT, PT, R4, R19, RZ ;  /* 0x00000013040d7210 */ /* 0x000fca0007ffe0ff */
[----:B------:R-:W-:Y:S02]  /*0550*/  IMAD.IADD R7, R4, 0x1, R13 ;  /* 0x0000000104077824 */ /* 0x000fe400078e020d */
[----:B--2---:R-:W-:-:S05]  /*0560*/  @!P0 IMAD.U32 R23, R10, 0x10000, RZ ;  /* 0x000100000a178824 */ /* 0x004fca00078e00ff */
[----:B------:R0:W-:Y:S01]  /*0570*/  @!P0 STG.E desc[UR6][R20.64], R23 ;  /* 0x0000001714008986 */ /* 0x0001e2000c101906 */
[----:B------:R-:W-:-:S13]  /*0580*/  ISETP.GE.AND P0, PT, R0, UR5, PT ;  /* 0x0000000500007c0c */ /* 0x000fda000bf06270 */
[----:B------:R-:W1:Y:S01]  /*0590*/  @!P0 LDC.64 R8, c[0x0][0x380] ;  /* 0x0000e000ff088b82 */ /* 0x000e620000000a00 */
[----:B------:R-:W-:Y:S02]  /*05a0*/  @!P0 IMAD R11, R13, UR5, RZ ;  /* 0x000000050d0b8c24 */ /* 0x000fe4000f8e02ff */
[----:B------:R-:W-:Y:S02]  /*05b0*/  @!P0 IMAD R19, R19, UR5, RZ ;  /* 0x0000000513138c24 */ /* 0x000fe4000f8e02ff */
[----:B------:R-:W-:Y:S01]  /*05c0*/  @!P0 IMAD R13, R7, UR5, RZ ;  /* 0x00000005070d8c24 */ /* 0x000fe2000f8e02ff */
[C---:B------:R-:W-:Y:S02]  /*05d0*/  @!P0 IADD3 R10, P2, PT, R0.reuse, R11, RZ ;  /* 0x0000000b000a8210 */ /* 0x040fe40007f5e0ff */
[----:B------:R-:W2:Y:S01]  /*05e0*/  @!P0 LDC.64 R14, c[0x0][0x380] ;  /* 0x0000e000ff0e8b82 */ /* 0x000ea20000000a00 */
[C---:B------:R-:W-:Y:S02]  /*05f0*/  @!P0 IADD3 R18, P1, PT, R0.reuse, R19, RZ ;  /* 0x0000001300128210 */ /* 0x040fe40007f3e0ff */
[----:B0-----:R-:W-:-:S02]  /*0600*/  @!P0 IADD3 R21, P3, PT, R0, R13, RZ ;  /* 0x0000000d00158210 */ /* 0x001fc40007f7e0ff */
[-C--:B------:R-:W-:Y:S02]  /*0610*/  @!P0 LEA.HI.X.SX32 R12, R11, R5.reuse, 0x1, P2 ;  /* 0x000000050b0c8211 */ /* 0x080fe400010f0eff */
[-C--:B------:R-:W-:Y:S01]  /*0620*/  @!P0 LEA.HI.X.SX32 R22, R19, R5.reuse, 0x1, P1 ;  /* 0x0000000513168211 */ /* 0x080fe200008f0eff */
[----:B------:R-:W0:Y:S01]  /*0630*/  @!P0 LDC.64 R16, c[0x0][0x380] ;  /* 0x0000e000ff108b82 */ /* 0x000e220000000a00 */
[----:B------:R-:W-:Y:S02]  /*0640*/  @!P0 LEA.HI.X.SX32 R6, R13, R5, 0x1, P3 ;  /* 0x000000050d068211 */ /* 0x000fe400018f0eff */
[----:B-1----:R-:W-:-:S04]  /*0650*/  @!P0 LEA R8, P2, R10, R8, 0x1 ;  /* 0x000000080a088211 */ /* 0x002fc800078408ff */
[----:B------:R-:W-:Y:S02]  /*0660*/  @!P0 LEA.HI.X R9, R10, R9, R12, 0x1, P2 ;  /* 0x000000090a098211 */ /* 0x000fe400010f0c0c */
[----:B--2---:R-:W-:-:S04]  /*0670*/  @!P0 LEA R14, P1, R18, R14, 0x1 ;  /* 0x0000000e120e8211 */ /* 0x004fc800078208ff */
[----:B------:R-:W-:Y:S02]  /*0680*/  @!P0 LEA.HI.X R15, R18, R15, R22, 0x1, P1 ;  /* 0x0000000f120f8211 */ /* 0x000fe400008f0c16 */
[C---:B0-----:R-:W-:Y:S01]  /*0690*/  @!P0 LEA R20, P3, R21.reuse, R16, 0x1 ;  /* 0x0000001015148211 */ /* 0x041fe200078608ff */
[----:B------:R-:W-:Y:S02]  /*06a0*/  @!P0 IMAD.MOV.U32 R16, RZ, RZ, R8 ;  /* 0x000000ffff108224 */ /* 0x000fe400078e0008 */
[----:B------:R-:W2:Y:S01]  /*06b0*/  @!P0 LDG.E.U16.CONSTANT R14, desc[UR6][R14.64] ;  /* 0x000000060e0e8981 */ /* 0x000ea2000c1e9500 */
[----:B------:R-:W-:Y:S01]  /*06c0*/  @!P0 LEA.HI.X R21, R21, R17, R6, 0x1, P3 ;  /* 0x0000001115158211 */ /* 0x000fe200018f0c06 */
[----:B------:R-:W-:-:S04]  /*06d0*/  @!P0 IMAD.MOV.U32 R17, RZ, RZ, R9 ;  /* 0x000000ffff118224 */ /* 0x000fc800078e0009 */
[----:B------:R-:W4:Y:S04]  /*06e0*/  @!P0 LDG.E.U16.CONSTANT R20, desc[UR6][R20.64] ;  /* 0x0000000614148981 */ /* 0x000f28000c1e9500 */
[----:B------:R-:W5:Y:S01]  /*06f0*/  @!P0 LDG.E.U16.CONSTANT R16, desc[UR6][R16.64] ;  /* 0x0000000610108981 */ /* 0x000f62000c1e9500 */
[----:B------:R-:W-:-:S04]  /*0700*/  @!P0 IMAD.WIDE R8, R19, 0x4, R2 ;  /* 0x0000000413088825 */ /* 0x000fc800078e0202 */
[----:B------:R-:W-:-:S04]  /*0710*/  @!P0 IMAD.WIDE R10, R11, 0x4, R2 ;  /* 0x000000040b0a8825 */ /* 0x000fc800078e0202 */
[----:B------:R-:W-:-:S04]  /*0720*/  @!P0 IMAD.WIDE R12, R13, 0x4, R2 ;  /* 0x000000040d0c8825 */ /* 0x000fc800078e0202 */
[----:B------:R-:W-:-:S05]  /*0730*/  IMAD.IADD R7, R4, 0x1, R7 ;  /* 0x0000000104077824 */ /* 0x000fca00078e0207 */
[----:B---3--:R-:W-:Y:S01]  /*0740*/  ISETP.GE.AND P1, PT, R7, UR8, PT ;  /* 0x0000000807007c0c */ /* 0x008fe2000bf26270 */
[----:B--2---:R-:W-:Y:S02]  /*0750*/  @!P0 IMAD.U32 R19, R14, 0x10000, RZ ;  /* 0x000100000e138824 */ /* 0x004fe400078e00ff */
[----:B----4-:R-:W-:Y:S01]  /*0760*/  @!P0 IMAD.U32 R25, R20, 0x10000, RZ ;  /* 0x0001000014198824 */ /* 0x010fe200078e00ff */
[----:B-----5:R-:W-:Y:S02]  /*0770*/  @!P0 SHF.L.U32 R23, R16, 0x10, RZ ;  /* 0x0000001010178819 */ /* 0x020fe400000006ff */
[----:B------:R1:W-:Y:S04]  /*0780*/  @!P0 STG.E desc[UR6][R8.64], R19 ;  /* 0x0000001308008986 */ /* 0x0003e8000c101906 */
[----:B------:R1:W-:Y:S04]  /*0790*/  @!P0 STG.E desc[UR6][R10.64], R23 ;  /* 0x000000170a008986 */ /* 0x0003e8000c101906 */
[----:B------:R1:W-:Y:S01]  /*07a0*/  @!P0 STG.E desc[UR6][R12.64], R25 ;  /* 0x000000190c008986 */ /* 0x0003e2000c101906 */
[----:B------:R-:W-:Y:S05]  /*07b0*/  @!P1 BRA `(.L_x_1498) ;  /* 0xfffffffc003c9947 */ /* 0x000fea000383ffff */
[----:B------:R-:W-:Y:S05]  /*07c0*/  EXIT ;  /* 0x000000000000794d */ /* 0x000fea0003800000 */
.L_x_1499:
        /* <DEDUP_REMOVED lines=11> */
.L_x_1820:


//--------------------- .text._Z30_float_to_bfloat16_cuda_kernelPKfiiPt --------------------------
	.section	.text._Z30_float_to_bfloat16_cuda_kernelPKfiiPt,"ax",@progbits
	.align	128
        .global         _Z30_float_to_bfloat16_cuda_kernelPKfiiPt
        .type           _Z30_float_to_bfloat16_cuda_kernelPKfiiPt,@function
        .size           _Z30_float_to_bfloat16_cuda_kernelPKfiiPt,(.L_x_1821 - _Z30_float_to_bfloat16_cuda_kernelPKfiiPt)
        .other          _Z30_float_to_bfloat16_cuda_kernelPKfiiPt,@"STO_CUDA_ENTRY STV_DEFAULT"
_Z30_float_to_bfloat16_cuda_kernelPKfiiPt:
.text._Z30_float_to_bfloat16_cuda_kernelPKfiiPt:
[----:B------:R-:W-:Y:S01]  /*0000*/  LDC R1, c[0x0][0x37c] ;  /* 0x0000df00ff017b82 */ /* 0x000fe20000000800 */
[----:B------:R-:W0:Y:S07]  /*0010*/  S2R R0, SR_TID.X ;  /* 0x0000000000007919 */ /* 0x000e2e0000002100 */
[----:B------:R-:W0:Y:S01]  /*0020*/  S2UR UR4, SR_CTAID.X ;  /* 0x00000000000479c3 */ /* 0x000e220000002500 */
[----:B------:R-:W1:Y:S07]  /*0030*/  LDCU UR5, c[0x0][0x388] ;  /* 0x00007100ff0577ac */ /* 0x000e6e0008000800 */
[----:B------:R-:W0:Y:S02]  /*0040*/  LDC R3, c[0x0][0x360] ;  /* 0x0000d800ff037b82 */ /* 0x000e240000000800 */
[----:B0-----:R-:W-:-:S05]  /*0050*/  IMAD R3, R3, UR4, R0 ;  /* 0x0000000403037c24 */ /* 0x001fca000f8e0200 */
[----:B-1----:R-:W-:-:S13]  /*0060*/  ISETP.GE.AND P0, PT, R3, UR5, PT ;  /* 0x0000000503007c0c */ /* 0x002fda000bf06270 */
[----:B------:R-:W-:Y:S05]  /*0070*/  @P0 EXIT ;  /* 0x000000000000094d */ /* 0x000fea0003800000 */
[----:B------:R-:W0:Y:S02]  /*0080*/  LDC R0, c[0x0][0x38c] ;  /* 0x0000e300ff007b82 */ /* 0x000e240000000800 */
[----:B0-----:R-:W-:-:S13]  /*0090*/  ISETP.NE.AND P0, PT, R0, RZ, PT ;  /* 0x000000ff0000720c */ /* 0x001fda0003f05270 */
[----:B------:R-:W-:Y:S05]  /*00a0*/  @!P0 EXIT ;  /* 0x000000000000894d */ /* 0x000fea0003800000 */
[C---:B------:R-:W-:Y:S01]  /*00b0*/  ISETP.GE.U32.AND P0, PT, R0.reuse, 0x10, PT ;  /* 0x000000100000780c */ /* 0x040fe20003f06070 */
[----:B------:R-:W-:Y:S01]  /*00c0*/  IMAD R6, R3, R0, RZ ;  /* 0x0000000003067224 */ /* 0x000fe200078e02ff */
[----:B------:R-:W0:Y:S01]  /*00d0*/  LDCU.64 UR4, c[0x0][0x358] ;  /* 0x00006b00ff0477ac */ /* 0x000e220008000a00 */
[----:B------:R-:W-:Y:S01]  /*00e0*/  LOP3.LUT P1, RZ, R0, 0xf, RZ, 0xc0, !PT ;  /* 0x0000000f00ff7812 */ /* 0x000fe2000782c0ff */
[----:B------:R-:W-:Y:S02]  /*00f0*/  IMAD.MOV.U32 R9, RZ, RZ, RZ ;  /* 0x000000ffff097224 */ /* 0x000fe400078e00ff */
[----:B------:R-:W-:Y:S01]  /*0100*/  IMAD.MOV.U32 R7, RZ, RZ, RZ ;  /* 0x000000ffff077224 */ /* 0x000fe200078e00ff */
[----:B------:R-:W-:-:S06]  /*0110*/  SHF.R.S32.HI R8, RZ, 0x1f, R6 ;  /* 0x0000001fff087819 */ /* 0x000fcc0000011406 */
[----:B------:R-:W-:Y:S05]  /*0120*/  @!P0 BRA `(.L_x_1500) ;  /* 0x0000000400648947 */ /* 0x000fea0003800000 */
[----:B------:R-:W1:Y:S01]  /*0130*/  LDCU.64 UR6, c[0x0][0x380] ;  /* 0x00007000ff0677ac */ /* 0x000e620008000a00 */
[----:B------:R-:W-:Y:S02]  /*0140*/  SHF.R.S32.HI R7, RZ, 0x1f, R0 ;  /* 0x0000001fff077819 */ /* 0x000fe40000011400 */
[----:B------:R-:W-:Y:S01]  /*0150*/  LOP3.LUT R9, R0, 0xfffffff0, RZ, 0xc0, !PT ;  /* 0xfffffff000097812 */ /* 0x000fe200078ec0ff */
[----:B------:R-:W2:Y:S02]  /*0160*/  LDCU.64 UR8, c[0x0][0x390] ;  /* 0x00007200ff0877ac */ /* 0x000ea40008000a00 */
[----:B------:R-:W-:Y:S02]  /*0170*/  IMAD.MOV.U32 R10, RZ, RZ, R7 ;  /* 0x000000ffff0a7224 */ /* 0x000fe400078e0007 */
[----:B------:R-:W-:Y:S01]  /*0180*/  IMAD.MOV.U32 R11, RZ, RZ, R9 ;  /* 0x000000ffff0b7224 */ /* 0x000fe200078e0009 */
[C---:B-1----:R-:W-:Y:S02]  /*0190*/  LEA R2, P0, R6.reuse, UR6, 0x2 ;  /* 0x0000000606027c11 */ /* 0x042fe4000f8010ff */
[----:B--2---:R-:W-:-:S02]  /*01a0*/  LEA R22, P3, R6, UR8, 0x1 ;  /* 0x0000000806167c11 */ /* 0x004fc4000f8608ff */
[----:B------:R-:W-:Y:S02]  /*01b0*/  IADD3 R2, P2, PT, R2, 0x20, RZ ;  /* 0x0000002002027810 */ /* 0x000fe40007f5e0ff */
[----:B------:R-:W-:Y:S02]  /*01c0*/  IADD3 R22, P4, PT, R22, 0x10, RZ ;  /* 0x0000001016167810 */ /* 0x000fe40007f9e0ff */
[C-C-:B------:R-:W-:Y:S02]  /*01d0*/  LEA.HI.X R3, R6.reuse, UR7, R8.reuse, 0x2, P0 ;  /* 0x0000000706037c11 */ /* 0x140fe400080f1408 */
[----:B------:R-:W-:-:S03]  /*01e0*/  LEA.HI.X R23, R6, UR9, R8, 0x1, P3 ;  /* 0x0000000906177c11 */ /* 0x000fc600098f0c08 */
[----:B------:R-:W-:Y:S02]  /*01f0*/  IMAD.X R3, RZ, RZ, R3, P2 ;  /* 0x000000ffff037224 */ /* 0x000fe400010e0603 */
[----:B------:R-:W-:-:S07]  /*0200*/  IMAD.X R23, RZ, RZ, R23, P4 ;  /* 0x000000ffff177224 */ /* 0x000fce00020e0617 */
.L_x_1501:
[----:B01----:R-:W2:Y:S04]  /*0210*/  LDG.E.CONSTANT R4, desc[UR4][R2.64+-0x20] ;  /* 0xffffe00402047981 */ /* 0x003ea8000c1e9900 */
[----:B------:R-:W3:Y:S04]  /*0220*/  LDG.E.CONSTANT R13, desc[UR4][R2.64+-0x14] ;  /* 0xffffec04020d7981 */ /* 0x000ee8000c1e9900 */
[----:B------:R-:W4:Y:S04]  /*0230*/  LDG.E.CONSTANT R12, desc[UR4][R2.64+-0xc] ;  /* 0xfffff404020c7981 */ /* 0x000f28000c1e9900 */
[----:B------:R-:W5:Y:S04]  /*0240*/  LDG.E.CONSTANT R14, desc[UR4][R2.64+-0x1c] ;  /* 0xffffe404020e7981 */ /* 0x000f68000c1e9900 */
[----:B------:R-:W5:Y:S04]  /*0250*/  LDG.E.CONSTANT R15, desc[UR4][R2.64+-0x18] ;  /* 0xffffe804020f7981 */ /* 0x000f68000c1e9900 */
[----:B------:R-:W5:Y:S04]  /*0260*/  LDG.E.CONSTANT R21, desc[UR4][R2.64+-0x8] ;  /* 0xfffff80402157981 */ /* 0x000f68000c1e9900 */
[----:B------:R-:W5:Y:S04]  /*0270*/  LDG.E.CONSTANT R18, desc[UR4][R2.64+-0x4] ;  /* 0xfffffc0402127981 */ /* 0x000f68000c1e9900 */
[----:B------:R-:W5:Y:S01]  /*0280*/  LDG.E.CONSTANT R20, desc[UR4][R2.64+0x4] ;  /* 0x0000040402147981 */ /* 0x000f62000c1e9900 */
[----:B------:R-:W-:-:S03]  /*0290*/  IMAD.MOV.U32 R5, RZ, RZ, R23 ;  /* 0x000000ffff057224 */ /* 0x000fc600078e0017 */
[----:B------:R-:W5:Y:S04]  /*02a0*/  LDG.E.CONSTANT R17, desc[UR4][R2.64] ;  /* 0x0000000402117981 */ /* 0x000f68000c1e9900 */
[----:B------:R-:W5:Y:S04]  /*02b0*/  LDG.E.CONSTANT R16, desc[UR4][R2.64+-0x10] ;  /* 0xfffff00402107981 */ /* 0x000f68000c1e9900 */
[----:B------:R-:W5:Y:S04]  /*02c0*/  LDG.E.CONSTANT R19, desc[UR4][R2.64+0x8] ;  /* 0x0000080402137981 */ /* 0x000f68000c1e9900 */
[----:B------:R-:W5:Y:S04]  /*02d0*/  LDG.E.CONSTANT R26, desc[UR4][R2.64+0xc] ;  /* 0x00000c04021a7981 */ /* 0x000f68000c1e9900 */
[----:B------:R-:W5:Y:S04]  /*02e0*/  LDG.E.CONSTANT R23, desc[UR4][R2.64+0x10] ;  /* 0x0000100402177981 */ /* 0x000f68000c1e9900 */
[----:B------:R-:W5:Y:S04]  /*02f0*/  LDG.E.CONSTANT R25, desc[UR4][R2.64+0x18] ;  /* 0x0000180402197981 */ /* 0x000f68000c1e9900 */
[----:B------:R-:W5:Y:S01]  /*0300*/  LDG.E.CONSTANT R24, desc[UR4][R2.64+0x1c] ;  /* 0x00001c0402187981 */ /* 0x000f62000c1e9900 */
[----:B--2---:R-:W-:-:S05]  /*0310*/  VIADD R4, R4, 0x8000 ;  /* 0x0000800004047836 */ /* 0x004fca0000000000 */
[----:B------:R-:W-:Y:S01]  /*0320*/  SHF.R.U32.HI R27, RZ, 0x10, R4 ;  /* 0x00000010ff1b7819 */ /* 0x000fe20000011604 */
[----:B------:R-:W-:Y:S02]  /*0330*/  IMAD.MOV.U32 R4, RZ, RZ, R22 ;  /* 0x000000ffff047224 */ /* 0x000fe400078e0016 */
[----:B------:R0:W2:Y:S01]  /*0340*/  LDG.E.CONSTANT R22, desc[UR4][R2.64+0x14] ;  /* 0x0000140402167981 */ /* 0x0000a2000c1e9900 */
[----:B---3--:R-:W-:Y:S01]  /*0350*/  VIADD R13, R13, 0x8000 ;  /* 0x000080000d0d7836 */ /* 0x008fe20000000000 */
[----:B------:R-:W-:Y:S01]  /*0360*/  IADD3 R11, P0, PT, R11, -0x10, RZ ;  /* 0xfffffff00b0b7810 */ /* 0x000fe20007f1e0ff */
[----:B----4-:R-:W-:Y:S02]  /*0370*/  VIADD R12, R12, 0x8000 ;  /* 0x000080000c0c7836 */ /* 0x010fe40000000000 */
[----:B-----5:R-:W-:Y:S01]  /*0380*/  VIADD R14, R14, 0x8000 ;  /* 0x000080000e0e7836 */ /* 0x020fe20000000000 */
[----:B------:R-:W-:Y:S02]  /*0390*/  SHF.R.U32.HI R13, RZ, 0x10, R13 ;  /* 0x00000010ff0d7819 */ /* 0x000fe4000001160d */
[----:B------:R-:W-:Y:S01]  /*03a0*/  IADD3.X R10, PT, PT, R10, -0x1, RZ, P0, !PT ;  /* 0xffffffff0a0a7810 */ /* 0x000fe200007fe4ff */
[----:B------:R-:W-:Y:S01]  /*03b0*/  VIADD R15, R15, 0x8000 ;  /* 0x000080000f0f7836 */ /* 0x000fe20000000000 */
[----:B------:R-:W-:Y:S01]  /*03c0*/  SHF.R.U32.HI R12, RZ, 0x10, R12 ;  /* 0x00000010ff0c7819 */ /* 0x000fe2000001160c */
[----:B------:R-:W-:Y:S01]  /*03d0*/  VIADD R21, R21, 0x8000 ;  /* 0x0000800015157836 */ /* 0x000fe20000000000 */
[----:B------:R-:W-:Y:S01]  /*03e0*/  ISETP.NE.U32.AND P0, PT, R11, RZ, PT ;  /* 0x000000ff0b00720c */ /* 0x000fe20003f05070 */
[----:B------:R-:W-:Y:S01]  /*03f0*/  VIADD R18, R18, 0x8000 ;  /* 0x0000800012127836 */ /* 0x000fe20000000000 */
[----:B------:R-:W-:Y:S01]  /*0400*/  SHF.R.U32.HI R29, RZ, 0x10, R14 ;  /* 0x00000010ff1d7819 */ /* 0x000fe2000001160e */
[----:B------:R-:W-:Y:S01]  /*0410*/  VIADD R20, R20, 0x8000 ;  /* 0x0000800014147836 */ /* 0x000fe20000000000 */
[----:B------:R1:W-:Y:S01]  /*0420*/  STG.E.U16 desc[UR4][R4.64+-0xa], R13 ;  /* 0xfffff60d04007986 */ /* 0x0003e2000c101504 */
[----:B------:R-:W-:Y:S01]  /*0430*/  ISETP.NE.AND.EX P0, PT, R10, RZ, PT, P0 ;  /* 0x000000ff0a00720c */ /* 0x000fe20003f05300 */
[----:B------:R-:W-:Y:S01]  /*0440*/  VIADD R14, R17, 0x8000 ;  /* 0x00008000110e7836 */ /* 0x000fe20000000000 */
[----:B------:R-:W-:Y:S01]  /*0450*/  SHF.R.U32.HI R15, RZ, 0x10, R15 ;  /* 0x00000010ff0f7819 */ /* 0x000fe2000001160f */
[----:B------:R3:W-:Y:S01]  /*0460*/  STG.E.U16 desc[UR4][R4.64+-0x6], R12 ;  /* 0xfffffa0c04007986 */ /* 0x0007e2000c101504 */
[----:B------:R-:W-:Y:S01]  /*0470*/  SHF.R.U32.HI R21, RZ, 0x10, R21 ;  /* 0x00000010ff157819 */ /* 0x000fe20000011615 */
[----:B------:R-:W-:Y:S01]  /*0480*/  VIADD R16, R16, 0x8000 ;  /* 0x0000800010107836 */ /* 0x000fe20000000000 */
[----:B------:R-:W-:Y:S01]  /*0490*/  SHF.R.U32.HI R17, RZ, 0x10, R18 ;  /* 0x00000010ff117819 */ /* 0x000fe20000011612 */
[----:B------:R-:W-:Y:S01]  /*04a0*/  VIADD R19, R19, 0x8000 ;  /* 0x0000800013137836 */ /* 0x000fe20000000000 */
[----:B-1----:R-:W-:Y:S01]  /*04b0*/  SHF.R.U32.HI R13, RZ, 0x10, R20 ;  /* 0x00000010ff0d7819 */ /* 0x002fe20000011614 */
[----:B------:R-:W-:-:S02]  /*04c0*/  VIADD R26, R26, 0x8000 ;  /* 0x000080001a1a7836 */ /* 0x000fc40000000000 */
[----:B---3--:R-:W-:Y:S02]  /*04d0*/  VIADD R12, R23, 0x8000 ;  /* 0x00008000170c7836 */ /* 0x008fe40000000000 */
[----:B------:R-:W-:Y:S02]  /*04e0*/  VIADD R25, R25, 0x8000 ;  /* 0x0000800019197836 */ /* 0x000fe40000000000 */
[----:B------:R-:W-:Y:S01]  /*04f0*/  VIADD R24, R24, 0x8000 ;  /* 0x0000800018187836 */ /* 0x000fe20000000000 */
[----:B------:R1:W-:Y:S01]  /*0500*/  STG.E.U16 desc[UR4][R4.64+-0x10], R27 ;  /* 0xfffff01b04007986 */ /* 0x0003e2000c101504 */
[----:B------:R-:W-:Y:S02]  /*0510*/  SHF.R.U32.HI R19, RZ, 0x10, R19 ;  /* 0x00000010ff137819 */ /* 0x000fe40000011613 */
[----:B------:R-:W-:Y:S01]  /*0520*/  SHF.R.U32.HI R23, RZ, 0x10, R26 ;  /* 0x00000010ff177819 */ /* 0x000fe2000001161a */
[----:B------:R3:W-:Y:S01]  /*0530*/  STG.E.U16 desc[UR4][R4.64+-0xc], R15 ;  /* 0xfffff40f04007986 */ /* 0x0007e2000c101504 */
[----:B------:R-:W-:-:S03]  /*0540*/  SHF.R.U32.HI R25, RZ, 0x10, R25 ;  /* 0x00000010ff197819 */ /* 0x000fc60000011619 */
[----:B------:R4:W-:Y:S04]  /*0550*/  STG.E.U16 desc[UR4][R4.64+-0x4], R21 ;  /* 0xfffffc1504007986 */ /* 0x0009e8000c101504 */
[----:B------:R-:W-:Y:S01]  /*0560*/  STG.E.U16 desc[UR4][R4.64+-0x2], R17 ;  /* 0xfffffe1104007986 */ /* 0x000fe2000c101504 */
[----:B-1----:R-:W-:-:S03]  /*0570*/  SHF.R.U32.HI R27, RZ, 0x10, R16 ;  /* 0x00000010ff1b7819 */ /* 0x002fc60000011610 */
[----:B------:R1:W-:Y:S01]  /*0580*/  STG.E.U16 desc[UR4][R4.64+0x2], R13 ;  /* 0x0000020d04007986 */ /* 0x0003e2000c101504 */
[----:B---3--:R-:W-:Y:S02]  /*0590*/  SHF.R.U32.HI R15, RZ, 0x10, R14 ;  /* 0x00000010ff0f7819 */ /* 0x008fe4000001160e */
[----:B----4-:R-:W-:Y:S02]  /*05a0*/  SHF.R.U32.HI R21, RZ, 0x10, R12 ;  /* 0x00000010ff157819 */ /* 0x010fe4000001160c */
[----:B0-----:R-:W-:Y:S01]  /*05b0*/  IADD3 R2, P2, PT, R2, 0x40, RZ ;  /* 0x0000004002027810 */ /* 0x001fe20007f5e0ff */
[----:B------:R-:W-:Y:S01]  /*05c0*/  STG.E.U16 desc[UR4][R4.64+-0xe], R29 ;  /* 0xfffff21d04007986 */ /* 0x000fe2000c101504 */
[----:B-1----:R-:W-:-:S03]  /*05d0*/  SHF.R.U32.HI R13, RZ, 0x10, R24 ;  /* 0x00000010ff0d7819 */ /* 0x002fc60000011618 */
[----:B------:R-:W-:Y:S01]  /*05e0*/  STG.E.U16 desc[UR4][R4.64+-0x8], R27 ;  /* 0xfffff81b04007986 */ /* 0x000fe2000c101504 */
[----:B------:R-:W-:-:S03]  /*05f0*/  IMAD.X R3, RZ, RZ, R3, P2 ;  /* 0x000000ffff037224 */ /* 0x000fc600010e0603 */
[----:B------:R-:W-:Y:S04]  /*0600*/  STG.E.U16 desc[UR4][R4.64], R15 ;  /* 0x0000000f04007986 */ /* 0x000fe8000c101504 */
[----:B------:R-:W-:Y:S04]  /*0610*/  STG.E.U16 desc[UR4][R4.64+0x4], R19 ;  /* 0x0000041304007986 */ /* 0x000fe8000c101504 */
[----:B------:R0:W-:Y:S04]  /*0620*/  STG.E.U16 desc[UR4][R4.64+0x6], R23 ;  /* 0x0000061704007986 */ /* 0x0001e8000c101504 */
[----:B------:R1:W-:Y:S04]  /*0630*/  STG.E.U16 desc[UR4][R4.64+0x8], R21 ;  /* 0x0000081504007986 */ /* 0x0003e8000c101504 */
[----:B------:R1:W-:Y:S04]  /*0640*/  STG.E.U16 desc[UR4][R4.64+0xc], R25 ;  /* 0x00000c1904007986 */ /* 0x0003e8000c101504 */
[----:B------:R1:W-:Y:S01]  /*0650*/  STG.E.U16 desc[UR4][R4.64+0xe], R13 ;  /* 0x00000e0d04007986 */ /* 0x0003e2000c101504 */
[----:B--2---:R-:W-:-:S05]  /*0660*/  VIADD R22, R22, 0x8000 ;  /* 0x0000800016167836 */ /* 0x004fca0000000000 */
[----:B------:R-:W-:Y:S02]  /*0670*/  SHF.R.U32.HI R17, RZ, 0x10, R22 ;  /* 0x00000010ff117819 */ /* 0x000fe40000011616 */
[----:B------:R-:W-:-:S03]  /*0680*/  IADD3 R22, P3, PT, R4, 0x20, RZ ;  /* 0x0000002004167810 */ /* 0x000fc60007f7e0ff */
[----:B------:R1:W-:Y:S02]  /*0690*/  STG.E.U16 desc[UR4][R4.64+0xa], R17 ;  /* 0x00000a1104007986 */ /* 0x0003e4000c101504 */
[----:B0-----:R-:W-:Y:S01]  /*06a0*/  IMAD.X R23, RZ, RZ, R5, P3 ;  /* 0x000000ffff177224 */ /* 0x001fe200018e0605 */
[----:B------:R-:W-:Y:S07]  /*06b0*/  @P0 BRA `(.L_x_1501) ;  /* 0xfffffff800d40947 */ /* 0x000fee000383ffff */
.L_x_1500:
[----:B0-----:R-:W-:Y:S05]  /*06c0*/  @!P1 EXIT ;  /* 0x000000000000994d */ /* 0x001fea0003800000 */
[----:B------:R-:W-:-:S04]  /*06d0*/  LOP3.LUT R2, R0, 0xf, RZ, 0xc0, !PT ;  /* 0x0000000f00027812 */ /* 0x000fc800078ec0ff */
[----:B------:R-:W-:-:S04]  /*06e0*/  IADD3 R2, P1, PT, R2, -0x1, RZ ;  /* 0xffffffff02027810 */ /* 0x000fc80007f3e0ff */
[----:B------:R-:W-:Y:S01]  /*06f0*/  ISETP.GE.U32.AND P0, PT, R2, 0x7, PT ;  /* 0x000000070200780c */ /* 0x000fe20003f06070 */
[----:B------:R-:W-:Y:S01]  /*0700*/  IMAD.X R2, RZ, RZ, -0x1, P1 ;  /* 0xffffffffff027424 */ /* 0x000fe200008e06ff */
[----:B------:R-:W-:-:S04]  /*0710*/  LOP3.LUT P1, RZ, R0, 0x7, RZ, 0xc0, !PT ;  /* 0x0000000700ff7812 */ /* 0x000fc8000782c0ff */
[----:B------:R-:W-:-:S13]  /*0720*/  ISETP.GE.U32.AND.EX P0, PT, R2, RZ, PT, P0 ;  /* 0x000000ff0200720c */ /* 0x000fda0003f06100 */
[----:B------:R-:W-:Y:S05]  /*0730*/  @!P0 BRA `(.L_x_1502) ;  /* 0x0000000000a88947 */ /* 0x000fea0003800000 */
[----:B------:R-:W1:Y:S01]  /*0740*/  LDCU.64 UR6, c[0x0][0x380] ;  /* 0x00007000ff0677ac */ /* 0x000e620008000a00 */
[----:B------:R-:W-:-:S05]  /*0750*/  IADD3 R15, P0, PT, R6, R9, RZ ;  /* 0x00000009060f7210 */ /* 0x000fca0007f1e0ff */
[----:B------:R-:W-:Y:S01]  /*0760*/  IMAD.X R22, R8, 0x1, R7, P0 ;  /* 0x0000000108167824 */ /* 0x000fe200000e0607 */
[----:B-1----:R-:W-:-:S04]  /*0770*/  LEA R4, P0, R15, UR6, 0x2 ;  /* 0x000000060f047c11 */ /* 0x002fc8000f8010ff */
[C---:B------:R-:W-:Y:S01]  /*0780*/  LEA.HI.X R5, R15.reuse, UR7, R22, 0x2, P0 ;  /* 0x000000070f057c11 */ /* 0x040fe200080f1416 */
[----:B------:R-:W0:Y:S04]  /*0790*/  LDCU.64 UR6, c[0x0][0x390] ;  /* 0x00007200ff0677ac */ /* 0x000e280008000a00 */
[----:B------:R-:W2:Y:S04]  /*07a0*/  LDG.E.CONSTANT R3, desc[UR4][R4.64] ;  /* 0x0000000404037981 */ /* 0x000ea8000c1e9900 */
[----:B------:R-:W3:Y:S04]  /*07b0*/  LDG.E.CONSTANT R11, desc[UR4][R4.64+0x4] ;  /* 0x00000404040b7981 */ /* 0x000ee8000c1e9900 */
[----:B------:R-:W4:Y:S04]  /*07c0*/  LDG.E.CONSTANT R13, desc[UR4][R4.64+0x8] ;  /* 0x00000804040d7981 */ /* 0x000f28000c1e9900 */
[----:B------:R-:W5:Y:S04]  /*07d0*/  LDG.E.CONSTANT R16, desc[UR4][R4.64+0xc] ;  /* 0x00000c0404107981 */ /* 0x000f68000c1e9900 */
[----:B------:R-:W5:Y:S04]  /*07e0*/  LDG.E.CONSTANT R17, desc[UR4][R4.64+0x10] ;  /* 0x0000100404117981 */ /* 0x000f68000c1e9900 */
[----:B------:R-:W5:Y:S04]  /*07f0*/  LDG.E.CONSTANT R18, desc[UR4][R4.64+0x14] ;  /* 0x0000140404127981 */ /* 0x000f68000c1e9900 */
[----:B------:R-:W5:Y:S04]  /*0800*/  LDG.E.CONSTANT R19, desc[UR4][R4.64+0x18] ;  /* 0x0000180404137981 */ /* 0x000f68000c1e9900 */
[----:B------:R1:W5:Y:S01]  /*0810*/  LDG.E.CONSTANT R20, desc[UR4][R4.64+0x1c] ;  /* 0x00001c0404147981 */ /* 0x000362000c1e9900 */
[----:B0-----:R-:W-:Y:S01]  /*0820*/  LEA R2, P0, R15, UR6, 0x1 ;  /* 0x000000060f027c11 */ /* 0x001fe2000f8008ff */
[----:B--2---:R-:W-:-:S03]  /*0830*/  VIADD R10, R3, 0x8000 ;  /* 0x00008000030a7836 */ /* 0x004fc60000000000 */
[----:B------:R-:W-:Y:S02]  /*0840*/  LEA.HI.X R3, R15, UR7, R22, 0x1, P0 ;  /* 0x000000070f037c11 */ /* 0x000fe400080f0c16 */
[----:B------:R-:W-:Y:S01]  /*0850*/  IADD3 R9, P0, PT, R9, 0x8, RZ ;  /* 0x0000000809097810 */ /* 0x000fe20007f1e0ff */
[----:B---3--:R-:W-:Y:S01]  /*0860*/  VIADD R12, R11, 0x8000 ;  /* 0x000080000b0c7836 */ /* 0x008fe20000000000 */
[----:B------:R-:W-:Y:S01]  /*0870*/  SHF.R.U32.HI R11, RZ, 0x10, R10 ;  /* 0x00000010ff0b7819 */ /* 0x000fe2000001160a */
[----:B----4-:R-:W-:-:S03]  /*0880*/  VIADD R14, R13, 0x8000 ;  /* 0x000080000d0e7836 */ /* 0x010fc60000000000 */
[----:B------:R-:W-:Y:S01]  /*0890*/  SHF.R.U32.HI R13, RZ, 0x10, R12 ;  /* 0x00000010ff0d7819 */ /* 0x000fe2000001160c */
[----:B------:R0:W-:Y:S01]  /*08a0*/  STG.E.U16 desc[UR4][R2.64], R11 ;  /* 0x0000000b02007986 */ /* 0x0001e2000c101504 */
[----:B------:R-:W-:Y:S02]  /*08b0*/  IMAD.X R7, RZ, RZ, R7, P0 ;  /* 0x000000ffff077224 */ /* 0x000fe400000e0607 */
[----:B-----5:R-:W-:Y:S01]  /*08c0*/  VIADD R16, R16, 0x8000 ;  /* 0x0000800010107836 */ /* 0x020fe20000000000 */
[----:B------:R2:W-:Y:S01]  /*08d0*/  STG.E.U16 desc[UR4][R2.64+0x2], R13 ;  /* 0x0000020d02007986 */ /* 0x0005e2000c101504 */
[----:B------:R-:W-:Y:S01]  /*08e0*/  SHF.R.U32.HI R15, RZ, 0x10, R14 ;  /* 0x00000010ff0f7819 */ /* 0x000fe2000001160e */
[----:B------:R-:W-:Y:S02]  /*08f0*/  VIADD R17, R17, 0x8000 ;  /* 0x0000800011117836 */ /* 0x000fe40000000000 */
[----:B-1----:R-:W-:Y:S01]  /*0900*/  SHF.R.U32.HI R5, RZ, 0x10, R16 ;  /* 0x00000010ff057819 */ /* 0x002fe20000011610 */
[----:B------:R-:W-:-:S02]  /*0910*/  VIADD R18, R18, 0x8000 ;  /* 0x0000800012127836 */ /* 0x000fc40000000000 */
[----:B------:R-:W-:Y:S01]  /*0920*/  SHF.R.U32.HI R17, RZ, 0x10, R17 ;  /* 0x00000010ff117819 */ /* 0x000fe20000011611 */
[----:B------:R3:W-:Y:S01]  /*0930*/  STG.E.U16 desc[UR4][R2.64+0x4], R15 ;  /* 0x0000040f02007986 */ /* 0x0007e2000c101504 */
[----:B------:R-:W-:Y:S01]  /*0940*/  VIADD R4, R19, 0x8000 ;  /* 0x0000800013047836 */ /* 0x000fe20000000000 */
[----:B------:R-:W-:Y:S02]  /*0950*/  SHF.R.U32.HI R19, RZ, 0x10, R18 ;  /* 0x00000010ff137819 */ /* 0x000fe40000011612 */
[----:B------:R3:W-:Y:S01]  /*0960*/  STG.E.U16 desc[UR4][R2.64+0x6], R5 ;  /* 0x0000060502007986 */ /* 0x0007e2000c101504 */
[----:B------:R-:W-:Y:S01]  /*0970*/  VIADD R20, R20, 0x8000 ;  /* 0x0000800014147836 */ /* 0x000fe20000000000 */
[----:B0-----:R-:W-:Y:S02]  /*0980*/  SHF.R.U32.HI R11, RZ, 0x10, R4 ;  /* 0x00000010ff0b7819 */ /* 0x001fe40000011604 */
[----:B------:R3:W-:Y:S02]  /*0990*/  STG.E.U16 desc[UR4][R2.64+0x8], R17 ;  /* 0x0000081102007986 */ /* 0x0007e4000c101504 */
[----:B--2---:R-:W-:-:S02]  /*09a0*/  SHF.R.U32.HI R13, RZ, 0x10, R20 ;  /* 0x00000010ff0d7819 */ /* 0x004fc40000011614 */
[----:B------:R3:W-:Y:S04]  /*09b0*/  STG.E.U16 desc[UR4][R2.64+0xa], R19 ;  /* 0x00000a1302007986 */ /* 0x0007e8000c101504 */
[----:B------:R3:W-:Y:S04]  /*09c0*/  STG.E.U16 desc[UR4][R2.64+0xc], R11 ;  /* 0x00000c0b02007986 */ /* 0x0007e8000c101504 */
[----:B------:R3:W-:Y:S02]  /*09d0*/  STG.E.U16 desc[UR4][R2.64+0xe], R13 ;  /* 0x00000e0d02007986 */ /* 0x0007e4000c101504 */
.L_x_1502:
[----:B------:R-:W-:Y:S05]  /*09e0*/  @!P1 EXIT ;  /* 0x000000000000994d */ /* 0x000fea0003800000 */
[----:B---3--:R-:W-:-:S04]  /*09f0*/  LOP3.LUT R2, R0, 0x7, RZ, 0xc0, !PT ;  /* 0x0000000700027812 */ /* 0x008fc800078ec0ff */
        /* <DEDUP_REMOVED lines=15> */
[----:B------:R-:W5:Y:S01]  /*0af0*/  LDG.E.CONSTANT R14, desc[UR4][R4.64+0xc] ;  /* 0x00000c04040e7981 */ /* 0x000f62000c1e9900 */
[----:B0-----:R-:W-:-:S04]  /*0b00*/  LEA R2, P0, R3, UR6, 0x1 ;  /* 0x0000000603027c11 */ /* 0x001fc8000f8008ff */
[----:B------:R-:W-:Y:S02]  /*0b10*/  LEA.HI.X R3, R3, UR7, R10, 0x1, P0 ;  /* 0x0000000703037c11 */ /* 0x000fe400080f0c0a */
[----:B------:R-:W-:-:S05]  /*0b20*/  IADD3 R9, P0, PT, R9, 0x4, RZ ;  /* 0x0000000409097810 */ /* 0x000fca0007f1e0ff */
[----:B------:R-:W-:Y:S02]  /*0b30*/  IMAD.X R7, RZ, RZ, R7, P0 ;  /* 0x000000ffff077224 */ /* 0x000fe400000e0607 */
[----:B--2---:R-:W-:Y:S02]  /*0b40*/  VIADD R11, R11, 0x8000 ;  /* 0x000080000b0b7836 */ /* 0x004fe40000000000 */
[----:B---3--:R-:W-:-:S03]  /*0b50*/  VIADD R12, R12, 0x8000 ;  /* 0x000080000c0c7836 */ /* 0x008fc60000000000 */
[----:B------:R-:W-:Y:S01]  /*0b60*/  SHF.R.U32.HI R11, RZ, 0x10, R11 ;  /* 0x00000010ff0b7819 */ /* 0x000fe2000001160b */
[----:B----4-:R-:W-:Y:S01]  /*0b70*/  VIADD R10, R13, 0x8000 ;  /* 0x000080000d0a7836 */ /* 0x010fe20000000000 */
[----:B------:R-:W-:-:S03]  /*0b80*/  SHF.R.U32.HI R13, RZ, 0x10, R12 ;  /* 0x00000010ff0d7819 */ /* 0x000fc6000001160c */
[----:B------:R0:W-:Y:S01]  /*0b90*/  STG.E.U16 desc[UR4][R2.64], R11 ;  /* 0x0000000b02007986 */ /* 0x0001e2000c101504 */
[----:B-----5:R-:W-:Y:S01]  /*0ba0*/  VIADD R14, R14, 0x8000 ;  /* 0x000080000e0e7836 */ /* 0x020fe20000000000 */
[----:B------:R-:W-:Y:S02]  /*0bb0*/  SHF.R.U32.HI R15, RZ, 0x10, R10 ;  /* 0x00000010ff0f7819 */ /* 0x000fe4000001160a */
[----:B------:R0:W-:Y:S02]  /*0bc0*/  STG.E.U16 desc[UR4][R2.64+0x2], R13 ;  /* 0x0000020d02007986 */ /* 0x0001e4000c101504 */
[----:B------:R-:W-:Y:S02]  /*0bd0*/  SHF.R.U32.HI R5, RZ, 0x10, R14 ;  /* 0x00000010ff057819 */ /* 0x000fe4000001160e */
[----:B------:R0:W-:Y:S04]  /*0be0*/  STG.E.U16 desc[UR4][R2.64+0x4], R15 ;  /* 0x0000040f02007986 */ /* 0x0001e8000c101504 */
[----:B------:R0:W-:Y:S02]  /*0bf0*/  STG.E.U16 desc[UR4][R2.64+0x6], R5 ;  /* 0x0000060502007986 */ /* 0x0001e4000c101504 */
.L_x_1503:
[----:B------:R-:W-:Y:S05]  /*0c00*/  @!P1 EXIT ;  /* 0x000000000000994d */ /* 0x000fea0003800000 */
[----:B------:R-:W2:Y:S01]  /*0c10*/  LDCU.64 UR6, c[0x0][0x390] ;  /* 0x00007200ff0677ac */ /* 0x000ea20008000a00 */
[----:B------:R-:W-:Y:S02]  /*0c20*/  IADD3 R6, P0, PT, R6, R9, RZ ;  /* 0x0000000906067210 */ /* 0x000fe40007f1e0ff */
[----:B-1----:R-:W-:Y:S01]  /*0c30*/  LOP3.LUT R4, R0, 0x3, RZ, 0xc0, !PT ;  /* 0x0000000300047812 */ /* 0x002fe200078ec0ff */
[----:B------:R-:W1:Y:S02]  /*0c40*/  LDCU.64 UR8, c[0x0][0x380] ;  /* 0x00007000ff0877ac */ /* 0x000e640008000a00 */
[----:B0-----:R-:W-:Y:S01]  /*0c50*/  IMAD.X R3, R8, 0x1, R7, P0 ;  /* 0x0000000108037824 */ /* 0x001fe200000e0607 */
[C---:B--2---:R-:W-:Y:S02]  /*0c60*/  LEA R9, P0, R6.reuse, UR6, 0x1 ;  /* 0x0000000606097c11 */ /* 0x044fe4000f8008ff */
[C---:B-1----:R-:W-:Y:S02]  /*0c70*/  LEA R7, P1, R6.reuse, UR8, 0x2 ;  /* 0x0000000806077c11 */ /* 0x042fe4000f8210ff */
[----:B------:R-:W-:-:S02]  /*0c80*/  LEA.HI.X R10, R6, UR7, R3, 0x1, P0 ;  /* 0x00000007060a7c11 */ /* 0x000fc400080f0c03 */
[----:B------:R-:W-:Y:S01]  /*0c90*/  LEA.HI.X R8, R6, UR9, R3, 0x2, P1 ;  /* 0x0000000906087c11 */ /* 0x000fe200088f1403 */
[----:B------:R-:W-:-:S08]  /*0ca0*/  IMAD.MOV.U32 R6, RZ, RZ, RZ ;  /* 0x000000ffff067224 */ /* 0x000fd000078e00ff */
.L_x_1504:
[----:B0-----:R-:W-:Y:S02]  /*0cb0*/  IMAD.MOV.U32 R2, RZ, RZ, R7 ;  /* 0x000000ffff027224 */ /* 0x001fe400078e0007 */
[----:B------:R-:W-:-:S05]  /*0cc0*/  IMAD.MOV.U32 R3, RZ, RZ, R8 ;  /* 0x000000ffff037224 */ /* 0x000fca00078e0008 */
[----:B------:R0:W2:Y:S01]  /*0cd0*/  LDG.E.CONSTANT R0, desc[UR4][R2.64] ;  /* 0x0000000402007981 */ /* 0x0000a2000c1e9900 */
[----:B------:R-:W-:Y:S02]  /*0ce0*/  IADD3 R4, P0, PT, R4, -0x1, RZ ;  /* 0xffffffff04047810 */ /* 0x000fe40007f1e0ff */
[----:B------:R-:W-:Y:S02]  /*0cf0*/  IADD3 R7, P2, PT, R7, 0x4, RZ ;  /* 0x0000000407077810 */ /* 0x000fe40007f5e0ff */
[----:B------:R-:W-:Y:S02]  /*0d00*/  IADD3.X R6, PT, PT, R6, -0x1, RZ, P0, !PT ;  /* 0xffffffff06067810 */ /* 0x000fe400007fe4ff */
[----:B------:R-:W-:Y:S01]  /*0d10*/  ISETP.NE.U32.AND P0, PT, R4, RZ, PT ;  /* 0x000000ff0400720c */ /* 0x000fe20003f05070 */
[----:B------:R-:W-:Y:S02]  /*0d20*/  IMAD.X R8, RZ, RZ, R8, P2 ;  /* 0x000000ffff087224 */ /* 0x000fe400010e0608 */
[----:B0-----:R-:W-:Y:S01]  /*0d30*/  IMAD.MOV.U32 R2, RZ, RZ, R9 ;  /* 0x000000ffff027224 */ /* 0x001fe200078e0009 */
[----:B------:R-:W-:Y:S01]  /*0d40*/  ISETP.NE.AND.EX P0, PT, R6, RZ, PT, P0 ;  /* 0x000000ff0600720c */ /* 0x000fe20003f05300 */
[----:B------:R-:W-:Y:S01]  /*0d50*/  IMAD.MOV.U32 R3, RZ, RZ, R10 ;  /* 0x000000ffff037224 */ /* 0x000fe200078e000a */
[----:B------:R-:W-:-:S05]  /*0d60*/  IADD3 R9, P1, PT, R9, 0x2, RZ ;  /* 0x0000000209097810 */ /* 0x000fca0007f3e0ff */
[----:B------:R-:W-:Y:S02]  /*0d70*/  IMAD.X R10, RZ, RZ, R10, P1 ;  /* 0x000000ffff0a7224 */ /* 0x000fe400008e060a */
[----:B--2---:R-:W-:-:S05]  /*0d80*/  VIADD R0, R0, 0x8000 ;  /* 0x0000800000007836 */ /* 0x004fca0000000000 */
[----:B------:R-:W-:-:S05]  /*0d90*/  SHF.R.U32.HI R5, RZ, 0x10, R0 ;  /* 0x00000010ff057819 */ /* 0x000fca0000011600 */
[----:B------:R0:W-:Y:S01]  /*0da0*/  STG.E.U16 desc[UR4][R2.64], R5 ;  /* 0x0000000502007986 */ /* 0x0001e2000c101504 */
[----:B------:R-:W-:Y:S05]  /*0db0*/  @P0 BRA `(.L_x_1504) ;  /* 0xfffffffc00bc0947 */ /* 0x000fea000383ffff */
[----:B------:R-:W-:Y:S05]  /*0dc0*/  EXIT ;  /* 0x000000000000794d */ /* 0x000fea0003800000 */
.L_x_1505:
        /* <DEDUP_REMOVED lines=11> */
.L_x_1821:


//--------------------- .text._Z38_fusednbitrowwise_to_float_cuda_kerneliPKhiiPf --------------------------
	.section	.text._Z38_fusednbitrowwise_to_float_cuda_kerneliPKhiiPf,"ax",@progbits
	.align	128
        .global         _Z38_fusednbitrowwise_to_float_cuda_kerneliPKhiiPf
        .type           _Z38_fusednbitrowwise_to_float_cuda_kerneliPKhiiPf,@function
        .size           _Z38_fusednbitrowwise_to_float_cuda_kerneliPKhiiPf,(.L_x_1822 - _Z38_fusednbitrowwise_to_float_cuda_kerneliPKhiiPf)
        .other          _Z38_fusednbitrowwise_to_float_cuda_kerneliPKhiiPf,@"STO_CUDA_ENTRY STV_DEFAULT"
_Z38_fusednbitrowwise_to_float_cuda_kerneliPKhiiPf:
.text._Z38_fusednbitrowwise_to_float_cuda_kerneliPKhiiPf:
[----:B------:R-:W-:Y:S01]  /*0000*/  LDC R1, c[0x0][0x37c] ;  /* 0x0000df00ff017b82 */ /* 0x000fe20000000800 */
[----:B------:R-:W0:Y:S07]  /*0010*/  S2R R11, SR_TID.Y ;  /* 0x00000000000b7919 */ /* 0x000e2e0000002200 */
[----:B------:R-:W0:Y:S01]  /*0020*/  S2UR UR4, SR_CTAID.Y ;  /* 0x00000000000479c3 */ /* 0x000e220000002600 */
[----:B------:R-:W1:Y:S07]  /*0030*/  S2R R7, SR_TID.X ;  /* 0x0000000000077919 */ /* 0x000e6e0000002100 */
[----:B------:R-:W0:Y:S08]  /*0040*/  LDC R10, c[0x0][0x364] ;  /* 0x0000d900ff0a7b82 */ /* 0x000e300000000800 */
[----:B------:R-:W2:Y:S08]  /*0050*/  LDC R12, c[0x0][0x380] ;  /* 0x0000e000ff0c7b82 */ /* 0x000eb00000000800 */
[----:B------:R-:W3:Y:S08]  /*0060*/  LDC.64 R4, c[0x0][0x390] ;  /* 0x0000e400ff047b82 */ /* 0x000ef00000000a00 */
[----:B------:R-:W1:Y:S01]  /*0070*/  S2UR UR5, SR_CTAID.X ;  /* 0x00000000000579c3 */ /* 0x000e620000002500 */
[----:B0-----:R-:W-:-:S07]  /*0080*/  IMAD R3, R10, UR4, R11 ;  /* 0x000000040a037c24 */ /* 0x001fce000f8e020b */
[----:B------:R-:W1:Y:S01]  /*0090*/  LDC R0, c[0x0][0x360] ;  /* 0x0000d800ff007b82 */ /* 0x000e620000000800 */
[----:B--2---:R-:W-:-:S04]  /*00a0*/  IABS R14, R12 ;  /* 0x0000000c000e7213 */ /* 0x004fc80000000000 */
[----:B------:R0:W2:Y:S03]  /*00b0*/  I2F.RP R15, R14 ;  /* 0x0000000e000f7306 */ /* 0x0000a60000209400 */
[----:B------:R-:W4:Y:S01]  /*00c0*/  LDC R13, c[0x0][0x374] ;  /* 0x0000dd00ff0d7b82 */ /* 0x000f220000000800 */
[----:B---3--:R-:W-:Y:S01]  /*00d0*/  ISETP.GE.AND P0, PT, R3, R4, PT ;  /* 0x000000040300720c */ /* 0x008fe20003f06270 */
[----:B-1----:R-:W-:-:S12]  /*00e0*/  IMAD R0, R0, UR5, R7 ;  /* 0x0000000500007c24 */ /* 0x002fd8000f8e0207 */
[----:B0-2---:R-:W-:Y:S05]  /*00f0*/  @P0 EXIT ;  /* 0x000000000000094d */ /* 0x005fea0003800000 */
[----:B----4-:R-:W-:Y:S01]  /*0100*/  IMAD R2, R10, R13, RZ ;  /* 0x0000000d0a027224 */ /* 0x010fe200078e02ff */
[----:B------:R-:W0:Y:S01]  /*0110*/  MUFU.RCP R15, R15 ;  /* 0x0000000f000f7308 */ /* 0x000e220000001000 */
[----:B------:R-:W1:Y:S01]  /*0120*/  LDCU.64 UR6, c[0x0][0x358] ;  /* 0x00006b00ff0677ac */ /* 0x000e620008000a00 */
[----:B------:R-:W-:Y:S01]  /*0130*/  BSSY.RECONVERGENT B0, `(.L_x_1506) ;  /* 0x000008b000007945 */ /* 0x000fe20003800200 */
[C---:B------:R-:W-:Y:S01]  /*0140*/  IMAD.IADD R17, R2.reuse, 0x1, R3 ;  /* 0x0000000102117824 */ /* 0x040fe200078e0203 */
[----:B------:R-:W-:Y:S01]  /*0150*/  ISETP.NE.U32.AND P2, PT, R2, RZ, PT ;  /* 0x000000ff0200720c */ /* 0x000fe20003f45070 */
[----:B------:R-:W-:Y:S01]  /*0160*/  IMAD.MOV R21, RZ, RZ, -R2 ;  /* 0x000000ffff157224 */ /* 0x000fe200078e0a02 */
[----:B------:R-:W2:Y:S02]  /*0170*/  LDCU UR12, c[0x0][0x394] ;  /* 0x00007280ff0c77ac */ /* 0x000ea40008000800 */
[----:B------:R-:W3:Y:S01]  /*0180*/  I2F.U32.RP R16, R2 ;  /* 0x0000000200107306 */ /* 0x000ee20000209000 */
[CC--:B------:R-:W-:Y:S01]  /*0190*/  ISETP.GE.U32.AND P0, PT, R17.reuse, R4.reuse, PT ;  /* 0x000000041100720c */ /* 0x0c0fe20003f06070 */
[----:B------:R-:W4:Y:S01]  /*01a0*/  LDCU UR5, c[0x0][0x380] ;  /* 0x00007000ff0577ac */ /* 0x000f220008000800 */
[----:B------:R-:W-:Y:S01]  /*01b0*/  VIMNMX.U32 R4, PT, PT, R17, R4, !PT ;  /* 0x0000000411047248 */ /* 0x000fe20007fe0000 */
[----:B------:R-:W1:Y:S01]  /*01c0*/  LDCU.64 UR8, c[0x0][0x388] ;  /* 0x00007100ff0877ac */ /* 0x000e620008000a00 */
[----:B0-----:R-:W-:Y:S01]  /*01d0*/  VIADD R8, R15, 0xffffffe ;  /* 0x0ffffffe0f087836 */ /* 0x001fe20000000000 */
[----:B------:R-:W-:Y:S01]  /*01e0*/  SEL R15, RZ, 0x1, P0 ;  /* 0x00000001ff0f7807 */ /* 0x000fe20000000000 */
[----:B------:R-:W0:Y:S02]  /*01f0*/  LDCU.64 UR10, c[0x0][0x398] ;  /* 0x00007300ff0a77ac */ /* 0x000e240008000a00 */
[----:B------:R5:W2:Y:S01]  /*0200*/  F2I.FTZ.U32.TRUNC.NTZ R9, R8 ;  /* 0x0000000800097305 */ /* 0x000aa2000021f000 */
[----:B------:R-:W-:-:S07]  /*0210*/  IADD3 R17, PT, PT, R4, -R17, -R15 ;  /* 0x8000001104117210 */ /* 0x000fce0007ffe80f */
[----:B---3--:R-:W3:Y:S01]  /*0220*/  MUFU.RCP R16, R16 ;  /* 0x0000001000107308 */ /* 0x008ee20000001000 */
[----:B-----5:R-:W-:Y:S02]  /*0230*/  IMAD.MOV.U32 R8, RZ, RZ, RZ ;  /* 0x000000ffff087224 */ /* 0x020fe400078e00ff */
[----:B--2---:R-:W-:-:S04]  /*0240*/  IMAD.MOV R19, RZ, RZ, -R9 ;  /* 0x000000ffff137224 */ /* 0x004fc800078e0a09 */
[----:B------:R-:W-:-:S04]  /*0250*/  IMAD R19, R19, R14, RZ ;  /* 0x0000000e13137224 */ /* 0x000fc800078e02ff */
[----:B------:R-:W-:-:S04]  /*0260*/  IMAD.HI.U32 R8, R9, R19, R8 ;  /* 0x0000001309087227 */ /* 0x000fc800078e0008 */
[----:B---3--:R-:W-:Y:S02]  /*0270*/  VIADD R6, R16, 0xffffffe ;  /* 0x0ffffffe10067836 */ /* 0x008fe40000000000 */
[----:B------:R-:W-:Y:S02]  /*0280*/  VIADD R16, R5, 0xfffffffc ;  /* 0xfffffffc05107836 */ /* 0x000fe40000000000 */
[----:B------:R2:W3:Y:S02]  /*0290*/  F2I.FTZ.U32.TRUNC.NTZ R7, R6 ;  /* 0x0000000600077305 */ /* 0x0004e4000021f000 */
[----:B--2---:R-:W-:Y:S02]  /*02a0*/  IMAD.MOV.U32 R6, RZ, RZ, RZ ;  /* 0x000000ffff067224 */ /* 0x004fe400078e00ff */
[----:B---3--:R-:W-:-:S04]  /*02b0*/  IMAD R21, R21, R7, RZ ;  /* 0x0000000715157224 */ /* 0x008fc800078e02ff */
[----:B------:R-:W-:-:S04]  /*02c0*/  IMAD.HI.U32 R6, R7, R21, R6 ;  /* 0x0000001507067227 */ /* 0x000fc800078e0006 */
[----:B------:R-:W-:-:S04]  /*02d0*/  IMAD.HI.U32 R7, R8, 0x8, RZ ;  /* 0x0000000808077827 */ /* 0x000fc800078e00ff */
[----:B------:R-:W-:-:S04]  /*02e0*/  IMAD.HI.U32 R6, R6, R17, RZ ;  /* 0x0000001106067227 */ /* 0x000fc800078e00ff */
[----:B------:R-:W-:Y:S01]  /*02f0*/  IMAD.MOV R9, RZ, RZ, -R7 ;  /* 0x000000ffff097224 */ /* 0x000fe200078e0a07 */
[----:B------:R-:W-:-:S03]  /*0300*/  IADD3 R4, PT, PT, -R6, RZ, RZ ;  /* 0x000000ff06047210 */ /* 0x000fc60007ffe1ff */
[----:B------:R-:W-:Y:S02]  /*0310*/  IMAD R9, R14, R9, 0x8 ;  /* 0x000000080e097424 */ /* 0x000fe400078e0209 */
[----:B------:R-:W-:Y:S01]  /*0320*/  IMAD R17, R2, R4, R17 ;  /* 0x0000000402117224 */ /* 0x000fe200078e0211 */
[----:B------:R-:W-:Y:S02]  /*0330*/  LOP3.LUT R4, R12, 0x8, RZ, 0x3c, !PT ;  /* 0x000000080c047812 */ /* 0x000fe400078e3cff */
[----:B------:R-:W-:Y:S02]  /*0340*/  ISETP.GT.U32.AND P5, PT, R14, R9, PT ;  /* 0x000000090e00720c */ /* 0x000fe40003fa4070 */
[----:B------:R-:W-:Y:S02]  /*0350*/  ISETP.GE.U32.AND P4, PT, R17, R2, PT ;  /* 0x000000021100720c */ /* 0x000fe40003f86070 */
[----:B------:R-:W-:-:S09]  /*0360*/  ISETP.GE.AND P3, PT, R4, RZ, PT ;  /* 0x000000ff0400720c */ /* 0x000fd20003f66270 */
[----:B------:R-:W-:Y:S02]  /*0370*/  @!P5 IMAD.IADD R9, R9, 0x1, -R14 ;  /* 0x000000010909d824 */ /* 0x000fe400078e0a0e */
[----:B------:R-:W-:Y:S02]  /*0380*/  @P4 IMAD.IADD R17, R17, 0x1, -R2 ;  /* 0x0000000111114824 */ /* 0x000fe400078e0a02 */
[----:B------:R-:W-:Y:S01]  /*0390*/  @P4 VIADD R6, R6, 0x1 ;  /* 0x0000000106064836 */ /* 0x000fe20000000000 */
[----:B------:R-:W-:Y:S01]  /*03a0*/  ISETP.GE.U32.AND P1, PT, R9, R14, PT ;  /* 0x0000000e0900720c */ /* 0x000fe20003f26070 */
[----:B------:R-:W-:Y:S01]  /*03b0*/  @!P5 VIADD R7, R7, 0x1 ;  /* 0x000000010707d836 */ /* 0x000fe20000000000 */
[----:B------:R-:W-:Y:S02]  /*03c0*/  ISETP.GE.U32.AND P0, PT, R17, R2, PT ;  /* 0x000000021100720c */ /* 0x000fe40003f06070 */
[----:B------:R-:W-:-:S09]  /*03d0*/  ISETP.NE.AND P4, PT, R12, RZ, PT ;  /* 0x000000ff0c00720c */ /* 0x000fd20003f85270 */
[----:B------:R-:W-:Y:S02]  /*03e0*/  @P1 IADD3 R7, PT, PT, R7, 0x1, RZ ;  /* 0x0000000107071810 */ /* 0x000fe40007ffe0ff */
[----:B------:R-:W-:Y:S01]  /*03f0*/  @P0 VIADD R6, R6, 0x1 ;  /* 0x0000000106060836 */ /* 0x000fe20000000000 */
[----:B------:R-:W-:Y:S02]  /*0400*/  @!P2 LOP3.LUT R6, RZ, R2, RZ, 0x33, !PT ;  /* 0x00000002ff06a212 */ /* 0x000fe400078e33ff */
[----:B------:R-:W-:Y:S01]  /*0410*/  @!P3 IMAD.MOV R7, RZ, RZ, -R7 ;  /* 0x000000ffff07b224 */ /* 0x000fe200078e0a07 */
[----:B------:R-:W-:Y:S02]  /*0420*/  @!P4 LOP3.LUT R7, RZ, R12, RZ, 0x33, !PT ;  /* 0x0000000cff07c212 */ /* 0x000fe400078e33ff */
[----:B------:R-:W-:Y:S02]  /*0430*/  IMAD.IADD R14, R15, 0x1, R6 ;  /* 0x000000010f0e7824 */ /* 0x000fe400078e0206 */
[----:B------:R-:W-:-:S02]  /*0440*/  IMAD.MOV.U32 R15, RZ, RZ, -0x1 ;  /* 0xffffffffff0f7424 */ /* 0x000fc400078e00ff */
[----:B------:R-:W-:Y:S01]  /*0450*/  IMAD R9, R7, R16, RZ ;  /* 0x0000001007097224 */ /* 0x000fe200078e02ff */
[----:B------:R-:W-:Y:S02]  /*0460*/  LOP3.LUT R4, R14, 0x3, RZ, 0xc0, !PT ;  /* 0x000000030e047812 */ /* 0x000fe400078ec0ff */
[----:B------:R-:W-:Y:S02]  /*0470*/  SHF.L.U32 R6, R15, R12, RZ ;  /* 0x0000000c0f067219 */ /* 0x000fe400000006ff */
[----:B------:R-:W-:Y:S02]  /*0480*/  ISETP.NE.AND P0, PT, R4, 0x3, PT ;  /* 0x000000030400780c */ /* 0x000fe40003f05270 */
[----:B------:R-:W-:Y:S02]  /*0490*/  SHF.R.S32.HI R4, RZ, 0x1f, R0 ;  /* 0x0000001fff047819 */ /* 0x000fe40000011400 */
[----:B------:R-:W-:-:S09]  /*04a0*/  IADD3 R8, PT, PT, R7, -0x1, R9 ;  /* 0xffffffff07087810 */ /* 0x000fd20007ffe009 */
[----:B01--4-:R-:W-:Y:S05]  /*04b0*/  @!P0 BRA `(.L_x_1507) ;  /* 0x0000000400488947 */ /* 0x013fea0003800000 */
[----:B------:R-:W-:Y:S01]  /*04c0*/  VIADD R12, R14, 0x1 ;  /* 0x000000010e0c7836 */ /* 0x000fe20000000000 */
[----:B------:R-:W-:Y:S01]  /*04d0*/  ISETP.GE.AND P0, PT, R0, R9, PT ;  /* 0x000000090000720c */ /* 0x000fe20003f06270 */
[C---:B------:R-:W-:Y:S02]  /*04e0*/  IMAD R15, R7.reuse, R3, RZ ;  /* 0x00000003070f7224 */ /* 0x040fe400078e02ff */
[----:B------:R-:W-:Y:S01]  /*04f0*/  IMAD R17, R7, R2, RZ ;  /* 0x0000000207117224 */ /* 0x000fe200078e02ff */
[----:B------:R-:W-:Y:S01]  /*0500*/  LOP3.LUT R12, R12, 0x3, RZ, 0xc0, !PT ;  /* 0x000000030c0c7812 */ /* 0x000fe200078ec0ff */
[----:B------:R-:W-:Y:S02]  /*0510*/  IMAD R15, R16, R15, RZ ;  /* 0x0000000f100f7224 */ /* 0x000fe400078e02ff */
[----:B------:R-:W-:Y:S02]  /*0520*/  IMAD R5, R3, R5, RZ ;  /* 0x0000000503057224 */ /* 0x000fe400078e02ff */
[----:B------:R-:W-:-:S02]  /*0530*/  IMAD R13, R12, R13, UR4 ;  /* 0x000000040c0d7e24 */ /* 0x000fc4000f8e020d */
[----:B------:R-:W-:Y:S02]  /*0540*/  IMAD R16, R16, R17, RZ ;  /* 0x0000001110107224 */ /* 0x000fe400078e02ff */
[----:B------:R-:W-:Y:S02]  /*0550*/  IMAD R3, R13, R10, R11 ;  /* 0x0000000a0d037224 */ /* 0x000fe400078e020b */
[----:B------:R-:W-:-:S07]  /*0560*/  IMAD.MOV R17, RZ, RZ, -R12 ;  /* 0x000000ffff117224 */ /* 0x000fce00078e0a0c */
.L_x_1510:
[----:B------:R-:W-:Y:S01]  /*0570*/  IADD3 R17, PT, PT, R17, 0x1, RZ ;  /* 0x0000000111117810 */ /* 0x000fe20007ffe0ff */
[----:B------:R-:W-:Y:S03]  /*0580*/  BSSY.RECONVERGENT B1, `(.L_x_1508) ;  /* 0x0000042000017945 */ /* 0x000fe60003800200 */
[----:B------:R-:W-:Y:S01]  /*0590*/  ISETP.NE.AND P1, PT, R17, RZ, PT ;  /* 0x000000ff1100720c */ /* 0x000fe20003f25270 */
[----:B0-----:R-:W-:-:S12]  /*05a0*/  @P0 BRA `(.L_x_1509) ;  /* 0x0000000000fc0947 */ /* 0x001fd80003800000 */
[-C--:B------:R-:W-:Y:S02]  /*05b0*/  IABS R12, R7.reuse ;  /* 0x00000007000c7213 */ /* 0x080fe40000000000 */
[----:B------:R-:W-:Y:S02]  /*05c0*/  IABS R18, R7 ;  /* 0x0000000700127213 */ /* 0x000fe40000000000 */
[----:B------:R-:W0:Y:S01]  /*05d0*/  I2F.RP R13, R12 ;  /* 0x0000000c000d7306 */ /* 0x000e220000209400 */
[----:B------:R-:W-:-:S07]  /*05e0*/  IABS R20, R0 ;  /* 0x0000000000147213 */ /* 0x000fce0000000000 */
[----:B0-----:R-:W0:Y:S02]  /*05f0*/  MUFU.RCP R13, R13 ;  /* 0x0000000d000d7308 */ /* 0x001e240000001000 */
[----:B0-----:R-:W-:Y:S02]  /*0600*/  VIADD R10, R13, 0xffffffe ;  /* 0x0ffffffe0d0a7836 */ /* 0x001fe40000000000 */
[----:B------:R-:W-:-:S04]  /*0610*/  IMAD.MOV R13, RZ, RZ, -R18 ;  /* 0x000000ffff0d7224 */ /* 0x000fc800078e0a12 */
[----:B------:R0:W1:Y:S01]  /*0620*/  F2I.FTZ.U32.TRUNC.NTZ R11, R10 ;  /* 0x0000000a000b7305 */ /* 0x000062000021f000 */
[----:B------:R-:W-:Y:S02]  /*0630*/  IMAD.MOV.U32 R18, RZ, RZ, R20 ;  /* 0x000000ffff127224 */ /* 0x000fe400078e0014 */
[----:B0-----:R-:W-:Y:S02]  /*0640*/  IMAD.MOV.U32 R10, RZ, RZ, RZ ;  /* 0x000000ffff0a7224 */ /* 0x001fe400078e00ff */
[----:B-1----:R-:W-:-:S04]  /*0650*/  IMAD.MOV R19, RZ, RZ, -R11 ;  /* 0x000000ffff137224 */ /* 0x002fc800078e0a0b */
[----:B------:R-:W-:-:S04]  /*0660*/  IMAD R19, R19, R12, RZ ;  /* 0x0000000c13137224 */ /* 0x000fc800078e02ff */
[----:B------:R-:W-:-:S06]  /*0670*/  IMAD.HI.U32 R11, R11, R19, R10 ;  /* 0x000000130b0b7227 */ /* 0x000fcc00078e000a */
[----:B------:R-:W-:-:S04]  /*0680*/  IMAD.HI.U32 R10, R11, R18, RZ ;  /* 0x000000120b0a7227 */ /* 0x000fc800078e00ff */
[----:B------:R-:W-:Y:S01]  /*0690*/  IMAD R19, R10, R13, R18 ;  /* 0x0000000d0a137224 */ /* 0x000fe200078e0212 */
[----:B------:R-:W-:-:S04]  /*06a0*/  IABS R18, R8 ;  /* 0x0000000800127213 */ /* 0x000fc80000000000 */
[----:B------:R-:W-:Y:S01]  /*06b0*/  ISETP.GT.U32.AND P4, PT, R12, R19, PT ;  /* 0x000000130c00720c */ /* 0x000fe20003f84070 */
[----:B------:R-:W-:-:S04]  /*06c0*/  IMAD.HI.U32 R11, R11, R18, RZ ;  /* 0x000000120b0b7227 */ /* 0x000fc800078e00ff */
[----:B------:R-:W-:Y:S01]  /*06d0*/  IMAD R13, R11, R13, R18 ;  /* 0x0000000d0b0d7224 */ /* 0x000fe200078e0212 */
[----:B------:R-:W-:-:S04]  /*06e0*/  LOP3.LUT R18, R0, R7, RZ, 0x3c, !PT ;  /* 0x0000000700127212 */ /* 0x000fc800078e3cff */
[----:B------:R-:W-:Y:S02]  /*06f0*/  ISETP.GT.U32.AND P2, PT, R12, R13, PT ;  /* 0x0000000d0c00720c */ /* 0x000fe40003f44070 */
[----:B------:R-:W-:Y:S01]  /*0700*/  ISETP.GE.AND P5, PT, R18, RZ, PT ;  /* 0x000000ff1200720c */ /* 0x000fe20003fa6270 */
[----:B------:R-:W-:Y:S01]  /*0710*/  @!P4 IMAD.IADD R19, R19, 0x1, -R12 ;  /* 0x000000011313c824 */ /* 0x000fe200078e0a0c */
[----:B------:R-:W-:Y:S02]  /*0720*/  @!P4 IADD3 R10, PT, PT, R10, 0x1, RZ ;  /* 0x000000010a0ac810 */ /* 0x000fe40007ffe0ff */
[----:B------:R-:W-:Y:S02]  /*0730*/  ISETP.NE.AND P4, PT, R7, RZ, PT ;  /* 0x000000ff0700720c */ /* 0x000fe40003f85270 */
[----:B------:R-:W-:-:S05]  /*0740*/  ISETP.GE.U32.AND P3, PT, R19, R12, PT ;  /* 0x0000000c1300720c */ /* 0x000fca0003f66070 */
[----:B------:R-:W-:Y:S02]  /*0750*/  @!P2 IMAD.IADD R13, R13, 0x1, -R12 ;  /* 0x000000010d0da824 */ /* 0x000fe400078e0a0c */
[----:B------:R-:W-:-:S06]  /*0760*/  @!P2 VIADD R11, R11, 0x1 ;  /* 0x000000010b0ba836 */ /* 0x000fcc0000000000 */
[----:B------:R-:W-:Y:S01]  /*0770*/  @P3 VIADD R10, R10, 0x1 ;  /* 0x000000010a0a3836 */ /* 0x000fe20000000000 */
[----:B------:R-:W-:Y:S02]  /*0780*/  ISETP.GE.U32.AND P3, PT, R13, R12, PT ;  /* 0x0000000c0d00720c */ /* 0x000fe40003f66070 */
[-C--:B------:R-:W-:Y:S01]  /*0790*/  LOP3.LUT R12, R8, R7.reuse, RZ, 0x3c, !PT ;  /* 0x00000007080c7212 */ /* 0x080fe200078e3cff */
[----:B------:R-:W-:Y:S01]  /*07a0*/  IMAD.MOV.U32 R13, RZ, RZ, R10 ;  /* 0x000000ffff0d7224 */ /* 0x000fe200078e000a */
[----:B------:R-:W-:Y:S02]  /*07b0*/  LOP3.LUT R10, RZ, R7, RZ, 0x33, !PT ;  /* 0x00000007ff0a7212 */ /* 0x000fe400078e33ff */
[----:B------:R-:W-:Y:S01]  /*07c0*/  ISETP.GE.AND P2, PT, R12, RZ, PT ;  /* 0x000000ff0c00720c */ /* 0x000fe20003f46270 */
[----:B------:R-:W-:Y:S01]  /*07d0*/  @!P5 IMAD.MOV R13, RZ, RZ, -R13 ;  /* 0x000000ffff0dd224 */ /* 0x000fe200078e0a0d */
[----:B------:R-:W-:-:S04]  /*07e0*/  IADD3 R18, P5, PT, R5, UR8, RZ ;  /* 0x0000000805127c10 */ /* 0x000fc8000ffbe0ff */
[----:B------:R-:W-:Y:S01]  /*07f0*/  SEL R20, R10, R13, !P4 ;  /* 0x0000000d0a147207 */ /* 0x000fe20006000000 */
[----:B------:R-:W-:Y:S01]  /*0800*/  @P3 VIADD R11, R11, 0x1 ;  /* 0x000000010b0b3836 */ /* 0x000fe20000000000 */
[----:B------:R-:W-:Y:S02]  /*0810*/  LEA.HI.X.SX32 R19, R5, UR9, 0x1, P5 ;  /* 0x0000000905137c11 */ /* 0x000fe4000a8f0eff */
[----:B------:R-:W-:-:S03]  /*0820*/  IADD3 R12, P3, PT, R20, R18, RZ ;  /* 0x00000012140c7210 */ /* 0x000fc60007f7e0ff */
[----:B------:R-:W-:Y:S02]  /*0830*/  @!P2 IADD3 R11, PT, PT, -R11, RZ, RZ ;  /* 0x000000ff0b0ba210 */ /* 0x000fe40007ffe1ff */
[----:B------:R-:W-:-:S05]  /*0840*/  LEA.HI.X.SX32 R13, R20, R19, 0x1, P3 ;  /* 0x00000013140d7211 */ /* 0x000fca00018f0eff */
[----:B------:R0:W2:Y:S01]  /*0850*/  LDG.E.U8 R12, desc[UR6][R12.64] ;  /* 0x000000060c0c7981 */ /* 0x0000a2000c1e1100 */
[----:B------:R-:W-:-:S04]  /*0860*/  SEL R11, R10, R11, !P4 ;  /* 0x0000000b0a0b7207 */ /* 0x000fc80006000000 */
[----:B------:R-:W-:-:S04]  /*0870*/  IADD3 R10, P2, PT, R11, R18, RZ ;  /* 0x000000120b0a7210 */ /* 0x000fc80007f5e0ff */
[----:B------:R-:W-:-:S05]  /*0880*/  LEA.HI.X.SX32 R11, R11, R19, 0x1, P2 ;  /* 0x000000130b0b7211 */ /* 0x000fca00010f0eff */
[----:B------:R-:W3:Y:S04]  /*0890*/  LDG.E.U16 R18, desc[UR6][R10.64] ;  /* 0x000000060a127981 */ /* 0x000ee8000c1e1500 */
[----:B------:R-:W4:Y:S01]  /*08a0*/  LDG.E.U16 R19, desc[UR6][R10.64+0x2] ;  /* 0x000002060a137981 */ /* 0x000f22000c1e1500 */
[----:B------:R-:W-:Y:S01]  /*08b0*/  IMAD.MOV R20, RZ, RZ, -R20 ;  /* 0x000000ffff147224 */ /* 0x000fe200078e0a14 */
[----:B------:R-:W-:Y:S02]  /*08c0*/  SHF.R.S32.HI R23, RZ, 0x1f, R15 ;  /* 0x0000001fff177819 */ /* 0x000fe4000001140f */
[----:B0-----:R-:W-:Y:S01]  /*08d0*/  IADD3 R13, P2, PT, R0, R15, RZ ;  /* 0x0000000f000d7210 */ /* 0x001fe20007f5e0ff */
[----:B------:R-:W-:-:S04]  /*08e0*/  IMAD R20, R7, R20, R0 ;  /* 0x0000001407147224 */ /* 0x000fc800078e0200 */
[----:B------:R-:W-:Y:S02]  /*08f0*/  IMAD R21, R20, UR5, RZ ;  /* 0x0000000514157c24 */ /* 0x000fe4000f8e02ff */
[----:B------:R-:W-:-:S03]  /*0900*/  IMAD.X R20, R4, 0x1, R23, P2 ;  /* 0x0000000104147824 */ /* 0x000fc600010e0617 */
[----:B--2---:R-:W-:Y:S02]  /*0910*/  SHF.R.U32.HI R21, RZ, R21, R12 ;  /* 0x00000015ff157219 */ /* 0x004fe4000001160c */
[----:B------:R-:W-:Y:S02]  /*0920*/  LEA R12, P2, R13, UR10, 0x2 ;  /* 0x0000000a0d0c7c11 */ /* 0x000fe4000f8410ff */
[----:B------:R-:W-:Y:S02]  /*0930*/  LOP3.LUT R21, R21, R6, RZ, 0x30, !PT ;  /* 0x0000000615157212 */ /* 0x000fe400078e30ff */
[----:B------:R-:W-:-:S04]  /*0940*/  LEA.HI.X R13, R13, UR11, R20, 0x2, P2 ;  /* 0x0000000b0d0d7c11 */ /* 0x000fc800090f1414 */
[----:B------:R-:W0:Y:S01]  /*0950*/  I2F.U16 R21, R21 ;  /* 0x0000001500157306 */ /* 0x000e220000101000 */
[----:B---3--:R-:W-:Y:S02]  /*0960*/  HADD2.F32 R18, -RZ, R18.H0_H0 ;  /* 0x20000012ff127230 */ /* 0x008fe40000004100 */
[----:B----4-:R-:W-:-:S05]  /*0970*/  HADD2.F32 R11, -RZ, R19.H0_H0 ;  /* 0x20000013ff0b7230 */ /* 0x010fca0000004100 */
[----:B0-----:R-:W-:-:S05]  /*0980*/  FFMA R11, R18, R21, R11 ;  /* 0x00000015120b7223 */ /* 0x001fca000000000b */
[----:B------:R0:W-:Y:S02]  /*0990*/  STG.E desc[UR6][R12.64], R11 ;  /* 0x0000000b0c007986 */ /* 0x0001e4000c101906 */
.L_x_1509:
[----:B------:R-:W-:Y:S05]  /*09a0*/  BSYNC.RECONVERGENT B1 ;  /* 0x0000000000017941 */ /* 0x000fea0003800200 */
.L_x_1508:
[----:B------:R-:W-:Y:S02]  /*09b0*/  IMAD.IADD R15, R16, 0x1, R15 ;  /* 0x00000001100f7824 */ /* 0x000fe400078e020f */
[----:B------:R-:W-:Y:S01]  /*09c0*/  IMAD R5, R2, UR12, R5 ;  /* 0x0000000c02057c24 */ /* 0x000fe2000f8e0205 */
[----:B------:R-:W-:Y:S06]  /*09d0*/  @P1 BRA `(.L_x_1510) ;  /* 0xfffffff800e41947 */ /* 0x000fec000383ffff */
.L_x_1507:
[----:B------:R-:W-:Y:S05]  /*09e0*/  BSYNC.RECONVERGENT B0 ;  /* 0x0000000000007941 */ /* 0x000fea0003800200 */
.L_x_1506:
[----:B------:R-:W-:-:S13]  /*09f0*/  ISETP.GE.U32.AND P0, PT, R14, 0x3, PT ;  /* 0x000000030e00780c */ /* 0x000fda0003f06070 */
[----:B------:R-:W-:Y:S05]  /*0a00*/  @!P0 EXIT ;  /* 0x000000000000894d */ /* 0x000fea0003800000 */
[-C--:B------:R-:W-:Y:S01]  /*0a10*/  IABS R5, R7.reuse ;  /* 0x0000000700057213 */ /* 0x080fe20000000000 */
[----:B------:R-:W1:Y:S01]  /*0a20*/  LDCU UR4, c[0x0][0x380] ;  /* 0x00007000ff0477ac */ /* 0x000e620008000800 */
[----:B------:R-:W-:Y:S02]  /*0a30*/  IABS R15, R7 ;  /* 0x00000007000f7213 */ /* 0x000fe40000000000 */
[----:B0-----:R-:W0:Y:S01]  /*0a40*/  I2F.RP R12, R5 ;  /* 0x00000005000c7306 */ /* 0x001e220000209400 */
[----:B------:R-:W2:Y:S02]  /*0a50*/  LDCU UR5, c[0x0][0x394] ;  /* 0x00007280ff0577ac */ /* 0x000ea40008000800 */
[----:B------:R-:W-:Y:S01]  /*0a60*/  IMAD.MOV R15, RZ, RZ, -R15 ;  /* 0x000000ffff0f7224 */ /* 0x000fe200078e0a0f */
[----:B------:R-:W3:Y:S01]  /*0a70*/  LDCU UR12, c[0x0][0x380] ;  /* 0x00007000ff0c77ac */ /* 0x000ee20008000800 */
[----:B------:R-:W4:Y:S01]  /*0a80*/  LDCU UR13, c[0x0][0x390] ;  /* 0x00007200ff0d77ac */ /* 0x000f220008000800 */
[----:B------:R-:W1:Y:S02]  /*0a90*/  LDCU.64 UR8, c[0x0][0x388] ;  /* 0x00007100ff0877ac */ /* 0x000e640008000a00 */
[----:B0-----:R-:W0:Y:S01]  /*0aa0*/  MUFU.RCP R12, R12 ;  /* 0x0000000c000c7308 */ /* 0x001e220000001000 */
[----:B------:R-:W1:Y:S01]  /*0ab0*/  LDCU.64 UR10, c[0x0][0x398] ;  /* 0x00007300ff0a77ac */ /* 0x000e620008000a00 */
[----:B0-----:R-:W-:Y:S01]  /*0ac0*/  VIADD R10, R12, 0xffffffe ;  /* 0x0ffffffe0c0a7836 */ /* 0x001fe20000000000 */
[----:B------:R-:W-:-:S05]  /*0ad0*/  IABS R12, R0 ;  /* 0x00000000000c7213 */ /* 0x000fca0000000000 */
[----:B------:R0:W5:Y:S02]  /*0ae0*/  F2I.FTZ.U32.TRUNC.NTZ R11, R10 ;  /* 0x0000000a000b7305 */ /* 0x000164000021f000 */
[----:B0-----:R-:W-:Y:S02]  /*0af0*/  HFMA2 R10, -RZ, RZ, 0, 0 ;  /* 0x00000000ff0a7431 */ /* 0x001fe400000001ff */
[----:B-----5:R-:W-:-:S04]  /*0b00*/  IMAD.MOV R14, RZ, RZ, -R11 ;  /* 0x000000ffff0e7224 */ /* 0x020fc800078e0a0b */
[----:B------:R-:W-:-:S04]  /*0b10*/  IMAD R13, R14, R5, RZ ;  /* 0x000000050e0d7224 */ /* 0x000fc800078e02ff */
[----:B------:R-:W-:Y:S01]  /*0b20*/  IMAD.HI.U32 R13, R11, R13, R10 ;  /* 0x0000000d0b0d7227 */ /* 0x000fe200078e000a */
[----:B------:R-:W-:Y:S02]  /*0b30*/  IABS R10, R8 ;  /* 0x00000008000a7213 */ /* 0x000fe40000000000 */
[----:B------:R-:W-:Y:S01]  /*0b40*/  LOP3.LUT R8, R8, R7, RZ, 0x3c, !PT ;  /* 0x0000000708087212 */ /* 0x000fe200078e3cff */
[----:B------:R-:W-:Y:S02]  /*0b50*/  IMAD.MOV.U32 R11, RZ, RZ, R15 ;  /* 0x000000ffff0b7224 */ /* 0x000fe400078e000f */
[----:B------:R-:W-:-:S04]  /*0b60*/  IMAD.HI.U32 R14, R13, R12, RZ ;  /* 0x0000000c0d0e7227 */ /* 0x000fc800078e00ff */
[----:B------:R-:W-:Y:S02]  /*0b70*/  IMAD R12, R14, R11, R12 ;  /* 0x0000000b0e0c7224 */ /* 0x000fe400078e020c */
[----:B------:R-:W-:-:S03]  /*0b80*/  IMAD.HI.U32 R13, R13, R10, RZ ;  /* 0x0000000a0d0d7227 */ /* 0x000fc600078e00ff */
[----:B------:R-:W-:Y:S01]  /*0b90*/  ISETP.GT.U32.AND P3, PT, R5, R12, PT ;  /* 0x0000000c0500720c */ /* 0x000fe20003f64070 */
[----:B------:R-:W-:Y:S01]  /*0ba0*/  IMAD R10, R13, R11, R10 ;  /* 0x0000000b0d0a7224 */ /* 0x000fe200078e020a */
[----:B------:R-:W-:-:S04]  /*0bb0*/  LOP3.LUT R11, R0, R7, RZ, 0x3c, !PT ;  /* 0x00000007000b7212 */ /* 0x000fc800078e3cff */
[----:B------:R-:W-:Y:S02]  /*0bc0*/  ISETP.GT.U32.AND P2, PT, R5, R10, PT ;  /* 0x0000000a0500720c */ /* 0x000fe40003f44070 */
[----:B------:R-:W-:-:S05]  /*0bd0*/  ISETP.GE.AND P1, PT, R11, RZ, PT ;  /* 0x000000ff0b00720c */ /* 0x000fca0003f26270 */
[--C-:B------:R-:W-:Y:S02]  /*0be0*/  @!P3 IMAD.IADD R12, R12, 0x1, -R5.reuse ;  /* 0x000000010c0cb824 */ /* 0x100fe400078e0a05 */
[----:B------:R-:W-:Y:S01]  /*0bf0*/  @!P3 VIADD R14, R14, 0x1 ;  /* 0x000000010e0eb836 */ /* 0x000fe20000000000 */
[----:B------:R-:W-:Y:S02]  /*0c00*/  ISETP.GE.AND P3, PT, R8, RZ, PT ;  /* 0x000000ff0800720c */ /* 0x000fe40003f66270 */
[-C--:B------:R-:W-:Y:S01]  /*0c10*/  ISETP.GE.U32.AND P4, PT, R12, R5.reuse, PT ;  /* 0x000000050c00720c */ /* 0x080fe20003f86070 */
[----:B------:R-:W-:Y:S02]  /*0c20*/  @!P2 IMAD.IADD R10, R10, 0x1, -R5 ;  /* 0x000000010a0aa824 */ /* 0x000fe400078e0a05 */
[----:B------:R-:W-:Y:S01]  /*0c30*/  @!P2 VIADD R13, R13, 0x1 ;  /* 0x000000010d0da836 */ /* 0x000fe20000000000 */
[----:B------:R-:W-:Y:S02]  /*0c40*/  ISETP.NE.AND P2, PT, R7, RZ, PT ;  /* 0x000000ff0700720c */ /* 0x000fe40003f45270 */
[----:B------:R-:W-:-:S02]  /*0c50*/  ISETP.GE.U32.AND P0, PT, R10, R5, PT ;  /* 0x000000050a00720c */ /* 0x000fc40003f06070 */
[----:B------:R-:W-:-:S05]  /*0c60*/  LOP3.LUT R10, RZ, R7, RZ, 0x33, !PT ;  /* 0x00000007ff0a7212 */ /* 0x000fca00078e33ff */
[----:B------:R-:W-:-:S05]  /*0c70*/  @P4 VIADD R14, R14, 0x1 ;  /* 0x000000010e0e4836 */ /* 0x000fca0000000000 */
[----:B------:R-:W-:Y:S01]  /*0c80*/  MOV R5, R14 ;  /* 0x0000000e00057202 */ /* 0x000fe20000000f00 */
[----:B------:R-:W-:Y:S01]  /*0c90*/  @P0 VIADD R13, R13, 0x1 ;  /* 0x000000010d0d0836 */ /* 0x000fe20000000000 */
[----:B------:R-:W-:-:S03]  /*0ca0*/  ISETP.GE.AND P0, PT, R0, R9, PT ;  /* 0x000000090000720c */ /* 0x000fc60003f06270 */
[----:B------:R-:W-:Y:S02]  /*0cb0*/  @!P1 IMAD.MOV R5, RZ, RZ, -R5 ;  /* 0x000000ffff059224 */ /* 0x000fe400078e0a05 */
[----:B------:R-:W-:-:S03]  /*0cc0*/  IMAD.MOV.U32 R8, RZ, RZ, R13 ;  /* 0x000000ffff087224 */ /* 0x000fc600078e000d */
[----:B------:R-:W-:Y:S01]  /*0cd0*/  SEL R5, R10, R5, !P2 ;  /* 0x000000050a057207 */ /* 0x000fe20005000000 */
[----:B------:R-:W-:-:S03]  /*0ce0*/  @!P3 IMAD.MOV R8, RZ, RZ, -R8 ;  /* 0x000000ffff08b224 */ /* 0x000fc600078e0a08 */
[--C-:B------:R-:W-:Y:S01]  /*0cf0*/  SHF.R.S32.HI R15, RZ, 0x1f, R5.reuse ;  /* 0x0000001fff0f7819 */ /* 0x100fe20000011405 */
[----:B------:R-:W-:Y:S01]  /*0d00*/  IMAD.MOV R16, RZ, RZ, -R5 ;  /* 0x000000ffff107224 */ /* 0x000fe200078e0a05 */
[----:B------:R-:W-:-:S03]  /*0d10*/  SEL R8, R10, R8, !P2 ;  /* 0x000000080a087207 */ /* 0x000fc60005000000 */
[----:B------:R-:W-:Y:S01]  /*0d20*/  IMAD R16, R7, R16, R0 ;  /* 0x0000001007107224 */ /* 0x000fe200078e0200 */
[----:B------:R-:W-:-:S03]  /*0d30*/  SHF.R.S32.HI R14, RZ, 0x1f, R8 ;  /* 0x0000001fff0e7819 */ /* 0x000fc60000011408 */
[----:B-1234-:R-:W-:-:S07]  /*0d40*/  IMAD R16, R16, UR4, RZ ;  /* 0x0000000410107c24 */ /* 0x01efce000f8e02ff */
.L_x_1519:
[----:B------:R-:W-:Y:S01]  /*0d50*/  IMAD.IADD R18, R2, 0x1, R3 ;  /* 0x0000000102127824 */ /* 0x000fe200078e0203 */
[----:B------:R-:W-:Y:S01]  /*0d60*/  BSSY.RECONVERGENT B0, `(.L_x_1511) ;  /* 0x000001a000007945 */ /* 0x000fe20003800200 */
[----:B------:R-:W-:-:S03]  /*0d70*/  ISETP.GE.AND P1, PT, R0, R9, PT ;  /* 0x000000090000720c */ /* 0x000fc60003f26270 */
[----:B-1----:R-:W-:Y:S01]  /*0d80*/  IADD3 R17, PT, PT, R2, R18, RZ ;  /* 0x0000001202117210 */ /* 0x002fe20007ffe0ff */
[----:B0-----:R-:W-:Y:S09]  /*0d90*/  @P0 BRA `(.L_x_1512) ;  /* 0x0000000000580947 */ /* 0x001ff20003800000 */
[----:B------:R-:W-:-:S05]  /*0da0*/  IMAD R10, R3, UR5, RZ ;  /* 0x00000005030a7c24 */ /* 0x000fca000f8e02ff */
[----:B------:R-:W-:-:S04]  /*0db0*/  IADD3 R12, P2, PT, R10, UR8, RZ ;  /* 0x000000080a0c7c10 */ /* 0x000fc8000ff5e0ff */
[----:B------:R-:W-:Y:S02]  /*0dc0*/  LEA.HI.X.SX32 R13, R10, UR9, 0x1, P2 ;  /* 0x000000090a0d7c11 */ /* 0x000fe400090f0eff */
[----:B------:R-:W-:-:S05]  /*0dd0*/  IADD3 R10, P2, PT, R5, R12, RZ ;  /* 0x0000000c050a7210 */ /* 0x000fca0007f5e0ff */
[----:B------:R-:W-:-:S06]  /*0de0*/  IMAD.X R11, R15, 0x1, R13, P2 ;  /* 0x000000010f0b7824 */ /* 0x000fcc00010e060d */
[----:B------:R0:W2:Y:S01]  /*0df0*/  LDG.E.U8 R11, desc[UR6][R10.64] ;  /* 0x000000060a0b7981 */ /* 0x0000a2000c1e1100 */
[----:B------:R-:W-:-:S05]  /*0e00*/  IADD3 R12, P2, PT, R8, R12, RZ ;  /* 0x0000000c080c7210 */ /* 0x000fca0007f5e0ff */
[----:B------:R-:W-:-:S05]  /*0e10*/  IMAD.X R13, R14, 0x1, R13, P2 ;  /* 0x000000010e0d7824 */ /* 0x000fca00010e060d */
[----:B------:R-:W3:Y:S04]  /*0e20*/  LDG.E.U16 R19, desc[UR6][R12.64] ;  /* 0x000000060c137981 */ /* 0x000ee8000c1e1500 */
[----:B------:R-:W4:Y:S01]  /*0e30*/  LDG.E.U16 R20, desc[UR6][R12.64+0x2] ;  /* 0x000002060c147981 */ /* 0x000f22000c1e1500 */
[----:B------:R-:W-:-:S05]  /*0e40*/  IMAD R3, R9, R3, RZ ;  /* 0x0000000309037224 */ /* 0x000fca00078e02ff */
[----:B------:R-:W-:-:S04]  /*0e50*/  IADD3 R22, P2, PT, R0, R3, RZ ;  /* 0x0000000300167210 */ /* 0x000fc80007f5e0ff */
[----:B------:R-:W-:Y:S02]  /*0e60*/  LEA.HI.X.SX32 R3, R3, R4, 0x1, P2 ;  /* 0x0000000403037211 */ /* 0x000fe400010f0eff */
[C---:B0-----:R-:W-:Y:S02]  /*0e70*/  LEA R10, P2, R22.reuse, UR10, 0x2 ;  /* 0x0000000a160a7c11 */ /* 0x041fe4000f8410ff */
[----:B--2---:R-:W-:Y:S02]  /*0e80*/  SHF.R.U32.HI R21, RZ, R16, R11 ;  /* 0x00000010ff157219 */ /* 0x004fe4000001160b */
[----:B------:R-:W-:Y:S02]  /*0e90*/  LEA.HI.X R11, R22, UR11, R3, 0x2, P2 ;  /* 0x0000000b160b7c11 */ /* 0x000fe400090f1403 */
[----:B------:R-:W-:-:S06]  /*0ea0*/  LOP3.LUT R21, R21, R6, RZ, 0x30, !PT ;  /* 0x0000000615157212 */ /* 0x000fcc00078e30ff */
[----:B------:R-:W0:Y:S01]  /*0eb0*/  I2F.U16 R21, R21 ;  /* 0x0000001500157306 */ /* 0x000e220000101000 */
[----:B---3--:R-:W-:Y:S02]  /*0ec0*/  HADD2.F32 R19, -RZ, R19.H0_H0 ;  /* 0x20000013ff137230 */ /* 0x008fe40000004100 */
[----:B----4-:R-:W-:-:S05]  /*0ed0*/  HADD2.F32 R20, -RZ, R20.H0_H0 ;  /* 0x20000014ff147230 */ /* 0x010fca0000004100 */
[----:B0-----:R-:W-:-:S05]  /*0ee0*/  FFMA R19, R19, R21, R20 ;  /* 0x0000001513137223 */ /* 0x001fca0000000014 */
[----:B------:R0:W-:Y:S02]  /*0ef0*/  STG.E desc[UR6][R10.64], R19 ;  /* 0x000000130a007986 */ /* 0x0001e4000c101906 */
.L_x_1512:
[----:B------:R-:W-:Y:S05]  /*0f00*/  BSYNC.RECONVERGENT B0 ;  /* 0x0000000000007941 */ /* 0x000fea0003800200 */
.L_x_1511:
[----:B------:R-:W-:Y:S04]  /*0f10*/  BSSY.RECONVERGENT B0, `(.L_x_1513) ;  /* 0x0000018000007945 */ /* 0x000fe80003800200 */
[----:B------:R-:W-:Y:S05]  /*0f20*/  @P1 BRA `(.L_x_1514) ;  /* 0x0000000000581947 */ /* 0x000fea0003800000 */
[----:B------:R-:W-:-:S05]  /*0f30*/  IMAD R3, R18, UR5, RZ ;  /* 0x0000000512037c24 */ /* 0x000fca000f8e02ff */
[----:B0-----:R-:W-:-:S04]  /*0f40*/  IADD3 R10, P2, PT, R3, UR8, RZ ;  /* 0x00000008030a7c10 */ /* 0x001fc8000ff5e0ff */
[----:B------:R-:W-:Y:S02]  /*0f50*/  LEA.HI.X.SX32 R3, R3, UR9, 0x1, P2 ;  /* 0x0000000903037c11 */ /* 0x000fe400090f0eff */
[----:B------:R-:W-:-:S05]  /*0f60*/  IADD3 R12, P2, PT, R5, R10, RZ ;  /* 0x0000000a050c7210 */ /* 0x000fca0007f5e0ff */
[----:B------:R-:W-:-:S06]  /*0f70*/  IMAD.X R13, R15, 0x1, R3, P2 ;  /* 0x000000010f0d7824 */ /* 0x000fcc00010e0603 */
[----:B------:R-:W2:Y:S01]  /*0f80*/  LDG.E.U8 R13, desc[UR6][R12.64] ;  /* 0x000000060c0d7981 */ /* 0x000ea2000c1e1100 */
[----:B------:R-:W-:-:S05]  /*0f90*/  IADD3 R10, P2, PT, R8, R10, RZ ;  /* 0x0000000a080a7210 */ /* 0x000fca0007f5e0ff */
[----:B------:R-:W-:-:S05]  /*0fa0*/  IMAD.X R11, R14, 0x1, R3, P2 ;  /* 0x000000010e0b7824 */ /* 0x000fca00010e0603 */
[----:B------:R-:W3:Y:S04]  /*0fb0*/  LDG.E.U16 R3, desc[UR6][R10.64] ;  /* 0x000000060a037981 */ /* 0x000ee8000c1e1500 */
[----:B------:R-:W4:Y:S01]  /*0fc0*/  LDG.E.U16 R19, desc[UR6][R10.64+0x2] ;  /* 0x000002060a137981 */ /* 0x000f22000c1e1500 */
[----:B--2---:R-:W-:-:S04]  /*0fd0*/  SHF.R.U32.HI R21, RZ, R16, R13 ;  /* 0x00000010ff157219 */ /* 0x004fc8000001160d */
[----:B------:R-:W-:Y:S01]  /*0fe0*/  LOP3.LUT R20, R21, R6, RZ, 0x30, !PT ;  /* 0x0000000615147212 */ /* 0x000fe200078e30ff */
[----:B------:R-:W-:-:S05]  /*0ff0*/  IMAD R21, R9, R18, RZ ;  /* 0x0000001209157224 */ /* 0x000fca00078e02ff */
[----:B------:R-:W0:Y:S01]  /*1000*/  I2F.U16 R20, R20 ;  /* 0x0000001400147306 */ /* 0x000e220000101000 */
[----:B------:R-:W-:Y:S01]  /*1010*/  IADD3 R22, P2, PT, R0, R21, RZ ;  /* 0x0000001500167210 */ /* 0x000fe20007f5e0ff */
[----:B---3--:R-:W-:-:S03]  /*1020*/  HADD2.F32 R3, -RZ, R3.H0_H0 ;  /* 0x20000003ff037230 */ /* 0x008fc60000004100 */
[----:B------:R-:W-:Y:S01]  /*1030*/  LEA.HI.X.SX32 R21, R21, R4, 0x1, P2 ;  /* 0x0000000415157211 */ /* 0x000fe200010f0eff */
[----:B----4-:R-:W-:Y:S01]  /*1040*/  HADD2.F32 R18, -RZ, R19.H0_H0 ;  /* 0x20000013ff127230 */ /* 0x010fe20000004100 */
[----:B------:R-:W-:-:S04]  /*1050*/  LEA R12, P2, R22, UR10, 0x2 ;  /* 0x0000000a160c7c11 */ /* 0x000fc8000f8410ff */
[----:B------:R-:W-:Y:S01]  /*1060*/  LEA.HI.X R13, R22, UR11, R21, 0x2, P2 ;  /* 0x0000000b160d7c11 */ /* 0x000fe200090f1415 */
[----:B0-----:R-:W-:-:S05]  /*1070*/  FFMA R3, R3, R20, R18 ;  /* 0x0000001403037223 */ /* 0x001fca0000000012 */
[----:B------:R1:W-:Y:S03]  /*1080*/  STG.E desc[UR6][R12.64], R3 ;  /* 0x000000030c007986 */ /* 0x0003e6000c101906 */
.L_x_1514:
[----:B------:R-:W-:Y:S05]  /*1090*/  BSYNC.RECONVERGENT B0 ;  /* 0x0000000000007941 */ /* 0x000fea0003800200 */
.L_x_1513:
[----:B------:R-:W-:Y:S04]  /*10a0*/  BSSY.RECONVERGENT B0, `(.L_x_1515) ;  /* 0x000001b000007945 */ /* 0x000fe80003800200 */
[----:B------:R-:W-:Y:S05]  /*10b0*/  @P1 BRA `(.L_x_1516) ;  /* 0x0000000000641947 */ /* 0x000fea0003800000 */
[----:B-1----:R-:W-:-:S05]  /*10c0*/  IMAD R3, R17, UR5, RZ ;  /* 0x0000000511037c24 */ /* 0x002fca000f8e02ff */
[----:B------:R-:W-:-:S04]  /*10d0*/  IADD3 R12, P2, PT, R3, UR8, RZ ;  /* 0x00000008030c7c10 */ /* 0x000fc8000ff5e0ff */
[----:B------:R-:W-:Y:S02]  /*10e0*/  LEA.HI.X.SX32 R3, R3, UR9, 0x1, P2 ;  /* 0x0000000903037c11 */ /* 0x000fe400090f0eff */
[----:B0-----:R-:W-:-:S04]  /*10f0*/  IADD3 R10, P2, PT, R5, R12, RZ ;  /* 0x0000000c050a7210 */ /* 0x001fc80007f5e0ff */
[----:B------:R-:W-:-:S05]  /*1100*/  LEA.HI.X.SX32 R11, R5, R3, 0x1, P2 ;  /* 0x00000003050b7211 */ /* 0x000fca00010f0eff */
[----:B------:R-:W2:Y:S01]  /*1110*/  LDG.E.U8 R10, desc[UR6][R10.64] ;  /* 0x000000060a0a7981 */ /* 0x000ea2000c1e1100 */
[----:B------:R-:W-:-:S05]  /*1120*/  IADD3 R12, P2, PT, R8, R12, RZ ;  /* 0x0000000c080c7210 */ /* 0x000fca0007f5e0ff */
[----:B------:R-:W-:-:S05]  /*1130*/  IMAD.X R13, R14, 0x1, R3, P2 ;  /* 0x000000010e0d7824 */ /* 0x000fca00010e0603 */
[----:B------:R-:W3:Y:S04]  /*1140*/  LDG.E.U16 R3, desc[UR6][R12.64] ;  /* 0x000000060c037981 */ /* 0x000ee8000c1e1500 */
[----:B------:R-:W4:Y:S01]  /*1150*/  LDG.E.U16 R18, desc[UR6][R12.64+0x2] ;  /* 0x000002060c127981 */ /* 0x000f22000c1e1500 */
[----:B------:R-:W-:-:S04]  /*1160*/  IMAD.MOV R19, RZ, RZ, -R5 ;  /* 0x000000ffff137224 */ /* 0x000fc800078e0a05 */
[----:B------:R-:W-:-:S04]  /*1170*/  IMAD R19, R7, R19, R0 ;  /* 0x0000001307137224 */ /* 0x000fc800078e0200 */
[----:B------:R-:W-:-:S05]  /*1180*/  IMAD R19, R19, UR12, RZ ;  /* 0x0000000c13137c24 */ /* 0x000fca000f8e02ff */
        /* <DEDUP_REMOVED lines=12> */
.L_x_1516:
[----:B------:R-:W-:Y:S05]  /*1250*/  BSYNC.RECONVERGENT B0 ;  /* 0x0000000000007941 */ /* 0x000fea0003800200 */
.L_x_1515:
[----:B------:R-:W-:Y:S01]  /*1260*/  BSSY.RECONVERGENT B0, `(.L_x_1517) ;  /* 0x000001c000007945 */ /* 0x000fe20003800200 */
[----:B-12---:R-:W-:-:S03]  /*1270*/  IADD3 R3, PT, PT, R2, R17, RZ ;  /* 0x0000001102037210 */ /* 0x006fc60007ffe0ff */
[----:B------:R-:W-:Y:S05]  /*1280*/  @P1 BRA `(.L_x_1518) ;  /* 0x0000000000641947 */ /* 0x000fea0003800000 */
[----:B0-----:R-:W-:-:S05]  /*1290*/  IMAD R10, R3, UR5, RZ ;  /* 0x00000005030a7c24 */ /* 0x001fca000f8e02ff */
[----:B------:R-:W-:-:S04]  /*12a0*/  IADD3 R12, P1, PT, R10, UR8, RZ ;  /* 0x000000080a0c7c10 */ /* 0x000fc8000ff3e0ff */
[----:B------:R-:W-:Y:S02]  /*12b0*/  LEA.HI.X.SX32 R13, R10, UR9, 0x1, P1 ;  /* 0x000000090a0d7c11 */ /* 0x000fe400088f0eff */
[----:B------:R-:W-:-:S05]  /*12c0*/  IADD3 R10, P1, PT, R5, R12, RZ ;  /* 0x0000000c050a7210 */ /* 0x000fca0007f3e0ff */
[----:B------:R-:W-:-:S05]  /*12d0*/  IMAD.X R11, R15, 0x1, R13, P1 ;  /* 0x000000010f0b7824 */ /* 0x000fca00008e060d */
        /* <DEDUP_REMOVED lines=20> */
.L_x_1518:
[----:B------:R-:W-:Y:S05]  /*1420*/  BSYNC.RECONVERGENT B0 ;  /* 0x0000000000007941 */ /* 0x000fea0003800200 */
.L_x_1517:
[----:B------:R-:W-:-:S05]  /*1430*/  IMAD.IADD R3, R2, 0x1, R3 ;  /* 0x0000000102037824 */ /* 0x000fca00078e0203 */
[----:B------:R-:W-:-:S13]  /*1440*/  ISETP.GE.AND P1, PT, R3, UR13, PT ;  /* 0x0000000d03007c0c */ /* 0x000fda000bf26270 */
[----:B------:R-:W-:Y:S05]  /*1450*/  @!P1 BRA `(.L_x_1519) ;  /* 0xfffffff8003c9947 */ /* 0x000fea000383ffff */
[----:B------:R-:W-:Y:S05]  /*1460*/  EXIT ;  /* 0x000000000000794d */ /* 0x000fea0003800000 */
.L_x_1520:
        /* <DEDUP_REMOVED lines=9> */
.L_x_1822:


//--------------------- .text._Z38_float_to_fusednbitrowwise_cuda_kerneliPKfiiPh --------------------------
	.section	.text._Z38_float_to_fusednbitrowwise_cuda_kerneliPKfiiPh,"ax",@progbits
	.align	128
        .global         _Z38_float_to_fusednbitrowwise_cuda_kerneliPKfiiPh
        .type           _Z38_float_to_fusednbitrowwise_cuda_kerneliPKfiiPh,@function
        .size           _Z38_float_to_fusednbitrowwise_cuda_kerneliPKfiiPh,(.L_x_1798 - _Z38_float_to_fusednbitrowwise_cuda_kerneliPKfiiPh)
        .other          _Z38_float_to_fusednbitrowwise_cuda_kerneliPKfiiPh,@"STO_CUDA_ENTRY STV_DEFAULT"
_Z38_float_to_fusednbitrowwise_cuda_kerneliPKfiiPh:
.text._Z38_float_to_fusednbitrowwise_cuda_kerneliPKfiiPh:
[----:B------:R-:W-:Y:S08]  /*0000*/  LDC R1, c[0x0][0x37c] ;  /* 0x0000df00ff017b82 */ /* 0x000ff00000000800 */
[----:B------:R-:W0:Y:S01]  /*0010*/  LDC R6, c[0x0][0x380] ;  /* 0x0000e000ff067b82 */ /* 0x000e220000000800 */
[----:B------:R-:W1:Y:S07]  /*0020*/  LDCU UR5, c[0x0][0x390] ;  /* 0x00007200ff0577ac */ /* 0x000e6e0008000800 */
[----:B------:R-:W2:Y:S01]  /*0030*/  S2UR UR4, SR_CTAID.X ;  /* 0x00000000000479c3 */ /* 0x000ea20000002500 */
[----:B0-----:R-:W-:-:S04]  /*0040*/  IABS R4, R6 ;  /* 0x0000000600047213 */ /* 0x001fc80000000000 */
[----:B------:R-:W0:Y:S08]  /*0050*/  I2F.RP R0, R4 ;  /* 0x0000000400007306 */ /* 0x000e300000209400 */
[----:B0-----:R-:W0:Y:S02]  /*0060*/  MUFU.RCP R0, R0 ;  /* 0x0000000000007308 */ /* 0x001e240000001000 */
[----:B0-----:R-:W-:-:S02]  /*0070*/  VIADD R2, R0, 0xffffffe ;  /* 0x0ffffffe00027836 */ /* 0x001fc40000000000 */
[----:B------:R-:W2:Y:S04]  /*0080*/  LDC R0, c[0x0][0x360] ;  /* 0x0000d800ff007b82 */ /* 0x000ea80000000800 */
[----:B------:R0:W3:Y:S02]  /*0090*/  F2I.FTZ.U32.TRUNC.NTZ R3, R2 ;  /* 0x0000000200037305 */ /* 0x0000e4000021f000 */
[----:B0-----:R-:W-:Y:S02]  /*00a0*/  IMAD.MOV.U32 R2, RZ, RZ, RZ ;  /* 0x000000ffff027224 */ /* 0x001fe400078e00ff */
[----:B---3--:R-:W-:-:S04]  /*00b0*/  IMAD.MOV R5, RZ, RZ, -R3 ;  /* 0x000000ffff057224 */ /* 0x008fc800078e0a03 */
[----:B------:R-:W-:-:S04]  /*00c0*/  IMAD R5, R5, R4, RZ ;  /* 0x0000000405057224 */ /* 0x000fc800078e02ff */
[----:B------:R-:W-:Y:S01]  /*00d0*/  IMAD.HI.U32 R3, R3, R5, R2 ;  /* 0x0000000503037227 */ /* 0x000fe200078e0002 */
[----:B------:R-:W-:Y:S01]  /*00e0*/  LOP3.LUT R2, R6, 0x8, RZ, 0x3c, !PT ;  /* 0x0000000806027812 */ /* 0x000fe200078e3cff */
[----:B------:R-:W2:Y:S03]  /*00f0*/  S2R R5, SR_TID.X ;  /* 0x0000000000057919 */ /* 0x000ea60000002100 */
[----:B------:R-:W-:Y:S01]  /*0100*/  ISETP.GE.AND P2, PT, R2, RZ, PT ;  /* 0x000000ff0200720c */ /* 0x000fe20003f46270 */
[----:B------:R-:W-:-:S04]  /*0110*/  IMAD.HI.U32 R13, R3, 0x8, RZ ;  /* 0x00000008030d7827 */ /* 0x000fc800078e00ff */
[----:B------:R-:W-:-:S04]  /*0120*/  IMAD.MOV R3, RZ, RZ, -R13 ;  /* 0x000000ffff037224 */ /* 0x000fc800078e0a0d */
[----:B------:R-:W-:-:S05]  /*0130*/  IMAD R3, R4, R3, 0x8 ;  /* 0x0000000804037424 */ /* 0x000fca00078e0203 */
[----:B------:R-:W-:-:S13]  /*0140*/  ISETP.GT.U32.AND P1, PT, R4, R3, PT ;  /* 0x000000030400720c */ /* 0x000fda0003f24070 */
[----:B------:R-:W-:Y:S02]  /*0150*/  @!P1 IMAD.IADD R3, R3, 0x1, -R4 ;  /* 0x0000000103039824 */ /* 0x000fe400078e0a04 */
[----:B------:R-:W-:Y:S01]  /*0160*/  @!P1 VIADD R13, R13, 0x1 ;  /* 0x000000010d0d9836 */ /* 0x000fe20000000000 */
[----:B------:R-:W-:Y:S01]  /*0170*/  ISETP.NE.AND P1, PT, R6, RZ, PT ;  /* 0x000000ff0600720c */ /* 0x000fe20003f25270 */
[----:B--2---:R-:W-:Y:S01]  /*0180*/  IMAD R0, R0, UR4, R5 ;  /* 0x0000000400007c24 */ /* 0x004fe2000f8e0205 */
[----:B------:R-:W-:-:S13]  /*0190*/  ISETP.GE.U32.AND P0, PT, R3, R4, PT ;  /* 0x000000040300720c */ /* 0x000fda0003f06070 */
[----:B------:R-:W-:Y:S01]  /*01a0*/  @P0 VIADD R13, R13, 0x1 ;  /* 0x000000010d0d0836 */ /* 0x000fe20000000000 */
[----:B-1----:R-:W-:-:S03]  /*01b0*/  ISETP.GE.AND P0, PT, R0, UR5, PT ;  /* 0x0000000500007c0c */ /* 0x002fc6000bf06270 */
[----:B------:R-:W-:Y:S01]  /*01c0*/  @!P2 IMAD.MOV R13, RZ, RZ, -R13 ;  /* 0x000000ffff0da224 */ /* 0x000fe200078e0a0d */
[----:B------:R-:W-:-:S09]  /*01d0*/  @!P1 LOP3.LUT R13, RZ, R6, RZ, 0x33, !PT ;  /* 0x00000006ff0d9212 */ /* 0x000fd200078e33ff */
[----:B------:R-:W-:Y:S05]  /*01e0*/  @P0 EXIT ;  /* 0x000000000000094d */ /* 0x000fea0003800000 */
[-C--:B------:R-:W-:Y:S01]  /*01f0*/  IABS R11, R13.reuse ;  /* 0x0000000d000b7213 */ /* 0x080fe20000000000 */
[----:B------:R-:W0:Y:S01]  /*0200*/  LDC R3, c[0x0][0x394] ;  /* 0x0000e500ff037b82 */ /* 0x000e220000000800 */
[----:B------:R-:W-:Y:S01]  /*0210*/  IABS R10, R13 ;  /* 0x0000000d000a7213 */ /* 0x000fe20000000000 */
[----:B------:R-:W1:Y:S01]  /*0220*/  LDCU.64 UR4, c[0x0][0x398] ;  /* 0x00007300ff0477ac */ /* 0x000e620008000a00 */
[----:B------:R-:W2:Y:S03]  /*0230*/  I2F.RP R7, R11 ;  /* 0x0000000b00077306 */ /* 0x000ea60000209400 */
[----:B------:R-:W-:Y:S01]  /*0240*/  IMAD.MOV R10, RZ, RZ, -R10 ;  /* 0x000000ffff0a7224 */ /* 0x000fe200078e0a0a */
[----:B------:R-:W3:Y:S01]  /*0250*/  LDCU.64 UR8, c[0x0][0x358] ;  /* 0x00006b00ff0877ac */ /* 0x000ee20008000a00 */
[----:B------:R-:W4:Y:S03]  /*0260*/  LDC.64 R18, c[0x0][0x388] ;  /* 0x0000e200ff127b82 */ /* 0x000f260000000a00 */
[----:B--2---:R-:W2:Y:S01]  /*0270*/  MUFU.RCP R7, R7 ;  /* 0x0000000700077308 */ /* 0x004ea20000001000 */
[----:B0-----:R-:W-:Y:S01]  /*0280*/  IADD3 R2, PT, PT, R13, -0x1, R3 ;  /* 0xffffffff0d027810 */ /* 0x001fe20007ffe003 */
[----:B--2---:R-:W-:-:S06]  /*0290*/  VIADD R4, R7, 0xffffffe ;  /* 0x0ffffffe07047836 */ /* 0x004fcc0000000000 */
[----:B------:R0:W2:Y:S02]  /*02a0*/  F2I.FTZ.U32.TRUNC.NTZ R5, R4 ;  /* 0x0000000400057305 */ /* 0x0000a4000021f000 */
[----:B0-----:R-:W-:Y:S02]  /*02b0*/  IMAD.MOV.U32 R4, RZ, RZ, RZ ;  /* 0x000000ffff047224 */ /* 0x001fe400078e00ff */
[----:B--2---:R-:W-:-:S04]  /*02c0*/  IMAD.MOV R8, RZ, RZ, -R5 ;  /* 0x000000ffff087224 */ /* 0x004fc800078e0a05 */
[----:B------:R-:W-:Y:S01]  /*02d0*/  IMAD R9, R8, R11, RZ ;  /* 0x0000000b08097224 */ /* 0x000fe200078e02ff */
[----:B------:R-:W-:Y:S02]  /*02e0*/  IABS R8, R2 ;  /* 0x0000000200087213 */ /* 0x000fe40000000000 */
[----:B------:R-:W-:Y:S01]  /*02f0*/  LOP3.LUT R2, R2, R13, RZ, 0x3c, !PT ;  /* 0x0000000d02027212 */ /* 0x000fe200078e3cff */
[----:B------:R-:W-:-:S03]  /*0300*/  IMAD.HI.U32 R5, R5, R9, R4 ;  /* 0x0000000905057227 */ /* 0x000fc600078e0004 */
[----:B------:R-:W-:Y:S01]  /*0310*/  ISETP.GE.AND P2, PT, R2, RZ, PT ;  /* 0x000000ff0200720c */ /* 0x000fe20003f46270 */
[----:B------:R-:W-:Y:S02]  /*0320*/  IMAD.MOV.U32 R4, RZ, RZ, R10 ;  /* 0x000000ffff047224 */ /* 0x000fe400078e000a */
[----:B------:R-:W-:-:S04]  /*0330*/  IMAD.HI.U32 R9, R5, R8, RZ ;  /* 0x0000000805097227 */ /* 0x000fc800078e00ff */
[----:B------:R-:W-:Y:S01]  /*0340*/  IMAD R4, R9, R4, R8 ;  /* 0x0000000409047224 */ /* 0x000fe200078e0208 */
[----:B------:R-:W-:-:S04]  /*0350*/  SHF.R.S32.HI R8, RZ, 0x1f, R3 ;  /* 0x0000001fff087819 */ /* 0x000fc80000011403 */
[----:B------:R-:W-:-:S13]  /*0360*/  ISETP.GT.U32.AND P1, PT, R11, R4, PT ;  /* 0x000000040b00720c */ /* 0x000fda0003f24070 */
[----:B------:R-:W-:Y:S02]  /*0370*/  @!P1 IMAD.IADD R4, R4, 0x1, -R11 ;  /* 0x0000000104049824 */ /* 0x000fe400078e0a0b */
[----:B------:R-:W-:Y:S01]  /*0380*/  @!P1 VIADD R9, R9, 0x1 ;  /* 0x0000000109099836 */ /* 0x000fe20000000000 */
[----:B------:R-:W-:Y:S02]  /*0390*/  ISETP.NE.AND P1, PT, R13, RZ, PT ;  /* 0x000000ff0d00720c */ /* 0x000fe40003f25270 */
[----:B------:R-:W-:-:S13]  /*03a0*/  ISETP.GE.U32.AND P0, PT, R4, R11, PT ;  /* 0x0000000b0400720c */ /* 0x000fda0003f06070 */
[----:B------:R-:W-:-:S04]  /*03b0*/  @P0 VIADD R9, R9, 0x1 ;  /* 0x0000000109090836 */ /* 0x000fc80000000000 */
[----:B------:R-:W-:Y:S01]  /*03c0*/  @!P2 IMAD.MOV R9, RZ, RZ, -R9 ;  /* 0x000000ffff09a224 */ /* 0x000fe200078e0a09 */
[----:B------:R-:W-:Y:S02]  /*03d0*/  @!P1 LOP3.LUT R9, RZ, R13, RZ, 0x33, !PT ;  /* 0x0000000dff099212 */ /* 0x000fe400078e33ff */
[----:B------:R-:W-:Y:S02]  /*03e0*/  ISETP.NE.AND P2, PT, R3, RZ, PT ;  /* 0x000000ff0300720c */ /* 0x000fe40003f45270 */
[----:B------:R-:W-:Y:S01]  /*03f0*/  SHF.R.S32.HI R7, RZ, 0x1f, R9 ;  /* 0x0000001fff077819 */ /* 0x000fe20000011409 */
[----:B------:R-:W-:-:S04]  /*0400*/  VIADD R5, R9, 0x4 ;  /* 0x0000000409057836 */ /* 0x000fc80000000000 */
[C---:B------:R-:W-:Y:S02]  /*0410*/  IMAD R2, R0.reuse, R5, RZ ;  /* 0x0000000500027224 */ /* 0x040fe400078e02ff */
[----:B------:R-:W-:-:S03]  /*0420*/  IMAD R5, R0, R3, RZ ;  /* 0x0000000300057224 */ /* 0x000fc600078e02ff */
[----:B-1----:R-:W-:Y:S01]  /*0430*/  IADD3 R0, P0, PT, R2, UR4, RZ ;  /* 0x0000000402007c10 */ /* 0x002fe2000ff1e0ff */
[----:B----4-:R-:W-:-:S03]  /*0440*/  IMAD.WIDE R18, R5, 0x4, R18 ;  /* 0x0000000405127825 */ /* 0x010fc600078e0212 */
[----:B------:R-:W-:Y:S01]  /*0450*/  LEA.HI.X.SX32 R2, R2, UR5, 0x1, P0 ;  /* 0x0000000502027c11 */ /* 0x000fe200080f0eff */
[--C-:B------:R-:W-:Y:S02]  /*0460*/  IMAD.MOV.U32 R15, RZ, RZ, R18.reuse ;  /* 0x000000ffff0f7224 */ /* 0x100fe400078e0012 */
[--C-:B------:R-:W-:Y:S02]  /*0470*/  IMAD.MOV.U32 R20, RZ, RZ, R19.reuse ;  /* 0x000000ffff147224 */ /* 0x100fe400078e0013 */
[----:B------:R-:W-:Y:S01]  /*0480*/  IMAD.WIDE R4, R3, 0x4, R18 ;  /* 0x0000000403047825 */ /* 0x000fe200078e0212 */
[----:B---3--:R-:W-:Y:S06]  /*0490*/  @!P2 BRA `(.L_x_1521) ;  /* 0x00000010003ca947 */ /* 0x008fec0003800000 */
[C---:B------:R-:W-:Y:S01]  /*04a0*/  LOP3.LUT P1, RZ, R3.reuse, 0x3, RZ, 0xc0, !PT ;  /* 0x0000000303ff7812 */ /* 0x040fe2000782c0ff */
[--C-:B------:R-:W-:Y:S01]  /*04b0*/  IMAD.MOV.U32 R15, RZ, RZ, R18.reuse ;  /* 0x000000ffff0f7224 */ /* 0x100fe200078e0012 */
[----:B------:R-:W-:Y:S01]  /*04c0*/  IADD3 R11, P0, PT, R3, -0x1, RZ ;  /* 0xffffffff030b7810 */ /* 0x000fe20007f1e0ff */
[--C-:B------:R-:W-:Y:S02]  /*04d0*/  IMAD.MOV.U32 R20, RZ, RZ, R19.reuse ;  /* 0x000000ffff147224 */ /* 0x100fe400078e0013 */
[----:B------:R-:W-:Y:S01]  /*04e0*/  IMAD.MOV.U32 R21, RZ, RZ, R18 ;  /* 0x000000ffff157224 */ /* 0x000fe200078e0012 */
[----:B------:R-:W-:Y:S01]  /*04f0*/  IADD3.X R10, PT, PT, R8, -0x1, RZ, P0, !PT ;  /* 0xffffffff080a7810 */ /* 0x000fe200007fe4ff */
[----:B------:R-:W-:Y:S01]  /*0500*/  IMAD.MOV.U32 R17, RZ, RZ, R19 ;  /* 0x000000ffff117224 */ /* 0x000fe200078e0013 */
[----:B------:R-:W-:Y:S02]  /*0510*/  ISETP.GE.U32.AND P0, PT, R11, 0x3, PT ;  /* 0x000000030b00780c */ /* 0x000fe40003f06070 */
[----:B------:R-:W-:-:S04]  /*0520*/  LOP3.LUT R10, R10, 0x3fffffff, RZ, 0xc0, !PT ;  /* 0x3fffffff0a0a7812 */ /* 0x000fc800078ec0ff */
[----:B------:R-:W-:Y:S01]  /*0530*/  ISETP.GE.U32.AND.EX P0, PT, R10, RZ, PT, P0 ;  /* 0x000000ff0a00720c */ /* 0x000fe20003f06100 */
[----:B------:R-:W-:-:S12]  /*0540*/  @!P1 BRA `(.L_x_1522) ;  /* 0x0000000000549947 */ /* 0x000fd80003800000 */
[----:B------:R0:W5:Y:S01]  /*0550*/  LDG.E.CONSTANT R12, desc[UR8][R18.64] ;  /* 0x00000008120c7981 */ /* 0x000162000c1e9900 */
[----:B------:R-:W-:Y:S01]  /*0560*/  LOP3.LUT R14, R3, 0x3, RZ, 0xc0, !PT ;  /* 0x00000003030e7812 */ /* 0x000fe200078ec0ff */
[----:B------:R-:W-:Y:S02]  /*0570*/  IMAD.MOV.U32 R16, RZ, RZ, RZ ;  /* 0x000000ffff107224 */ /* 0x000fe400078e00ff */
[--C-:B------:R-:W-:Y:S02]  /*0580*/  IMAD.MOV.U32 R15, RZ, RZ, R18.reuse ;  /* 0x000000ffff0f7224 */ /* 0x100fe400078e0012 */
[--C-:B------:R-:W-:Y:S02]  /*0590*/  IMAD.MOV.U32 R20, RZ, RZ, R19.reuse ;  /* 0x000000ffff147224 */ /* 0x100fe400078e0013 */
[----:B------:R-:W-:Y:S02]  /*05a0*/  IMAD.MOV.U32 R21, RZ, RZ, R18 ;  /* 0x000000ffff157224 */ /* 0x000fe400078e0012 */
[----:B0-----:R-:W-:-:S07]  /*05b0*/  IMAD.MOV.U32 R17, RZ, RZ, R19 ;  /* 0x000000ffff117224 */ /* 0x001fce00078e0013 */
.L_x_1523:
[----:B------:R-:W-:Y:S02]  /*05c0*/  IMAD.MOV.U32 R11, RZ, RZ, R17 ;  /* 0x000000ffff0b7224 */ /* 0x000fe400078e0011 */
[----:B------:R-:W-:-:S05]  /*05d0*/  IMAD.MOV.U32 R10, RZ, RZ, R21 ;  /* 0x000000ffff0a7224 */ /* 0x000fca00078e0015 */
[----:B------:R-:W2:Y:S01]  /*05e0*/  LDG.E.CONSTANT R11, desc[UR8][R10.64] ;  /* 0x000000080a0b7981 */ /* 0x000ea2000c1e9900 */
[----:B------:R-:W-:-:S04]  /*05f0*/  IADD3 R14, P1, PT, R14, -0x1, RZ ;  /* 0xffffffff0e0e7810 */ /* 0x000fc80007f3e0ff */
[----:B------:R-:W-:Y:S02]  /*0600*/  IADD3.X R16, PT, PT, R16, -0x1, RZ, P1, !PT ;  /* 0xffffffff10107810 */ /* 0x000fe40000ffe4ff */
[----:B------:R-:W-:-:S04]  /*0610*/  ISETP.NE.U32.AND P1, PT, R14, RZ, PT ;  /* 0x000000ff0e00720c */ /* 0x000fc80003f25070 */
[----:B------:R-:W-:Y:S02]  /*0620*/  ISETP.NE.AND.EX P1, PT, R16, RZ, PT, P1 ;  /* 0x000000ff1000720c */ /* 0x000fe40003f25310 */
[----:B--2--5:R-:W-:-:S04]  /*0630*/  FSETP.GEU.AND P3, PT, R11, R12, PT ;  /* 0x0000000c0b00720b */ /* 0x024fc80003f6e000 */
[----:B------:R-:W-:Y:S02]  /*0640*/  SEL R15, R15, R21, P3 ;  /* 0x000000150f0f7207 */ /* 0x000fe40001800000 */
[----:B------:R-:W-:Y:S02]  /*0650*/  IADD3 R21, P4, PT, R21, 0x4, RZ ;  /* 0x0000000415157810 */ /* 0x000fe40007f9e0ff */
[----:B------:R-:W-:Y:S02]  /*0660*/  SEL R20, R20, R17, P3 ;  /* 0x0000001114147207 */ /* 0x000fe40001800000 */
[----:B------:R-:W-:Y:S01]  /*0670*/  FSEL R12, R12, R11, P3 ;  /* 0x0000000b0c0c7208 */ /* 0x000fe20001800000 */
[----:B------:R-:W-:Y:S01]  /*0680*/  IMAD.X R17, RZ, RZ, R17, P4 ;  /* 0x000000ffff117224 */ /* 0x000fe200020e0611 */
[----:B------:R-:W-:Y:S07]  /*0690*/  @P1 BRA `(.L_x_1523) ;  /* 0xfffffffc00c81947 */ /* 0x000fee000383ffff */
.L_x_1522:
[----:B------:R-:W-:Y:S05]  /*06a0*/  @!P0 BRA `(.L_x_1521) ;  /* 0x0000000c00b88947 */ /* 0x000fea0003800000 */
[----:B------:R-:W-:Y:S02]  /*06b0*/  IMAD.MOV.U32 R22, RZ, RZ, R15 ;  /* 0x000000ffff167224 */ /* 0x000fe400078e000f */
[----:B------:R-:W-:-:S05]  /*06c0*/  IMAD.MOV.U32 R23, RZ, RZ, R20 ;  /* 0x000000ffff177224 */ /* 0x000fca00078e0014 */
[----:B------:R0:W5:Y:S01]  /*06d0*/  LDG.E.CONSTANT R14, desc[UR8][R22.64] ;  /* 0x00000008160e7981 */ /* 0x000162000c1e9900 */
[----:B------:R-:W-:Y:S01]  /*06e0*/  ISETP.GE.U32.AND P0, PT, R21, R4, PT ;  /* 0x000000041500720c */ /* 0x000fe20003f06070 */
[----:B------:R-:W-:Y:S04]  /*06f0*/  BSSY.RECONVERGENT B0, `(.L_x_1521) ;  /* 0x00000e9000007945 */ /* 0x000fe80003800200 */
[----:B------:R-:W-:Y:S01]  /*0700*/  BSSY.RELIABLE B1, `(.L_x_1524) ;  /* 0x00000c7000017945 */ /* 0x000fe20003800100 */
[----:B------:R-:W-:Y:S01]  /*0710*/  IMAD.MOV.U32 R10, RZ, RZ, R21 ;  /* 0x000000ffff0a7224 */ /* 0x000fe200078e0015 */
[----:B------:R-:W-:Y:S01]  /*0720*/  ISETP.GE.AND.EX P0, PT, R17, R5, PT, P0 ;  /* 0x000000051100720c */ /* 0x000fe20003f06300 */
[----:B------:R-:W-:-:S12]  /*0730*/  IMAD.MOV.U32 R11, RZ, RZ, R17 ;  /* 0x000000ffff0b7224 */ /* 0x000fd800078e0011 */
[----:B0-----:R-:W-:Y:S05]  /*0740*/  @P0 BRA `(.L_x_1525) ;  /* 0x0000000c00080947 */ /* 0x001fea0003800000 */
[----:B------:R-:W-:Y:S01]  /*0750*/  IADD3 R12, P0, PT, R4, -R21, RZ ;  /* 0x80000015040c7210 */ /* 0x000fe20007f1e0ff */
[----:B------:R-:W-:Y:S03]  /*0760*/  BSSY.RECONVERGENT B2, `(.L_x_1526) ;  /* 0x000007c000027945 */ /* 0x000fe60003800200 */
[----:B------:R-:W-:Y:S01]  /*0770*/  ISETP.GT.U32.AND P1, PT, R12, 0x30, PT ;  /* 0x000000300c00780c */ /* 0x000fe20003f24070 */
[----:B------:R-:W-:Y:S01]  /*0780*/  IMAD.X R12, R5, 0x1, ~R17, P0 ;  /* 0x00000001050c7824 */ /* 0x000fe200000e0e11 */
[----:B------:R-:W-:-:S04]  /*0790*/  PLOP3.LUT P0, PT, PT, PT, PT, 0x80, 0x8 ;  /* 0x000000000008781c */ /* 0x000fc80003f0f070 */
[----:B------:R-:W-:-:S13]  /*07a0*/  ISETP.GT.AND.EX P1, PT, R12, RZ, PT, P1 ;  /* 0x000000ff0c00720c */ /* 0x000fda0003f24310 */
[----:B------:R-:W-:Y:S05]  /*07b0*/  @!P1 BRA `(.L_x_1527) ;  /* 0x0000000400d89947 */ /* 0x000fea0003800000 */
[----:B------:R-:W-:Y:S02]  /*07c0*/  IADD3 R16, P1, PT, R4, -0x30, RZ ;  /* 0xffffffd004107810 */ /* 0x000fe40007f3e0ff */
[----:B------:R-:W-:Y:S02]  /*07d0*/  PLOP3.LUT P0, PT, PT, PT, PT, 0x8, 0x80 ;  /* 0x000000000080781c */ /* 0x000fe40003f0e170 */
[----:B------:R-:W-:-:S11]  /*07e0*/  IADD3.X R12, PT, PT, R5, -0x1, RZ, P1, !PT ;  /* 0xffffffff050c7810 */ /* 0x000fd60000ffe4ff */
.L_x_1528:
[----:B------:R-:W2:Y:S04]  /*07f0*/  LDG.E.CONSTANT R23, desc[UR8][R10.64] ;  /* 0x000000080a177981 */ /* 0x000ea8000c1e9900 */
[----:B------:R-:W3:Y:S01]  /*0800*/  LDG.E.CONSTANT R25, desc[UR8][R10.64+0x8] ;  /* 0x000008080a197981 */ /* 0x000ee2000c1e9900 */
[----:B--2--5:R-:W-:-:S04]  /*0810*/  FSETP.GEU.AND P1, PT, R23, R14, PT ;  /* 0x0000000e1700720b */ /* 0x024fc80003f2e000 */
[----:B------:R-:W-:Y:S02]  /*0820*/  SEL R14, R15, R10, P1 ;  /* 0x0000000a0f0e7207 */ /* 0x000fe40000800000 */
[----:B------:R-:W-:Y:S02]  /*0830*/  SEL R15, R20, R11, P1 ;  /* 0x0000000b140f7207 */ /* 0x000fe40000800000 */
[----:B------:R-:W2:Y:S04]  /*0840*/  LDG.E.CONSTANT R20, desc[UR8][R10.64+0x4] ;  /* 0x000004080a147981 */ /* 0x000ea8000c1e9900 */
[----:B------:R-:W2:Y:S01]  /*0850*/  LDG.E.CONSTANT R23, desc[UR8][R14.64] ;  /* 0x000000080e177981 */ /* 0x000ea2000c1e9900 */
[----:B------:R-:W-:-:S05]  /*0860*/  IADD3 R27, P5, PT, R10, 0x8, RZ ;  /* 0x000000080a1b7810 */ /* 0x000fca0007fbe0ff */
[----:B------:R-:W-:Y:S01]  /*0870*/  IMAD.X R22, RZ, RZ, R11, P5 ;  /* 0x000000ffff167224 */ /* 0x000fe200028e060b */
[----:B--2---:R-:W-:-:S04]  /*0880*/  FSETP.GEU.AND P1, PT, R20, R23, PT ;  /* 0x000000171400720b */ /* 0x004fc80003f2e000 */
[----:B------:R-:W-:-:S04]  /*0890*/  FSEL R20, R23, R20, P1 ;  /* 0x0000001417147208 */ /* 0x000fc80000800000 */
[----:B---3--:R-:W-:Y:S02]  /*08a0*/  FSETP.GEU.AND P3, PT, R25, R20, PT ;  /* 0x000000141900720b */ /* 0x008fe40003f6e000 */
[----:B------:R-:W-:Y:S01]  /*08b0*/  IADD3 R23, P4, PT, R10, 0x4, RZ ;  /* 0x000000040a177810 */ /* 0x000fe20007f9e0ff */
[----:B------:R-:W2:Y:S10]  /*08c0*/  LDG.E.CONSTANT R20, desc[UR8][R10.64+0xc] ;  /* 0x00000c080a147981 */ /* 0x000eb4000c1e9900 */
[----:B------:R-:W-:Y:S01]  /*08d0*/  @P3 SEL R27, R14, R23, P1 ;  /* 0x000000170e1b3207 */ /* 0x000fe20000800000 */
[----:B------:R-:W-:-:S05]  /*08e0*/  IMAD.X R23, RZ, RZ, R11, P4 ;  /* 0x000000ffff177224 */ /* 0x000fca00020e060b */
[----:B------:R-:W-:Y:S01]  /*08f0*/  @P3 SEL R22, R15, R23, P1 ;  /* 0x000000170f163207 */ /* 0x000fe20000800000 */
[----:B------:R-:W-:Y:S01]  /*0900*/  IMAD.MOV.U32 R14, RZ, RZ, R27 ;  /* 0x000000ffff0e7224 */ /* 0x000fe200078e001b */
[----:B------:R-:W3:Y:S03]  /*0910*/  LDG.E.CONSTANT R23, desc[UR8][R10.64+0x10] ;  /* 0x000010080a177981 */ /* 0x000ee6000c1e9900 */
[----:B------:R-:W-:-:S06]  /*0920*/  IMAD.MOV.U32 R15, RZ, RZ, R22 ;  /* 0x000000ffff0f7224 */ /* 0x000fcc00078e0016 */
        /* <DEDUP_REMOVED lines=14> */
[----:B------:R-:W3:Y:S01]  /*0a10*/  LDG.E.CONSTANT R15, desc[UR8][R14.64] ;  /* 0x000000080e0f7981 */ /* 0x000ee2000c1e9900 */
[----:B------:R-:W-:-:S05]  /*0a20*/  IADD3 R27, P5, PT, R10, 0x18, RZ ;  /* 0x000000180a1b7810 */ /* 0x000fca0007fbe0ff */
[----:B------:R-:W-:Y:S01]  /*0a30*/  IMAD.X R22, RZ, RZ, R11, P5 ;  /* 0x000000ffff167224 */ /* 0x000fe200028e060b */
[----:B---3--:R-:W-:-:S04]  /*0a40*/  FSETP.GEU.AND P1, PT, R20, R15, PT ;  /* 0x0000000f1400720b */ /* 0x008fc80003f2e000 */
[----:B------:R-:W-:-:S04]  /*0a50*/  FSEL R20, R15, R20, P1 ;  /* 0x000000140f147208 */ /* 0x000fc80000800000 */
[----:B--2---:R-:W-:Y:S02]  /*0a60*/  FSETP.GEU.AND P3, PT, R23, R20, PT ;  /* 0x000000141700720b */ /* 0x004fe40003f6e000 */
        /* <DEDUP_REMOVED lines=51> */
[----:B------:R-:W-:-:S03]  /*0da0*/  IADD3 R22, P5, PT, R10, 0x38, RZ ;  /* 0x000000380a167810 */ /* 0x000fc60007fbe0ff */
[----:B------:R0:W4:Y:S01]  /*0db0*/  LDG.E.CONSTANT R14, desc[UR8][R10.64+0x3c] ;  /* 0x00003c080a0e7981 */ /* 0x000122000c1e9900 */
[----:B---3--:R-:W-:-:S04]  /*0dc0*/  FSETP.GEU.AND P1, PT, R20, R15, PT ;  /* 0x0000000f1400720b */ /* 0x008fc80003f2e000 */
[----:B------:R-:W-:-:S04]  /*0dd0*/  FSEL R20, R15, R20, P1 ;  /* 0x000000140f147208 */ /* 0x000fc80000800000 */
[----:B--2---:R-:W-:Y:S02]  /*0de0*/  FSETP.GEU.AND P3, PT, R23, R20, PT ;  /* 0x000000141700720b */ /* 0x004fe40003f6e000 */
[----:B------:R-:W-:Y:S01]  /*0df0*/  IADD3 R20, P4, PT, R10, 0x34, RZ ;  /* 0x000000340a147810 */ /* 0x000fe20007f9e0ff */
[----:B------:R-:W-:-:S10]  /*0e00*/  IMAD.X R23, RZ, RZ, R11, P5 ;  /* 0x000000ffff177224 */ /* 0x000fd400028e060b */
[----:B------:R-:W-:Y:S01]  /*0e10*/  @P3 SEL R22, R25, R20, P1 ;  /* 0x0000001419163207 */ /* 0x000fe20000800000 */
[----:B------:R-:W-:-:S05]  /*0e20*/  IMAD.X R20, RZ, RZ, R11, P4 ;  /* 0x000000ffff147224 */ /* 0x000fca00020e060b */
[----:B------:R-:W-:-:S05]  /*0e30*/  @P3 SEL R23, R24, R20, P1 ;  /* 0x0000001418173207 */ /* 0x000fca0000800000 */
[----:B------:R-:W4:Y:S01]  /*0e40*/  LDG.E.CONSTANT R15, desc[UR8][R22.64] ;  /* 0x00000008160f7981 */ /* 0x000f22000c1e9900 */
[----:B------:R-:W-:-:S05]  /*0e50*/  IADD3 R21, P1, PT, R21, 0x40, RZ ;  /* 0x0000004015157810 */ /* 0x000fca0007f3e0ff */
[----:B------:R-:W-:Y:S01]  /*0e60*/  IMAD.X R17, RZ, RZ, R17, P1 ;  /* 0x000000ffff117224 */ /* 0x000fe200008e0611 */
[----:B------:R-:W-:-:S04]  /*0e70*/  ISETP.GE.U32.AND P1, PT, R21, R16, PT ;  /* 0x000000101500720c */ /* 0x000fc80003f26070 */
[----:B------:R-:W-:Y:S02]  /*0e80*/  ISETP.GE.AND.EX P1, PT, R17, R12, PT, P1 ;  /* 0x0000000c1100720c */ /* 0x000fe40003f26310 */
[C---:B------:R-:W-:Y:S02]  /*0e90*/  IADD3 R20, P3, PT, R10.reuse, 0x3c, RZ ;  /* 0x0000003c0a147810 */ /* 0x040fe40007f7e0ff */
[----:B0-----:R-:W-:-:S03]  /*0ea0*/  IADD3 R10, P5, PT, R10, 0x40, RZ ;  /* 0x000000400a0a7810 */ /* 0x001fc60007fbe0ff */
[--C-:B------:R-:W-:Y:S02]  /*0eb0*/  IMAD.X R24, RZ, RZ, R11.reuse, P3 ;  /* 0x000000ffff187224 */ /* 0x100fe400018e060b */
[----:B------:R-:W-:Y:S01]  /*0ec0*/  IMAD.X R11, RZ, RZ, R11, P5 ;  /* 0x000000ffff0b7224 */ /* 0x000fe200028e060b */
[----:B----4-:R-:W-:-:S04]  /*0ed0*/  FSETP.GEU.AND P4, PT, R14, R15, PT ;  /* 0x0000000f0e00720b */ /* 0x010fc80003f8e000 */
[----:B------:R-:W-:Y:S02]  /*0ee0*/  FSEL R14, R15, R14, P4 ;  /* 0x0000000e0f0e7208 */ /* 0x000fe40002000000 */
[----:B------:R-:W-:Y:S02]  /*0ef0*/  SEL R15, R22, R20, P4 ;  /* 0x00000014160f7207 */ /* 0x000fe40002000000 */
[----:B------:R-:W-:Y:S01]  /*0f00*/  SEL R20, R23, R24, P4 ;  /* 0x0000001817147207 */ /* 0x000fe20002000000 */
[----:B------:R-:W-:Y:S06]  /*0f10*/  @!P1 BRA `(.L_x_1528) ;  /* 0xfffffff800349947 */ /* 0x000fec000383ffff */
.L_x_1527:
[----:B------:R-:W-:Y:S05]  /*0f20*/  BSYNC.RECONVERGENT B2 ;  /* 0x0000000000027941 */ /* 0x000fea0003800200 */
.L_x_1526:
[----:B------:R-:W-:Y:S01]  /*0f30*/  IADD3 R12, P3, PT, R4, -R21, RZ ;  /* 0x80000015040c7210 */ /* 0x000fe20007f7e0ff */
[----:B------:R-:W-:Y:S03]  /*0f40*/  BSSY.RECONVERGENT B2, `(.L_x_1529) ;  /* 0x000003e000027945 */ /* 0x000fe60003800200 */
[----:B------:R-:W-:Y:S01]  /*0f50*/  ISETP.GT.U32.AND P1, PT, R12, 0x10, PT ;  /* 0x000000100c00780c */ /* 0x000fe20003f24070 */
[----:B------:R-:W-:-:S05]  /*0f60*/  IMAD.X R12, R5, 0x1, ~R17, P3 ;  /* 0x00000001050c7824 */ /* 0x000fca00018e0e11 */
[----:B------:R-:W-:-:S13]  /*0f70*/  ISETP.GT.AND.EX P1, PT, R12, RZ, PT, P1 ;  /* 0x000000ff0c00720c */ /* 0x000fda0003f24310 */
[----:B------:R-:W-:Y:S05]  /*0f80*/  @!P1 BRA `(.L_x_1530) ;  /* 0x0000000000e49947 */ /* 0x000fea0003800000 */
[----:B------:R-:W2:Y:S04]  /*0f90*/  LDG.E.CONSTANT R23, desc[UR8][R10.64] ;  /* 0x000000080a177981 */ /* 0x000ea8000c1e9900 */
[----:B------:R-:W3:Y:S04]  /*0fa0*/  LDG.E.CONSTANT R12, desc[UR8][R10.64+0x4] ;  /* 0x000004080a0c7981 */ /* 0x000ee8000c1e9900 */
[----:B------:R-:W4:Y:S01]  /*0fb0*/  LDG.E.CONSTANT R25, desc[UR8][R10.64+0x8] ;  /* 0x000008080a197981 */ /* 0x000f22000c1e9900 */
[----:B--2--5:R-:W-:-:S04]  /*0fc0*/  FSETP.GEU.AND P0, PT, R23, R14, PT ;  /* 0x0000000e1700720b */ /* 0x024fc80003f0e000 */
[----:B------:R-:W-:Y:S02]  /*0fd0*/  SEL R14, R15, R10, P0 ;  /* 0x0000000a0f0e7207 */ /* 0x000fe40000000000 */
[----:B------:R-:W-:-:S05]  /*0fe0*/  SEL R15, R20, R11, P0 ;  /* 0x0000000b140f7207 */ /* 0x000fca0000000000 */
[----:B------:R-:W3:Y:S01]  /*0ff0*/  LDG.E.CONSTANT R23, desc[UR8][R14.64] ;  /* 0x000000080e177981 */ /* 0x000ee2000c1e9900 */
[----:B------:R-:W-:-:S05]  /*1000*/  IADD3 R27, P4, PT, R10, 0x8, RZ ;  /* 0x000000080a1b7810 */ /* 0x000fca0007f9e0ff */
[----:B------:R-:W-:Y:S01]  /*1010*/  IMAD.X R22, RZ, RZ, R11, P4 ;  /* 0x000000ffff167224 */ /* 0x000fe200020e060b */
[----:B---3--:R-:W-:-:S04]  /*1020*/  FSETP.GEU.AND P0, PT, R12, R23, PT ;  /* 0x000000170c00720b */ /* 0x008fc80003f0e000 */
[----:B------:R-:W-:-:S04]  /*1030*/  FSEL R12, R23, R12, P0 ;  /* 0x0000000c170c7208 */ /* 0x000fc80000000000 */
[----:B----4-:R-:W-:Y:S02]  /*1040*/  FSETP.GEU.AND P1, PT, R25, R12, PT ;  /* 0x0000000c1900720b */ /* 0x010fe40003f2e000 */
[----:B------:R-:W-:Y:S01]  /*1050*/  IADD3 R23, P3, PT, R10, 0x4, RZ ;  /* 0x000000040a177810 */ /* 0x000fe20007f7e0ff */
[----:B------:R-:W2:Y:S04]  /*1060*/  LDG.E.CONSTANT R12, desc[UR8][R10.64+0xc] ;  /* 0x00000c080a0c7981 */ /* 0x000ea8000c1e9900 */
[----:B------:R-:W-:-:S06]  /*1070*/  IMAD.X R25, RZ, RZ, R11, P3 ;  /* 0x000000ffff197224 */ /* 0x000fcc00018e060b */
[----:B------:R-:W-:Y:S02]  /*1080*/  @P1 SEL R22, R15, R25, P0 ;  /* 0x000000190f161207 */ /* 0x000fe40000000000 */
[----:B------:R-:W-:Y:S02]  /*1090*/  @P1 SEL R27, R14, R23, P0 ;  /* 0x000000170e1b1207 */ /* 0x000fe40000000000 */
[----:B------:R-:W3:Y:S01]  /*10a0*/  LDG.E.CONSTANT R23, desc[UR8][R10.64+0x10] ;  /* 0x000010080a177981 */ /* 0x000ee2000c1e9900 */
[----:B------:R-:W-:Y:S02]  /*10b0*/  IMAD.MOV.U32 R15, RZ, RZ, R22 ;  /* 0x000000ffff0f7224 */ /* 0x000fe400078e0016 */
[----:B------:R-:W-:-:S05]  /*10c0*/  IMAD.MOV.U32 R14, RZ, RZ, R27 ;  /* 0x000000ffff0e7224 */ /* 0x000fca00078e001b */
[----:B------:R-:W2:Y:S01]  /*10d0*/  LDG.E.CONSTANT R15, desc[UR8][R14.64] ;  /* 0x000000080e0f7981 */ /* 0x000ea2000c1e9900 */
[----:B------:R-:W-:-:S05]  /*10e0*/  IADD3 R25, P4, PT, R10, 0x10, RZ ;  /* 0x000000100a197810 */ /* 0x000fca0007f9e0ff */
[----:B------:R-:W-:Y:S01]  /*10f0*/  IMAD.X R20, RZ, RZ, R11, P4 ;  /* 0x000000ffff147224 */ /* 0x000fe200020e060b */
[----:B--2---:R-:W-:-:S04]  /*1100*/  FSETP.GEU.AND P0, PT, R12, R15, PT ;  /* 0x0000000f0c00720b */ /* 0x004fc80003f0e000 */
[----:B------:R-:W-:-:S04]  /*1110*/  FSEL R12, R15, R12, P0 ;  /* 0x0000000c0f0c7208 */ /* 0x000fc80000000000 */
[----:B---3--:R-:W-:Y:S02]  /*1120*/  FSETP.GEU.AND P1, PT, R23, R12, PT ;  /* 0x0000000c1700720b */ /* 0x008fe40003f2e000 */
        /* <DEDUP_REMOVED lines=8> */
[----:B------:R-:W3:Y:S01]  /*11b0*/  LDG.E.CONSTANT R15, desc[UR8][R14.64] ;  /* 0x000000080e0f7981 */ /* 0x000ee2000c1e9900 */
[----:B------:R-:W-:-:S03]  /*11c0*/  IADD3 R22, P4, PT, R10, 0x18, RZ ;  /* 0x000000180a167810 */ /* 0x000fc60007f9e0ff */
[----:B------:R0:W4:Y:S01]  /*11d0*/  LDG.E.CONSTANT R14, desc[UR8][R10.64+0x1c] ;  /* 0x00001c080a0e7981 */ /* 0x000122000c1e9900 */
[----:B---3--:R-:W-:-:S04]  /*11e0*/  FSETP.GEU.AND P0, PT, R12, R15, PT ;  /* 0x0000000f0c00720b */ /* 0x008fc80003f0e000 */
[----:B------:R-:W-:-:S04]  /*11f0*/  FSEL R12, R15, R12, P0 ;  /* 0x0000000c0f0c7208 */ /* 0x000fc80000000000 */
[----:B--2---:R-:W-:Y:S02]  /*1200*/  FSETP.GEU.AND P1, PT, R23, R12, PT ;  /* 0x0000000c1700720b */ /* 0x004fe40003f2e000 */
[----:B------:R-:W-:Y:S01]  /*1210*/  IADD3 R12, P3, PT, R10, 0x14, RZ ;  /* 0x000000140a0c7810 */ /* 0x000fe20007f7e0ff */
[----:B------:R-:W-:-:S04]  /*1220*/  IMAD.X R23, RZ, RZ, R11, P4 ;  /* 0x000000ffff177224 */ /* 0x000fc800020e060b */
[----:B------:R-:W-:-:S06]  /*1230*/  IMAD.X R16, RZ, RZ, R11, P3 ;  /* 0x000000ffff107224 */ /* 0x000fcc00018e060b */
[----:B------:R-:W-:Y:S02]  /*1240*/  @P1 SEL R22, R25, R12, P0 ;  /* 0x0000000c19161207 */ /* 0x000fe40000000000 */
[----:B------:R-:W-:-:S05]  /*1250*/  @P1 SEL R23, R20, R16, P0 ;  /* 0x0000001014171207 */ /* 0x000fca0000000000 */
[----:B------:R-:W4:Y:S01]  /*1260*/  LDG.E.CONSTANT R15, desc[UR8][R22.64] ;  /* 0x00000008160f7981 */ /* 0x000f22000c1e9900 */
[----:B------:R-:W-:Y:S02]  /*1270*/  IADD3 R12, P3, PT, R10, 0x1c, RZ ;  /* 0x0000001c0a0c7810 */ /* 0x000fe40007f7e0ff */
[----:B------:R-:W-:-:S03]  /*1280*/  IADD3 R21, P4, PT, R21, 0x20, RZ ;  /* 0x0000002015157810 */ /* 0x000fc60007f9e0ff */
[----:B------:R-:W-:Y:S01]  /*1290*/  IMAD.X R20, RZ, RZ, R11, P3 ;  /* 0x000000ffff147224 */ /* 0x000fe200018e060b */
[----:B0-----:R-:W-:Y:S01]  /*12a0*/  IADD3 R10, P3, PT, R10, 0x20, RZ ;  /* 0x000000200a0a7810 */ /* 0x001fe20007f7e0ff */
[----:B------:R-:W-:Y:S01]  /*12b0*/  IMAD.X R17, RZ, RZ, R17, P4 ;  /* 0x000000ffff117224 */ /* 0x000fe200020e0611 */
[----:B------:R-:W-:-:S03]  /*12c0*/  PLOP3.LUT P0, PT, PT, PT, PT, 0x8, 0x80 ;  /* 0x000000000080781c */ /* 0x000fc60003f0e170 */
[----:B------:R-:W-:Y:S01]  /*12d0*/  IMAD.X R11, RZ, RZ, R11, P3 ;  /* 0x000000ffff0b7224 */ /* 0x000fe200018e060b */
[----:B----4-:R-:W-:-:S04]  /*12e0*/  FSETP.GEU.AND P1, PT, R14, R15, PT ;  /* 0x0000000f0e00720b */ /* 0x010fc80003f2e000 */
[----:B------:R-:W-:Y:S02]  /*12f0*/  FSEL R14, R15, R14, P1 ;  /* 0x0000000e0f0e7208 */ /* 0x000fe40000800000 */
[----:B------:R-:W-:Y:S02]  /*1300*/  SEL R15, R22, R12, P1 ;  /* 0x0000000c160f7207 */ /* 0x000fe40000800000 */
[----:B------:R-:W-:-:S07]  /*1310*/  SEL R20, R23, R20, P1 ;  /* 0x0000001417147207 */ /* 0x000fce0000800000 */
.L_x_1530:
[----:B------:R-:W-:Y:S05]  /*1320*/  BSYNC.RECONVERGENT B2 ;  /* 0x0000000000027941 */ /* 0x000fea0003800200 */
.L_x_1529:
[----:B------:R-:W-:-:S04]  /*1330*/  ISETP.NE.U32.AND P1, PT, R21, R4, PT ;  /* 0x000000041500720c */ /* 0x000fc80003f25070 */
[----:B------:R-:W-:-:S13]  /*1340*/  ISETP.NE.OR.EX P0, PT, R17, R5, P0, P1 ;  /* 0x000000051100720c */ /* 0x000fda0000705710 */
[----:B------:R-:W-:Y:S05]  /*1350*/  @!P0 BREAK.RELIABLE B1 ;  /* 0x0000000000018942 */ /* 0x000fea0003800100 */
[----:B------:R-:W-:Y:S05]  /*1360*/  @!P0 BRA `(.L_x_1531) ;  /* 0x0000000000848947 */ /* 0x000fea0003800000 */
.L_x_1525:
[----:B------:R-:W-:Y:S05]  /*1370*/  BSYNC.RELIABLE B1 ;  /* 0x0000000000017941 */ /* 0x000fea0003800100 */
.L_x_1524:
        /* <DEDUP_REMOVED lines=12> */
[----:B------:R-:W-:-:S05]  /*1440*/  IADD3 R23, P0, PT, R10, 0x4, RZ ;  /* 0x000000040a177810 */ /* 0x000fca0007f1e0ff */
[----:B------:R-:W-:-:S06]  /*1450*/  IMAD.X R25, RZ, RZ, R11, P0 ;  /* 0x000000ffff197224 */ /* 0x000fcc00000e060b */
[----:B------:R-:W-:Y:S02]  /*1460*/  @P4 SEL R27, R15, R25, P1 ;  /* 0x000000190f1b4207 */ /* 0x000fe40000800000 */
[----:B------:R-:W-:Y:S02]  /*1470*/  @P4 SEL R22, R14, R23, P1 ;  /* 0x000000170e164207 */ /* 0x000fe40000800000 */
[----:B------:R0:W2:Y:S01]  /*1480*/  LDG.E.CONSTANT R14, desc[UR8][R10.64+0xc] ;  /* 0x00000c080a0e7981 */ /* 0x0000a2000c1e9900 */
[----:B------:R-:W-:-:S06]  /*1490*/  IMAD.MOV.U32 R23, RZ, RZ, R27 ;  /* 0x000000ffff177224 */ /* 0x000fcc00078e001b */
[----:B------:R-:W2:Y:S01]  /*14a0*/  LDG.E.CONSTANT R23, desc[UR8][R22.64] ;  /* 0x0000000816177981 */ /* 0x000ea2000c1e9900 */
[----:B------:R-:W-:-:S05]  /*14b0*/  IADD3 R21, P0, PT, R21, 0x10, RZ ;  /* 0x0000001015157810 */ /* 0x000fca0007f1e0ff */
[----:B------:R-:W-:Y:S01]  /*14c0*/  IMAD.X R17, RZ, RZ, R17, P0 ;  /* 0x000000ffff117224 */ /* 0x000fe200000e0611 */
[----:B------:R-:W-:-:S04]  /*14d0*/  ISETP.NE.U32.AND P0, PT, R21, R4, PT ;  /* 0x000000041500720c */ /* 0x000fc80003f05070 */
[----:B------:R-:W-:Y:S02]  /*14e0*/  ISETP.NE.AND.EX P0, PT, R17, R5, PT, P0 ;  /* 0x000000051100720c */ /* 0x000fe40003f05300 */
[C---:B------:R-:W-:Y:S02]  /*14f0*/  IADD3 R15, P1, PT, R10.reuse, 0xc, RZ ;  /* 0x0000000c0a0f7810 */ /* 0x040fe40007f3e0ff */
[----:B0-----:R-:W-:-:S03]  /*1500*/  IADD3 R10, P4, PT, R10, 0x10, RZ ;  /* 0x000000100a0a7810 */ /* 0x001fc60007f9e0ff */
[--C-:B------:R-:W-:Y:S02]  /*1510*/  IMAD.X R20, RZ, RZ, R11.reuse, P1 ;  /* 0x000000ffff147224 */ /* 0x100fe400008e060b */
[----:B------:R-:W-:Y:S01]  /*1520*/  IMAD.X R11, RZ, RZ, R11, P4 ;  /* 0x000000ffff0b7224 */ /* 0x000fe200020e060b */
[----:B--2---:R-:W-:-:S04]  /*1530*/  FSETP.GEU.AND P3, PT, R14, R23, PT ;  /* 0x000000170e00720b */ /* 0x004fc80003f6e000 */
[----:B------:R-:W-:Y:S02]  /*1540*/  FSEL R14, R23, R14, P3 ;  /* 0x0000000e170e7208 */ /* 0x000fe40001800000 */
[----:B------:R-:W-:Y:S02]  /*1550*/  SEL R15, R22, R15, P3 ;  /* 0x0000000f160f7207 */ /* 0x000fe40001800000 */
[----:B------:R-:W-:Y:S01]  /*1560*/  SEL R20, R27, R20, P3 ;  /* 0x000000141b147207 */ /* 0x000fe20001800000 */
[----:B------:R-:W-:Y:S06]  /*1570*/  @P0 BRA `(.L_x_1524) ;  /* 0xfffffffc00800947 */ /* 0x000fec000383ffff */
.L_x_1531:
[----:B------:R-:W-:Y:S05]  /*1580*/  BSYNC.RECONVERGENT B0 ;  /* 0x0000000000007941 */ /* 0x000fea0003800200 */
.L_x_1521:
[----:B------:R-:W-:Y:S02]  /*1590*/  IMAD.MOV.U32 R10, RZ, RZ, R15 ;  /* 0x000000ffff0a7224 */ /* 0x000fe400078e000f */
[----:B------:R-:W-:-:S05]  /*15a0*/  IMAD.MOV.U32 R11, RZ, RZ, R20 ;  /* 0x000000ffff0b7224 */ /* 0x000fca00078e0014 */
[----:B------:R0:W5:Y:S01]  /*15b0*/  LDG.E.CONSTANT R12, desc[UR8][R10.64] ;  /* 0x000000080a0c7981 */ /* 0x000162000c1e9900 */
[----:B------:R-:W-:Y:S02]  /*15c0*/  IMAD.MOV.U32 R15, RZ, RZ, R18 ;  /* 0x000000ffff0f7224 */ /* 0x000fe400078e0012 */
[----:B------:R-:W-:Y:S01]  /*15d0*/  IMAD.MOV.U32 R22, RZ, RZ, R19 ;  /* 0x000000ffff167224 */ /* 0x000fe200078e0013 */
[----:B------:R-:W-:Y:S06]  /*15e0*/  @!P2 BRA `(.L_x_1532) ;  /* 0x00000010003ca947 */ /* 0x000fec0003800000 */
[C---:B------:R-:W-:Y:S01]  /*15f0*/  LOP3.LUT P1, RZ, R3.reuse, 0x3, RZ, 0xc0, !PT ;  /* 0x0000000303ff7812 */ /* 0x040fe2000782c0ff */
[--C-:B------:R-:W-:Y:S01]  /*1600*/  IMAD.MOV.U32 R15, RZ, RZ, R18.reuse ;  /* 0x000000ffff0f7224 */ /* 0x100fe200078e0012 */
[----:B0-----:R-:W-:Y:S01]  /*1610*/  IADD3 R11, P0, PT, R3, -0x1, RZ ;  /* 0xffffffff030b7810 */ /* 0x001fe20007f1e0ff */
        /* <DEDUP_REMOVED lines=8> */
[----:B-----5:R0:W5:Y:S01]  /*16a0*/  LDG.E.CONSTANT R14, desc[UR8][R18.64] ;  /* 0x00000008120e7981 */ /* 0x020162000c1e9900 */
[----:B------:R-:W-:Y:S01]  /*16b0*/  LOP3.LUT R16, R3, 0x3, RZ, 0xc0, !PT ;  /* 0x0000000303107812 */ /* 0x000fe200078ec0ff */
[----:B------:R-:W-:Y:S02]  /*16c0*/  IMAD.MOV.U32 R20, RZ, RZ, RZ ;  /* 0x000000ffff147224 */ /* 0x000fe400078e00ff */
[--C-:B------:R-:W-:Y:S02]  /*16d0*/  IMAD.MOV.U32 R15, RZ, RZ, R18.reuse ;  /* 0x000000ffff0f7224 */ /* 0x100fe400078e0012 */
[--C-:B------:R-:W-:Y:S02]  /*16e0*/  IMAD.MOV.U32 R22, RZ, RZ, R19.reuse ;  /* 0x000000ffff167224 */ /* 0x100fe400078e0013 */
[----:B------:R-:W-:Y:S02]  /*16f0*/  IMAD.MOV.U32 R21, RZ, RZ, R18 ;  /* 0x000000ffff157224 */ /* 0x000fe400078e0012 */
[----:B0-----:R-:W-:-:S07]  /*1700*/  IMAD.MOV.U32 R17, RZ, RZ, R19 ;  /* 0x000000ffff117224 */ /* 0x001fce00078e0013 */
.L_x_1534:
        /* <DEDUP_REMOVED lines=14> */
.L_x_1533:
        /* <DEDUP_REMOVED lines=11> */
[----:B-----5:R-:W-:Y:S01]  /*18a0*/  IADD3 R14, P0, PT, R4, -R21, RZ ;  /* 0x80000015040e7210 */ /* 0x020fe20007f1e0ff */
        /* <DEDUP_REMOVED lines=9> */
.L_x_1539:
[----:B------:R-:W2:Y:S04]  /*1940*/  LDG.E.CONSTANT R14, desc[UR8][R10.64] ;  /* 0x000000080a0e7981 */ /* 0x000ea8000c1e9900 */
[----:B------:R-:W3:Y:S01]  /*1950*/  LDG.E.CONSTANT R24, desc[UR8][R10.64+0x8] ;  /* 0x000008080a187981 */ /* 0x000ee2000c1e9900 */
[----:B--2---:R-:W-:-:S04]  /*1960*/  FSETP.GEU.AND P1, PT, R3, R14, PT ;  /* 0x0000000e0300720b */ /* 0x004fc80003f2e000 */
[----:B------:R-:W-:Y:S02]  /*1970*/  SEL R14, R15, R10, P1 ;  /* 0x0000000a0f0e7207 */ /* 0x000fe40000800000 */
[----:B------:R-:W-:Y:S02]  /*1980*/  SEL R15, R22, R11, P1 ;  /* 0x0000000b160f7207 */ /* 0x000fe40000800000 */
[----:B------:R-:W2:Y:S04]  /*1990*/  LDG.E.CONSTANT R22, desc[UR8][R10.64+0x4] ;  /* 0x000004080a167981 */ /* 0x000ea8000c1e9900 */
[----:B------:R-:W2:Y:S01]  /*19a0*/  LDG.E.CONSTANT R3, desc[UR8][R14.64] ;  /* 0x000000080e037981 */ /* 0x000ea2000c1e9900 */
[----:B------:R-:W-:-:S05]  /*19b0*/  IADD3 R28, P4, PT, R10, 0x8, RZ ;  /* 0x000000080a1c7810 */ /* 0x000fca0007f9e0ff */
[----:B------:R-:W-:Y:S01]  /*19c0*/  IMAD.X R29, RZ, RZ, R11, P4 ;  /* 0x000000ffff1d7224 */ /* 0x000fe200020e060b */
[----:B--2---:R-:W-:-:S04]  /*19d0*/  FSETP.GEU.AND P1, PT, R3, R22, PT ;  /* 0x000000160300720b */ /* 0x004fc80003f2e000 */
[----:B------:R-:W-:Y:S02]  /*19e0*/  FSEL R3, R3, R22, P1 ;  /* 0x0000001603037208 */ /* 0x000fe40000800000 */
[----:B------:R-:W2:Y:S02]  /*19f0*/  LDG.E.CONSTANT R22, desc[UR8][R10.64+0xc] ;  /* 0x00000c080a167981 */ /* 0x000ea4000c1e9900 */
[----:B---3--:R-:W-:Y:S02]  /*1a00*/  FSETP.GEU.AND P2, PT, R3, R24, PT ;  /* 0x000000180300720b */ /* 0x008fe40003f4e000 */
[----:B------:R-:W-:Y:S01]  /*1a10*/  IADD3 R3, P3, PT, R10, 0x4, RZ ;  /* 0x000000040a037810 */ /* 0x000fe20007f7e0ff */
[----:B------:R-:W3:Y:S10]  /*1a20*/  LDG.E.CONSTANT R24, desc[UR8][R10.64+0x10] ;  /* 0x000010080a187981 */ /* 0x000ef4000c1e9900 */
[----:B------:R-:W-:Y:S01]  /*1a30*/  @P2 SEL R28, R14, R3, P1 ;  /* 0x000000030e1c2207 */ /* 0x000fe20000800000 */
[----:B------:R-:W-:-:S05]  /*1a40*/  IMAD.X R3, RZ, RZ, R11, P3 ;  /* 0x000000ffff037224 */ /* 0x000fca00018e060b */
[----:B------:R-:W-:Y:S01]  /*1a50*/  @P2 SEL R29, R15, R3, P1 ;  /* 0x000000030f1d2207 */ /* 0x000fe20000800000 */
[----:B------:R-:W-:-:S04]  /*1a60*/  IMAD.MOV.U32 R14, RZ, RZ, R28 ;  /* 0x000000ffff0e7224 */ /* 0x000fc800078e001c */
[----:B------:R-:W-:-:S05]  /*1a70*/  IMAD.MOV.U32 R15, RZ, RZ, R29 ;  /* 0x000000ffff0f7224 */ /* 0x000fca00078e001d */
        /* <DEDUP_REMOVED lines=70> */
[----:B------:R-:W2:Y:S04]  /*1ee0*/  LDG.E.CONSTANT R3, desc[UR8][R14.64] ;  /* 0x000000080e037981 */ /* 0x000ea8000c1e9900 */
[----:B------:R0:W4:Y:S01]  /*1ef0*/  LDG.E.CONSTANT R14, desc[UR8][R10.64+0x3c] ;  /* 0x00003c080a0e7981 */ /* 0x000122000c1e9900 */
[----:B--2---:R-:W-:-:S04]  /*1f00*/  FSETP.GEU.AND P1, PT, R3, R22, PT ;  /* 0x000000160300720b */ /* 0x004fc80003f2e000 */
[----:B------:R-:W-:-:S04]  /*1f10*/  FSEL R3, R3, R22, P1 ;  /* 0x0000001603037208 */ /* 0x000fc80000800000 */
[----:B---3--:R-:W-:Y:S02]  /*1f20*/  FSETP.GEU.AND P2, PT, R3, R24, PT ;  /* 0x000000180300720b */ /* 0x008fe40003f4e000 */
[C---:B------:R-:W-:Y:S02]  /*1f30*/  IADD3 R3, P3, PT, R10.reuse, 0x34, RZ ;  /* 0x000000340a037810 */ /* 0x040fe40007f7e0ff */
[----:B------:R-:W-:-:S09]  /*1f40*/  IADD3 R22, P4, PT, R10, 0x38, RZ ;  /* 0x000000380a167810 */ /* 0x000fd20007f9e0ff */
[----:B------:R-:W-:Y:S01]  /*1f50*/  @P2 SEL R22, R26, R3, P1 ;  /* 0x000000031a162207 */ /* 0x000fe20000800000 */
[--C-:B------:R-:W-:Y:S02]  /*1f60*/  IMAD.X R3, RZ, RZ, R11.reuse, P3 ;  /* 0x000000ffff037224 */ /* 0x100fe400018e060b */
[----:B------:R-:W-:-:S03]  /*1f70*/  IMAD.X R23, RZ, RZ, R11, P4 ;  /* 0x000000ffff177224 */ /* 0x000fc600020e060b */
        /* <DEDUP_REMOVED lines=11> */
[----:B------:R-:W-:Y:S02]  /*2030*/  SEL R15, R22, R15, P2 ;  /* 0x0000000f160f7207 */ /* 0x000fe40001000000 */
[----:B------:R-:W-:Y:S02]  /*2040*/  FSEL R3, R3, R14, P2 ;  /* 0x0000000e03037208 */ /* 0x000fe40001000000 */
[----:B------:R-:W-:Y:S01]  /*2050*/  SEL R22, R23, R24, P2 ;  /* 0x0000001817167207 */ /* 0x000fe20001000000 */
[----:B------:R-:W-:Y:S06]  /*2060*/  @!P1 BRA `(.L_x_1539) ;  /* 0xfffffff800349947 */ /* 0x000fec000383ffff */
.L_x_1538:
[----:B------:R-:W-:Y:S05]  /*2070*/  BSYNC.RECONVERGENT B2 ;  /* 0x0000000000027941 */ /* 0x000fea0003800200 */
.L_x_1537:
        /* <DEDUP_REMOVED lines=9> */
[----:B--2---:R-:W-:-:S04]  /*2110*/  FSETP.GEU.AND P0, PT, R3, R14, PT ;  /* 0x0000000e0300720b */ /* 0x004fc80003f0e000 */
[----:B------:R-:W-:Y:S02]  /*2120*/  SEL R14, R15, R10, P0 ;  /* 0x0000000a0f0e7207 */ /* 0x000fe40000000000 */
[----:B------:R-:W-:-:S05]  /*2130*/  SEL R15, R22, R11, P0 ;  /* 0x0000000b160f7207 */ /* 0x000fca0000000000 */
[----:B------:R-:W3:Y:S01]  /*2140*/  LDG.E.CONSTANT R3, desc[UR8][R14.64] ;  /* 0x000000080e037981 */ /* 0x000ee2000c1e9900 */
[----:B------:R-:W-:-:S05]  /*2150*/  IADD3 R24, P3, PT, R10, 0x8, RZ ;  /* 0x000000080a187810 */ /* 0x000fca0007f7e0ff */
[----:B------:R-:W-:Y:S01]  /*2160*/  IMAD.X R25, RZ, RZ, R11, P3 ;  /* 0x000000ffff197224 */ /* 0x000fe200018e060b */
[----:B---3--:R-:W-:-:S04]  /*2170*/  FSETP.GEU.AND P0, PT, R3, R16, PT ;  /* 0x000000100300720b */ /* 0x008fc80003f0e000 */
[----:B------:R-:W-:Y:S02]  /*2180*/  FSEL R3, R3, R16, P0 ;  /* 0x0000001003037208 */ /* 0x000fe40000000000 */
[----:B------:R-:W2:Y:S02]  /*2190*/  LDG.E.CONSTANT R16, desc[UR8][R10.64+0xc] ;  /* 0x00000c080a107981 */ /* 0x000ea4000c1e9900 */
[----:B----4-:R-:W-:Y:S02]  /*21a0*/  FSETP.GEU.AND P1, PT, R3, R20, PT ;  /* 0x000000140300720b */ /* 0x010fe40003f2e000 */
[----:B------:R-:W-:Y:S01]  /*21b0*/  IADD3 R3, P2, PT, R10, 0x4, RZ ;  /* 0x000000040a037810 */ /* 0x000fe20007f5e0ff */
[----:B------:R-:W3:Y:S04]  /*21c0*/  LDG.E.CONSTANT R20, desc[UR8][R10.64+0x10] ;  /* 0x000010080a147981 */ /* 0x000ee8000c1e9900 */
[----:B------:R-:W-:-:S06]  /*21d0*/  IMAD.X R23, RZ, RZ, R11, P2 ;  /* 0x000000ffff177224 */ /* 0x000fcc00010e060b */
[----:B------:R-:W-:Y:S02]  /*21e0*/  @P1 SEL R24, R14, R3, P0 ;  /* 0x000000030e181207 */ /* 0x000fe40000000000 */
[----:B------:R-:W-:-:S03]  /*21f0*/  @P1 SEL R25, R15, R23, P0 ;  /* 0x000000170f191207 */ /* 0x000fc60000000000 */
        /* <DEDUP_REMOVED lines=17> */
[----:B------:R-:W-:-:S05]  /*2310*/  IADD3 R24, P3, PT, R10, 0x18, RZ ;  /* 0x000000180a187810 */ /* 0x000fca0007f7e0ff */
[----:B------:R-:W-:Y:S01]  /*2320*/  IMAD.X R25, RZ, RZ, R11, P3 ;  /* 0x000000ffff197224 */ /* 0x000fe200018e060b */
[----:B------:R0:W4:Y:S01]  /*2330*/  LDG.E.CONSTANT R14, desc[UR8][R10.64+0x1c] ;  /* 0x00001c080a0e7981 */ /* 0x000122000c1e9900 */
[----:B---3--:R-:W-:-:S04]  /*2340*/  FSETP.GEU.AND P0, PT, R3, R16, PT ;  /* 0x000000100300720b */ /* 0x008fc80003f0e000 */
[----:B------:R-:W-:-:S04]  /*2350*/  FSEL R3, R3, R16, P0 ;  /* 0x0000001003037208 */ /* 0x000fc80000000000 */
[----:B--2---:R-:W-:Y:S02]  /*2360*/  FSETP.GEU.AND P1, PT, R3, R20, PT ;  /* 0x000000140300720b */ /* 0x004fe40003f2e000 */
[----:B------:R-:W-:-:S05]  /*2370*/  IADD3 R3, P2, PT, R10, 0x14, RZ ;  /* 0x000000140a037810 */ /* 0x000fca0007f5e0ff */
        /* <DEDUP_REMOVED lines=15> */
.L_x_1541:
[----:B------:R-:W-:Y:S05]  /*2470*/  BSYNC.RECONVERGENT B2 ;  /* 0x0000000000027941 */ /* 0x000fea0003800200 */
.L_x_1540:
[----:B------:R-:W-:-:S04]  /*2480*/  ISETP.NE.U32.AND P1, PT, R21, R4, PT ;  /* 0x000000041500720c */ /* 0x000fc80003f25070 */
[----:B------:R-:W-:-:S13]  /*2490*/  ISETP.NE.OR.EX P0, PT, R17, R5, P0, P1 ;  /* 0x000000051100720c */ /* 0x000fda0000705710 */
[----:B------:R-:W-:Y:S05]  /*24a0*/  @!P0 BREAK.RELIABLE B1 ;  /* 0x0000000000018942 */ /* 0x000fea0003800100 */
[----:B------:R-:W-:Y:S05]  /*24b0*/  @!P0 BRA `(.L_x_1542) ;  /* 0x0000000000848947 */ /* 0x000fea0003800000 */
.L_x_1536:
[----:B------:R-:W-:Y:S05]  /*24c0*/  BSYNC.RELIABLE B1 ;  /* 0x0000000000017941 */ /* 0x000fea0003800100 */
.L_x_1535:
[----:B-----5:R-:W2:Y:S04]  /*24d0*/  LDG.E.CONSTANT R14, desc[UR8][R10.64] ;  /* 0x000000080a0e7981 */ /* 0x020ea8000c1e9900 */
        /* <DEDUP_REMOVED lines=10> */
[----:B------:R0:W2:Y:S02]  /*2580*/  LDG.E.CONSTANT R16, desc[UR8][R10.64+0xc] ;  /* 0x00000c080a107981 */ /* 0x0000a4000c1e9900 */
[----:B----4-:R-:W-:Y:S02]  /*2590*/  FSETP.GEU.AND P3, PT, R3, R20, PT ;  /* 0x000000140300720b */ /* 0x010fe40003f6e000 */
[----:B------:R-:W-:-:S05]  /*25a0*/  IADD3 R3, P0, PT, R10, 0x4, RZ ;  /* 0x000000040a037810 */ /* 0x000fca0007f1e0ff */
[----:B------:R-:W-:-:S06]  /*25b0*/  IMAD.X R23, RZ, RZ, R11, P0 ;  /* 0x000000ffff177224 */ /* 0x000fcc00000e060b */
[----:B------:R-:W-:Y:S02]  /*25c0*/  @P3 SEL R25, R15, R23, P1 ;  /* 0x000000170f193207 */ /* 0x000fe40000800000 */
[----:B------:R-:W-:-:S03]  /*25d0*/  @P3 SEL R22, R14, R3, P1 ;  /* 0x000000030e163207 */ /* 0x000fc60000800000 */
[----:B------:R-:W-:-:S05]  /*25e0*/  IMAD.MOV.U32 R23, RZ, RZ, R25 ;  /* 0x000000ffff177224 */ /* 0x000fca00078e0019 */
        /* <DEDUP_REMOVED lines=10> */
[----:B------:R-:W-:Y:S02]  /*2690*/  SEL R15, R22, R15, P2 ;  /* 0x0000000f160f7207 */ /* 0x000fe40001000000 */
[----:B------:R-:W-:Y:S02]  /*26a0*/  FSEL R3, R3, R16, P2 ;  /* 0x0000001003037208 */ /* 0x000fe40001000000 */
[----:B------:R-:W-:Y:S01]  /*26b0*/  SEL R22, R25, R14, P2 ;  /* 0x0000000e19167207 */ /* 0x000fe20001000000 */
[----:B------:R-:W-:Y:S06]  /*26c0*/  @P0 BRA `(.L_x_1535) ;  /* 0xfffffffc00800947 */ /* 0x000fec000383ffff */
.L_x_1542:
[----:B------:R-:W-:Y:S05]  /*26d0*/  BSYNC.RECONVERGENT B0 ;  /* 0x0000000000007941 */ /* 0x000fea0003800200 */
.L_x_1532:
[----:B0-----:R-:W-:Y:S02]  /*26e0*/  IMAD.MOV.U32 R10, RZ, RZ, R15 ;  /* 0x000000ffff0a7224 */ /* 0x001fe400078e000f */
[----:B------:R-:W-:-:S05]  /*26f0*/  IMAD.MOV.U32 R11, RZ, RZ, R22 ;  /* 0x000000ffff0b7224 */ /* 0x000fca00078e0016 */
[----:B------:R-:W2:Y:S01]  /*2700*/  LDG.E.CONSTANT R4, desc[UR8][R10.64] ;  /* 0x000000080a047981 */ /* 0x000ea2000c1e9900 */
[----:B-----5:R-:W-:Y:S01]  /*2710*/  F2FP.F16.F32.PACK_AB R3, RZ, R12 ;  /* 0x0000000cff03723e */ /* 0x020fe200000000ff */
[----:B------:R-:W-:Y:S01]  /*2720*/  BSSY.RECONVERGENT B0, `(.L_x_1543) ;  /* 0x0000018000007945 */ /* 0x000fe20003800200 */
[----:B------:R-:W-:-:S03]  /*2730*/  IMAD.MOV.U32 R5, RZ, RZ, 0x3f800000 ;  /* 0x3f800000ff057424 */ /* 0x000fc600078e00ff */
[----:B------:R-:W-:-:S05]  /*2740*/  HADD2.F32 R3, -RZ, R3.H0_H0 ;  /* 0x20000003ff037230 */ /* 0x000fca0000004100 */
[----:B--2---:R-:W-:-:S05]  /*2750*/  FADD R4, R4, -R3 ;  /* 0x8000000304047221 */ /* 0x004fca0000000000 */
[----:B------:R-:W-:-:S13]  /*2760*/  FSETP.NEU.AND P0, PT, R4, RZ, PT ;  /* 0x000000ff0400720b */ /* 0x000fda0003f0d000 */
[----:B------:R-:W-:Y:S05]  /*2770*/  @!P0 BRA `(.L_x_1544) ;  /* 0x0000000000488947 */ /* 0x000fea0003800000 */
[----:B------:R-:W-:Y:S01]  /*2780*/  IMAD.MOV.U32 R5, RZ, RZ, -0x1 ;  /* 0xffffffffff057424 */ /* 0x000fe200078e00ff */
[----:B------:R-:W-:Y:S04]  /*2790*/  BSSY.RECONVERGENT B1, `(.L_x_1545) ;  /* 0x000000f000017945 */ /* 0x000fe80003800200 */
[----:B------:R-:W-:-:S04]  /*27a0*/  SHF.L.U32 R6, R5, R6, RZ ;  /* 0x0000000605067219 */ /* 0x000fc800000006ff */
[----:B------:R-:W-:-:S04]  /*27b0*/  LOP3.LUT R6, RZ, R6, RZ, 0x33, !PT ;  /* 0x00000006ff067212 */ /* 0x000fc800078e33ff */
[----:B------:R-:W-:-:S04]  /*27c0*/  I2FP.F32.U32 R5, R6 ;  /* 0x0000000600057245 */ /* 0x000fc80000201000 */
[----:B------:R-:W0:Y:S08]  /*27d0*/  MUFU.RCP R6, R5 ;  /* 0x0000000500067308 */ /* 0x000e300000001000 */
[----:B------:R-:W1:Y:S01]  /*27e0*/  FCHK P0, R4, R5 ;  /* 0x0000000504007302 */ /* 0x000e620000000000 */
[----:B0-----:R-:W-:-:S04]  /*27f0*/  FFMA R11, -R5, R6, 1 ;  /* 0x3f800000050b7423 */ /* 0x001fc80000000106 */
[----:B------:R-:W-:-:S04]  /*2800*/  FFMA R11, R6, R11, R6 ;  /* 0x0000000b060b7223 */ /* 0x000fc80000000006 */
[----:B------:R-:W-:-:S04]  /*2810*/  FFMA R6, R4, R11, RZ ;  /* 0x0000000b04067223 */ /* 0x000fc800000000ff */
[----:B------:R-:W-:-:S04]  /*2820*/  FFMA R10, -R5, R6, R4 ;  /* 0x00000006050a7223 */ /* 0x000fc80000000104 */
[----:B------:R-:W-:Y:S01]  /*2830*/  FFMA R6, R11, R10, R6 ;  /* 0x0000000a0b067223 */ /* 0x000fe20000000006 */
[----:B-1----:R-:W-:Y:S06]  /*2840*/  @!P0 BRA `(.L_x_1546) ;  /* 0x00000000000c8947 */ /* 0x002fec0003800000 */
[----:B------:R-:W-:-:S07]  /*2850*/  MOV R6, 0x2870 ;  /* 0x0000287000067802 */ /* 0x000fce0000000f00 */
[----:B------:R-:W-:Y:S05]  /*2860*/  CALL.REL.NOINC `($__internal_3_$__cuda_sm3x_div_rn_noftz_f32_slowpath) ;  /* 0x0000003c00147944 */ /* 0x000fea0003c00000 */
[----:B------:R-:W-:-:S07]  /*2870*/  IMAD.MOV.U32 R6, RZ, RZ, R10 ;  /* 0x000000ffff067224 */ /* 0x000fce00078e000a */
.L_x_1546:
[----:B------:R-:W-:Y:S05]  /*2880*/  BSYNC.RECONVERGENT B1 ;  /* 0x0000000000017941 */ /* 0x000fea0003800200 */
.L_x_1545:
[----:B------:R-:W-:-:S07]  /*2890*/  IMAD.MOV.U32 R5, RZ, RZ, R6 ;  /* 0x000000ffff057224 */ /* 0x000fce00078e0006 */
.L_x_1544:
[----:B------:R-:W-:Y:S05]  /*28a0*/  BSYNC.RECONVERGENT B0 ;  /* 0x0000000000007941 */ /* 0x000fea0003800200 */
.L_x_1543:
[----:B------:R-:W-:Y:S01]  /*28b0*/  F2FP.F16.F32.PACK_AB R5, RZ, R5 ;  /* 0x00000005ff05723e */ /* 0x000fe200000000ff */
[----:B------:R-:W0:Y:S01]  /*28c0*/  LDCU UR4, c[0x0][0x394] ;  /* 0x00007280ff0477ac */ /* 0x000e220008000800 */
[----:B------:R-:W-:Y:S01]  /*28d0*/  IADD3 R6, P1, PT, R9, R0, RZ ;  /* 0x0000000009067210 */ /* 0x000fe20007f3e0ff */
[----:B------:R-:W-:Y:S02]  /*28e0*/  BSSY.RECONVERGENT B0, `(.L_x_1547) ;  /* 0x0000012000007945 */ /* 0x000fe40003800200 */
[----:B------:R-:W-:Y:S02]  /*28f0*/  HADD2.F32 R5, -RZ, R5.H0_H0 ;  /* 0x20000005ff057230 */ /* 0x000fe40000004100 */
[----:B------:R-:W-:-:S03]  /*2900*/  IMAD.X R7, R7, 0x1, R2, P1 ;  /* 0x0000000107077824 */ /* 0x000fc600008e0602 */
[----:B------:R-:W-:-:S04]  /*2910*/  FSETP.NEU.AND P0, PT, R5, RZ, PT ;  /* 0x000000ff0500720b */ /* 0x000fc80003f0d000 */
[----:B------:R-:W-:-:S05]  /*2920*/  FSEL R4, R5, 1, P0 ;  /* 0x3f80000005047808 */ /* 0x000fca0000000000 */
[----:B------:R-:W-:Y:S01]  /*2930*/  VIADD R5, R4, 0x1800000 ;  /* 0x0180000004057836 */ /* 0x000fe20000000000 */
[----:B0-----:R-:W-:-:S04]  /*2940*/  ISETP.NE.AND P3, PT, RZ, UR4, PT ;  /* 0x00000004ff007c0c */ /* 0x001fc8000bf65270 */
[----:B------:R-:W-:-:S04]  /*2950*/  LOP3.LUT R5, R5, 0x7f800000, RZ, 0xc0, !PT ;  /* 0x7f80000005057812 */ /* 0x000fc800078ec0ff */
[----:B------:R-:W-:-:S13]  /*2960*/  ISETP.GT.U32.AND P0, PT, R5, 0x1ffffff, PT ;  /* 0x01ffffff0500780c */ /* 0x000fda0003f04070 */
[----:B------:R-:W-:Y:S05]  /*2970*/  @P0 BRA `(.L_x_1548) ;  /* 0x0000000000100947 */ /* 0x000fea0003800000 */
[----:B------:R-:W-:-:S07]  /*2980*/  MOV R10, 0x29a0 ;  /* 0x000029a0000a7802 */ /* 0x000fce0000000f00 */
[----:B------:R-:W-:Y:S05]  /*2990*/  CALL.REL.NOINC `($__internal_1_$__cuda_sm20_rcp_rn_f32_slowpath) ;  /* 0x0000003000f47944 */ /* 0x000fea0003c00000 */
[----:B------:R-:W-:Y:S01]  /*29a0*/  IMAD.MOV.U32 R5, RZ, RZ, R9 ;  /* 0x000000ffff057224 */ /* 0x000fe200078e0009 */
[----:B------:R-:W-:Y:S06]  /*29b0*/  BRA `(.L_x_1549) ;  /* 0x0000000000107947 */ /* 0x000fec0003800000 */
.L_x_1548:
[----:B------:R-:W0:Y:S02]  /*29c0*/  MUFU.RCP R5, R4 ;  /* 0x0000000400057308 */ /* 0x000e240000001000 */
[----:B0-----:R-:W-:-:S04]  /*29d0*/  FFMA R9, R4, R5, -1 ;  /* 0xbf80000004097423 */ /* 0x001fc80000000005 */
[----:B------:R-:W-:-:S04]  /*29e0*/  FADD.FTZ R10, -R9, -RZ ;  /* 0x800000ff090a7221 */ /* 0x000fc80000010100 */
[----:B------:R-:W-:-:S07]  /*29f0*/  FFMA R5, R5, R10, R5 ;  /* 0x0000000a05057223 */ /* 0x000fce0000000005 */
.L_x_1549:
[----:B------:R-:W-:Y:S05]  /*2a00*/  BSYNC.RECONVERGENT B0 ;  /* 0x0000000000007941 */ /* 0x000fea0003800200 */
.L_x_1547:
[----:B------:R-:W-:-:S04]  /*2a10*/  FSETP.NEU.AND P0, PT, |R5|, +INF , PT ;  /* 0x7f8000000500780b */ /* 0x000fc80003f0d200 */
[----:B------:R-:W-:-:S04]  /*2a20*/  FSEL R4, R4, 1, P0 ;  /* 0x3f80000004047808 */ /* 0x000fc80000000000 */
[----:B------:R-:W-:-:S04]  /*2a30*/  F2FP.F16.F32.PACK_AB R4, R3, R4 ;  /* 0x000000040304723e */ /* 0x000fc800000000ff */
[----:B------:R-:W-:Y:S01]  /*2a40*/  PRMT R9, R4, 0x7632, R9 ;  /* 0x0000763204097816 */ /* 0x000fe20000000009 */
[----:B------:R0:W-:Y:S04]  /*2a50*/  STG.E.U16 desc[UR8][R6.64], R4 ;  /* 0x0000000406007986 */ /* 0x0001e8000c101508 */
[----:B------:R0:W-:Y:S01]  /*2a60*/  STG.E.U16 desc[UR8][R6.64+0x2], R9 ;  /* 0x0000020906007986 */ /* 0x0001e2000c101508 */
[----:B------:R-:W-:Y:S05]  /*2a70*/  @!P3 EXIT ;  /* 0x000000000000b94d */ /* 0x000fea0003800000 */
[----:B------:R-:W1:Y:S01]  /*2a80*/  LDCU UR6, c[0x0][0x394] ;  /* 0x00007280ff0677ac */ /* 0x000e620008000800 */
[----:B0-----:R-:W-:Y:S01]  /*2a90*/  FSEL R4, R5, 1, P0 ;  /* 0x3f80000005047808 */ /* 0x001fe20000000000 */
[----:B------:R-:W-:Y:S01]  /*2aa0*/  VIADD R5, R13, 0xffffffff ;  /* 0xffffffff0d057836 */ /* 0x000fe20000000000 */
[----:B------:R-:W-:Y:S01]  /*2ab0*/  SHF.R.S32.HI R12, RZ, 0x1f, R13 ;  /* 0x0000001fff0c7819 */ /* 0x000fe2000001140d */
[----:B------:R-:W0:Y:S01]  /*2ac0*/  LDCU UR4, c[0x0][0x380] ;  /* 0x00007000ff0477ac */ /* 0x000e220008000800 */
[----:B------:R-:W-:Y:S01]  /*2ad0*/  CS2R R6, SRZ ;  /* 0x0000000000067805 */ /* 0x000fe2000001ff00 */
[----:B------:R-:W-:Y:S01]  /*2ae0*/  UMOV UR5, 0xffffffff ;  /* 0xffffffff00057882 */ /* 0x000fe20000000000 */
[----:B-1----:R-:W-:Y:S02]  /*2af0*/  UISETP.GE.U32.AND UP0, UPT, UR6, 0x4, UPT ;  /* 0x000000040600788c */ /* 0x002fe4000bf06070 */
[----:B0-----:R-:W-:-:S04]  /*2b00*/  USHF.L.U32 UR4, UR5, UR4, URZ ;  /* 0x0000000405047299 */ /* 0x001fc800080006ff */
[----:B------:R-:W-:-:S03]  /*2b10*/  ULOP3.LUT UR5, URZ, UR4, URZ, 0x33, !UPT ;  /* 0x00000004ff057292 */ /* 0x000fc6000f8e33ff */
[----:B------:R-:W-:Y:S09]  /*2b20*/  BRA.U !UP0, `(.L_x_1550) ;  /* 0x0000001908607547 */ /* 0x000ff2000b800000 */
[----:B------:R-:W-:Y:S01]  /*2b30*/  ULOP3.LUT UR4, UR6, 0xfffffffc, URZ, 0xc0, !UPT ;  /* 0xfffffffc06047892 */ /* 0x000fe2000f8ec0ff */
[----:B------:R-:W-:Y:S01]  /*2b40*/  IMAD.MOV.U32 R7, RZ, RZ, R8 ;  /* 0x000000ffff077224 */ /* 0x000fe200078e0008 */
[----:B------:R-:W-:Y:S01]  /*2b50*/  CS2R R8, SRZ ;  /* 0x0000000000087805 */ /* 0x000fe2000001ff00 */
[----:B------:R-:W0:Y:S03]  /*2b60*/  LDCU UR7, c[0x0][0x380] ;  /* 0x00007000ff0777ac */ /* 0x000e260008000800 */
[----:B------:R-:W-:-:S07]  /*2b70*/  IMAD.U32 R6, RZ, RZ, UR4 ;  /* 0x00000004ff067e24 */ /* 0x000fce000f8e00ff */
.L_x_1583:
[----:B-1----:R-:W-:-:S04]  /*2b80*/  LEA R20, P0, R8, R18, 0x2 ;  /* 0x0000001208147211 */ /* 0x002fc800078010ff */
[----:B------:R-:W-:-:S05]  /*2b90*/  LEA.HI.X R21, R8, R19, R9, 0x2, P0 ;  /* 0x0000001308157211 */ /* 0x000fca00000f1409 */
[----:B0-----:R-:W2:Y:S01]  /*2ba0*/  LDG.E.CONSTANT R10, desc[UR8][R20.64] ;  /* 0x00000008140a7981 */ /* 0x001ea2000c1e9900 */
[----:B------:R-:W-:-:S04]  /*2bb0*/  LOP3.LUT R23, R9, R12, RZ, 0xfc, !PT ;  /* 0x0000000c09177212 */ /* 0x000fc800078efcff */
[----:B------:R-:W-:Y:S01]  /*2bc0*/  ISETP.NE.AND.EX P2, PT, R23, RZ, PT, !PT ;  /* 0x000000ff1700720c */ /* 0x000fe20003f453f0 */
[----:B--2---:R-:W-:-:S04]  /*2bd0*/  FADD R11, -R3, R10 ;  /* 0x0000000a030b7221 */ /* 0x004fc80000000100 */
[----:B------:R-:W-:-:S06]  /*2be0*/  FMUL R11, R4, R11 ;  /* 0x0000000b040b7220 */ /* 0x000fcc0000400000 */
[----:B------:R-:W1:Y:S02]  /*2bf0*/  F2I.S64 R10, R11 ;  /* 0x0000000b000a7311 */ /* 0x000e640000201900 */
[C---:B-1----:R-:W-:Y:S02]  /*2c00*/  LOP3.LUT P1, RZ, R10.reuse, 0x80000000, RZ, 0xc0, !PT ;  /* 0x800000000aff7812 */ /* 0x042fe4000782c0ff */
[C---:B------:R-:W-:Y:S02]  /*2c10*/  ISETP.GE.AND P0, PT, R10.reuse, UR5, PT ;  /* 0x000000050a007c0c */ /* 0x040fe4000bf06270 */
[----:B------:R-:W-:-:S04]  /*2c20*/  SEL R24, R10, RZ, !P1 ;  /* 0x000000ff0a187207 */ /* 0x000fc80004800000 */
[----:B------:R-:W-:Y:S01]  /*2c30*/  SEL R24, R24, UR5, !P0 ;  /* 0x0000000518187c07 */ /* 0x000fe2000c000000 */
[----:B------:R-:W-:Y:S06]  /*2c40*/  @P2 BRA `(.L_x_1551) ;  /* 0x0000000000502947 */ /* 0x000fec0003800000 */
[----:B------:R-:W1:Y:S01]  /*2c50*/  I2F.U32.RP R14, R13 ;  /* 0x0000000d000e7306 */ /* 0x000e620000209000 */
[----:B------:R-:W-:Y:S01]  /*2c60*/  IMAD.MOV R15, RZ, RZ, -R13 ;  /* 0x000000ffff0f7224 */ /* 0x000fe200078e0a0d */
[----:B------:R-:W-:-:S06]  /*2c70*/  ISETP.NE.U32.AND P1, PT, R13, RZ, PT ;  /* 0x000000ff0d00720c */ /* 0x000fcc0003f25070 */
[----:B-1----:R-:W1:Y:S02]  /*2c80*/  MUFU.RCP R14, R14 ;  /* 0x0000000e000e7308 */ /* 0x002e640000001000 */
[----:B-1----:R-:W-:-:S06]  /*2c90*/  VIADD R10, R14, 0xffffffe ;  /* 0x0ffffffe0e0a7836 */ /* 0x002fcc0000000000 */
[----:B------:R1:W2:Y:S02]  /*2ca0*/  F2I.FTZ.U32.TRUNC.NTZ R11, R10 ;  /* 0x0000000a000b7305 */ /* 0x0002a4000021f000 */
[----:B-1----:R-:W-:Y:S02]  /*2cb0*/  IMAD.MOV.U32 R10, RZ, RZ, RZ ;  /* 0x000000ffff0a7224 */ /* 0x002fe400078e00ff */
[----:B--2---:R-:W-:-:S04]  /*2cc0*/  IMAD R15, R15, R11, RZ ;  /* 0x0000000b0f0f7224 */ /* 0x004fc800078e02ff */
[----:B------:R-:W-:-:S06]  /*2cd0*/  IMAD.HI.U32 R11, R11, R15, R10 ;  /* 0x0000000f0b0b7227 */ /* 0x000fcc00078e000a */
[----:B------:R-:W-:-:S04]  /*2ce0*/  IMAD.HI.U32 R11, R11, R8, RZ ;  /* 0x000000080b0b7227 */ /* 0x000fc800078e00ff */
[----:B------:R-:W-:-:S04]  /*2cf0*/  IMAD.MOV R11, RZ, RZ, -R11 ;  /* 0x000000ffff0b7224 */ /* 0x000fc800078e0a0b */
[----:B------:R-:W-:-:S05]  /*2d00*/  IMAD R16, R13, R11, R8 ;  /* 0x0000000b0d107224 */ /* 0x000fca00078e0208 */
[----:B------:R-:W-:-:S13]  /*2d10*/  ISETP.GE.U32.AND P0, PT, R16, R13, PT ;  /* 0x0000000d1000720c */ /* 0x000fda0003f06070 */
[----:B------:R-:W-:-:S05]  /*2d20*/  @P0 IMAD.IADD R16, R16, 0x1, -R13 ;  /* 0x0000000110100824 */ /* 0x000fca00078e0a0d */
[----:B------:R-:W-:-:S13]  /*2d30*/  ISETP.GE.U32.AND P0, PT, R16, R13, PT ;  /* 0x0000000d1000720c */ /* 0x000fda0003f06070 */
[----:B------:R-:W-:Y:S01]  /*2d40*/  @P0 IMAD.IADD R16, R16, 0x1, -R13 ;  /* 0x0000000110100824 */ /* 0x000fe200078e0a0d */
[----:B------:R-:W-:-:S04]  /*2d50*/  @!P1 LOP3.LUT R16, RZ, R13, RZ, 0x33, !PT ;  /* 0x0000000dff109212 */ /* 0x000fc800078e33ff */
[----:B------:R-:W-:-:S04]  /*2d60*/  ISETP.NE.U32.AND P0, PT, R16, RZ, PT ;  /* 0x000000ff1000720c */ /* 0x000fc80003f05070 */
[----:B------:R-:W-:Y:S01]  /*2d70*/  ISETP.NE.AND.EX P0, PT, RZ, RZ, PT, P0 ;  /* 0x000000ffff00720c */ /* 0x000fe20003f05300 */
[----:B------:R-:W-:-:S12]  /*2d80*/  BRA `(.L_x_1552) ;  /* 0x0000000000187947 */ /* 0x000fd80003800000 */
.L_x_1551:
[----:B------:R-:W-:Y:S01]  /*2d90*/  IMAD.MOV.U32 R14, RZ, RZ, R8 ;  /* 0x000000ffff0e7224 */ /* 0x000fe200078e0008 */
[----:B------:R-:W-:Y:S01]  /*2da0*/  MOV R10, 0x2dd0 ;  /* 0x00002dd0000a7802 */ /* 0x000fe20000000f00 */
[----:B------:R-:W-:-:S07]  /*2db0*/  IMAD.MOV.U32 R15, RZ, RZ, R9 ;  /* 0x000000ffff0f7224 */ /* 0x000fce00078e0009 */
[----:B0-----:R-:W-:Y:S05]  /*2dc0*/  CALL.REL.NOINC `($__internal_2_$__cuda_sm20_rem_u64) ;  /* 0x0000003000b87944 */ /* 0x001fea0003c00000 */
[----:B------:R-:W-:-:S04]  /*2dd0*/  ISETP.NE.U32.AND P0, PT, R17, RZ, PT ;  /* 0x000000ff1100720c */ /* 0x000fc80003f05070 */
[----:B------:R-:W-:-:S13]  /*2de0*/  ISETP.NE.AND.EX P0, PT, R16, RZ, PT, P0 ;  /* 0x000000ff1000720c */ /* 0x000fda0003f05300 */
.L_x_1552:
[----:B------:R-:W-:Y:S05]  /*2df0*/  @P0 BRA `(.L_x_1553) ;  /* 0x0000000000780947 */ /* 0x000fea0003800000 */
[----:B------:R-:W-:-:S13]  /*2e00*/  ISETP.NE.AND.EX P0, PT, R23, RZ, PT, !PT ;  /* 0x000000ff1700720c */ /* 0x000fda0003f053f0 */
[----:B------:R-:W-:Y:S05]  /*2e10*/  @P0 BRA `(.L_x_1554) ;  /* 0x0000000000500947 */ /* 0x000fea0003800000 */
        /* <DEDUP_REMOVED lines=11> */
[----:B------:R-:W-:Y:S02]  /*2ed0*/  IMAD R16, R13, R11, R8 ;  /* 0x0000000b0d107224 */ /* 0x000fe400078e0208 */
[----:B------:R-:W-:-:S03]  /*2ee0*/  IMAD.MOV.U32 R11, RZ, RZ, RZ ;  /* 0x000000ffff0b7224 */ /* 0x000fc600078e00ff */
[----:B------:R-:W-:-:S13]  /*2ef0*/  ISETP.GE.U32.AND P0, PT, R16, R13, PT ;  /* 0x0000000d1000720c */ /* 0x000fda0003f06070 */
[----:B------:R-:W-:Y:S02]  /*2f00*/  @P0 IMAD.IADD R16, R16, 0x1, -R13 ;  /* 0x0000000110100824 */ /* 0x000fe400078e0a0d */
[----:B------:R-:W-:-:S03]  /*2f10*/  @P0 VIADD R10, R10, 0x1 ;  /* 0x000000010a0a0836 */ /* 0x000fc60000000000 */
[----:B------:R-:W-:-:S13]  /*2f20*/  ISETP.GE.U32.AND P1, PT, R16, R13, PT ;  /* 0x0000000d1000720c */ /* 0x000fda0003f26070 */
[----:B------:R-:W-:Y:S01]  /*2f30*/  @P1 VIADD R10, R10, 0x1 ;  /* 0x000000010a0a1836 */ /* 0x000fe20000000000 */
[----:B------:R-:W-:Y:S01]  /*2f40*/  @!P2 LOP3.LUT R10, RZ, R13, RZ, 0x33, !PT ;  /* 0x0000000dff0aa212 */ /* 0x000fe200078e33ff */
[----:B------:R-:W-:Y:S06]  /*2f50*/  BRA `(.L_x_1555) ;  /* 0x0000000000107947 */ /* 0x000fec0003800000 */
.L_x_1554:
[----:B------:R-:W-:Y:S01]  /*2f60*/  IMAD.MOV.U32 R14, RZ, RZ, R8 ;  /* 0x000000ffff0e7224 */ /* 0x000fe200078e0008 */
[----:B------:R-:W-:Y:S01]  /*2f70*/  MOV R16, 0x2fa0 ;  /* 0x00002fa000107802 */ /* 0x000fe20000000f00 */
[----:B------:R-:W-:-:S07]  /*2f80*/  IMAD.MOV.U32 R15, RZ, RZ, R9 ;  /* 0x000000ffff0f7224 */ /* 0x000fce00078e0009 */
[----:B0-----:R-:W-:Y:S05]  /*2f90*/  CALL.REL.NOINC `($__internal_0_$__cuda_sm20_div_u64) ;  /* 0x0000002800607944 */ /* 0x001fea0003c00000 */
.L_x_1555:
[----:B------:R-:W-:-:S05]  /*2fa0*/  IADD3 R10, P0, PT, R10, R0, RZ ;  /* 0x000000000a0a7210 */ /* 0x000fca0007f1e0ff */
[----:B------:R-:W-:-:S05]  /*2fb0*/  IMAD.X R11, R11, 0x1, R2, P0 ;  /* 0x000000010b0b7824 */ /* 0x000fca00000e0602 */
[----:B------:R1:W-:Y:S01]  /*2fc0*/  STG.E.U8 desc[UR8][R10.64], R24 ;  /* 0x000000180a007986 */ /* 0x0003e2000c101108 */
[----:B------:R-:W-:Y:S05]  /*2fd0*/  BRA `(.L_x_1556) ;  /* 0x0000000000887947 */ /* 0x000fea0003800000 */
.L_x_1553:
        /* <DEDUP_REMOVED lines=22> */
.L_x_1557:
[----:B------:R-:W-:Y:S01]  /*3140*/  IMAD.MOV.U32 R14, RZ, RZ, R8 ;  /* 0x000000ffff0e7224 */ /* 0x000fe200078e0008 */
[----:B------:R-:W-:Y:S01]  /*3150*/  MOV R16, 0x3180 ;  /* 0x0000318000107802 */ /* 0x000fe20000000f00 */
[----:B------:R-:W-:-:S07]  /*3160*/  IMAD.MOV.U32 R15, RZ, RZ, R9 ;  /* 0x000000ffff0f7224 */ /* 0x000fce00078e0009 */
[----:B0-----:R-:W-:Y:S05]  /*3170*/  CALL.REL.NOINC `($__internal_0_$__cuda_sm20_div_u64) ;  /* 0x0000002400e87944 */ /* 0x001fea0003c00000 */
.L_x_1558:
[----:B------:R-:W-:-:S05]  /*3180*/  IADD3 R10, P0, PT, R10, R0, RZ ;  /* 0x000000000a0a7210 */ /* 0x000fca0007f1e0ff */
[----:B------:R-:W-:-:S05]  /*3190*/  IMAD.X R11, R11, 0x1, R2, P0 ;  /* 0x000000010b0b7824 */ /* 0x000fca00000e0602 */
[----:B------:R-:W2:Y:S01]  /*31a0*/  LDG.E.U8 R14, desc[UR8][R10.64] ;  /* 0x000000080a0e7981 */ /* 0x000ea2000c1e1100 */
[----:B------:R-:W-:-:S05]  /*31b0*/  LOP3.LUT R15, R5, R8, RZ, 0xc0, !PT ;  /* 0x00000008050f7212 */ /* 0x000fca00078ec0ff */
[----:B0-----:R-:W-:-:S05]  /*31c0*/  IMAD R15, R15, UR7, RZ ;  /* 0x000000070f0f7c24 */ /* 0x001fca000f8e02ff */
[----:B------:R-:W-:-:S04]  /*31d0*/  SHF.L.U32 R15, R24, R15, RZ ;  /* 0x0000000f180f7219 */ /* 0x000fc800000006ff */
[----:B--2---:R-:W-:-:S05]  /*31e0*/  LOP3.LUT R15, R14, R15, RZ, 0xfc, !PT ;  /* 0x0000000f0e0f7212 */ /* 0x004fca00078efcff */
[----:B------:R2:W-:Y:S02]  /*31f0*/  STG.E.U8 desc[UR8][R10.64], R15 ;  /* 0x0000000f0a007986 */ /* 0x0005e4000c101108 */
.L_x_1556:
[----:B-12---:R-:W2:Y:S01]  /*3200*/  LDG.E.CONSTANT R10, desc[UR8][R20.64+0x4] ;  /* 0x00000408140a7981 */ /* 0x006ea2000c1e9900 */
[----:B------:R-:W-:-:S05]  /*3210*/  IADD3 R14, P0, PT, R8, 0x1, RZ ;  /* 0x00000001080e7810 */ /* 0x000fca0007f1e0ff */
[----:B------:R-:W-:-:S05]  /*3220*/  IMAD.X R15, RZ, RZ, R9, P0 ;  /* 0x000000ffff0f7224 */ /* 0x000fca00000e0609 */
        /* <DEDUP_REMOVED lines=12> */
[----:B------:R-:W-:Y:S01]  /*32f0*/  ISETP.NE.U32.AND P1, PT, R13, RZ, PT ;  /* 0x000000ff0d00720c */ /* 0x000fe20003f25070 */
[----:B------:R-:W-:-:S05]  /*3300*/  IMAD.MOV.U32 R10, RZ, RZ, RZ ;  /* 0x000000ffff0a7224 */ /* 0x000fca00078e00ff */
[----:B-1----:R-:W1:Y:S02]  /*3310*/  MUFU.RCP R16, R16 ;  /* 0x0000001000107308 */ /* 0x002e640000001000 */
[----:B-1----:R-:W-:-:S06]  /*3320*/  VIADD R11, R16, 0xffffffe ;  /* 0x0ffffffe100b7836 */ /* 0x002fcc0000000000 */
[----:B------:R-:W1:Y:S02]  /*3330*/  F2I.FTZ.U32.TRUNC.NTZ R11, R11 ;  /* 0x0000000b000b7305 */ /* 0x000e64000021f000 */
[----:B-1----:R-:W-:-:S04]  /*3340*/  IMAD R17, R17, R11, RZ ;  /* 0x0000000b11117224 */ /* 0x002fc800078e02ff */
        /* <DEDUP_REMOVED lines=12> */
.L_x_1559:
[----:B------:R-:W-:-:S07]  /*3410*/  MOV R10, 0x3430 ;  /* 0x00003430000a7802 */ /* 0x000fce0000000f00 */
[----:B0-----:R-:W-:Y:S05]  /*3420*/  CALL.REL.NOINC `($__internal_2_$__cuda_sm20_rem_u64) ;  /* 0x0000002c00207944 */ /* 0x001fea0003c00000 */
[----:B------:R-:W-:-:S04]  /*3430*/  ISETP.NE.U32.AND P0, PT, R17, RZ, PT ;  /* 0x000000ff1100720c */ /* 0x000fc80003f05070 */
[----:B------:R-:W-:-:S13]  /*3440*/  ISETP.NE.AND.EX P0, PT, R16, RZ, PT, P0 ;  /* 0x000000ff1000720c */ /* 0x000fda0003f05300 */
.L_x_1560:
[----:B------:R-:W-:Y:S05]  /*3450*/  @!P0 BRA `(.L_x_1561) ;  /* 0x0000000000848947 */ /* 0x000fea0003800000 */
        /* <DEDUP_REMOVED lines=22> */
.L_x_1562:
[----:B------:R-:W-:-:S07]  /*35c0*/  MOV R16, 0x35e0 ;  /* 0x000035e000107802 */ /* 0x000fce0000000f00 */
[----:B0-----:R-:W-:Y:S05]  /*35d0*/  CALL.REL.NOINC `($__internal_0_$__cuda_sm20_div_u64) ;  /* 0x0000002000d07944 */ /* 0x001fea0003c00000 */
.L_x_1563:
[----:B------:R-:W-:-:S05]  /*35e0*/  IADD3 R10, P0, PT, R10, R0, RZ ;  /* 0x000000000a0a7210 */ /* 0x000fca0007f1e0ff */
[----:B------:R-:W-:-:S05]  /*35f0*/  IMAD.X R11, R11, 0x1, R2, P0 ;  /* 0x000000010b0b7824 */ /* 0x000fca00000e0602 */
[----:B------:R-:W2:Y:S01]  /*3600*/  LDG.E.U8 R15, desc[UR8][R10.64] ;  /* 0x000000080a0f7981 */ /* 0x000ea2000c1e1100 */
[----:B------:R-:W-:-:S05]  /*3610*/  LOP3.LUT R14, R5, R14, RZ, 0xc0, !PT ;  /* 0x0000000e050e7212 */ /* 0x000fca00078ec0ff */
[----:B0-----:R-:W-:-:S05]  /*3620*/  IMAD R17, R14, UR7, RZ ;  /* 0x000000070e117c24 */ /* 0x001fca000f8e02ff */
[----:B------:R-:W-:-:S04]  /*3630*/  SHF.L.U32 R24, R24, R17, RZ ;  /* 0x0000001118187219 */ /* 0x000fc800000006ff */
[----:B--2---:R-:W-:-:S05]  /*3640*/  LOP3.LUT R15, R15, R24, RZ, 0xfc, !PT ;  /* 0x000000180f0f7212 */ /* 0x004fca00078efcff */
[----:B------:R0:W-:Y:S01]  /*3650*/  STG.E.U8 desc[UR8][R10.64], R15 ;  /* 0x0000000f0a007986 */ /* 0x0001e2000c101108 */
[----:B------:R-:W-:Y:S05]  /*3660*/  BRA `(.L_x_1564) ;  /* 0x00000000006c7947 */ /* 0x000fea0003800000 */
.L_x_1561:
        /* <DEDUP_REMOVED lines=22> */
.L_x_1565:
[----:B------:R-:W-:-:S07]  /*37d0*/  MOV R16, 0x37f0 ;  /* 0x000037f000107802 */ /* 0x000fce0000000f00 */
[----:B0-----:R-:W-:Y:S05]  /*37e0*/  CALL.REL.NOINC `($__internal_0_$__cuda_sm20_div_u64) ;  /* 0x00000020004c7944 */ /* 0x001fea0003c00000 */
.L_x_1566:
[----:B------:R-:W-:-:S05]  /*37f0*/  IADD3 R10, P0, PT, R10, R0, RZ ;  /* 0x000000000a0a7210 */ /* 0x000fca0007f1e0ff */
[----:B------:R-:W-:-:S05]  /*3800*/  IMAD.X R11, R11, 0x1, R2, P0 ;  /* 0x000000010b0b7824 */ /* 0x000fca00000e0602 */
[----:B------:R1:W-:Y:S03]  /*3810*/  STG.E.U8 desc[UR8][R10.64], R24 ;  /* 0x000000180a007986 */ /* 0x0003e6000c101108 */
.L_x_1564:
[----:B01----:R-:W2:Y:S01]  /*3820*/  LDG.E.CONSTANT R10, desc[UR8][R20.64+0x8] ;  /* 0x00000808140a7981 */ /* 0x003ea2000c1e9900 */
[----:B------:R-:W-:-:S05]  /*3830*/  IADD3 R14, P0, PT, R8, 0x2, RZ ;  /* 0x00000002080e7810 */ /* 0x000fca0007f1e0ff */
[----:B------:R-:W-:-:S05]  /*3840*/  IMAD.X R15, RZ, RZ, R9, P0 ;  /* 0x000000ffff0f7224 */ /* 0x000fca00000e0609 */
[----:B------:R-:W-:-:S04]  /*3850*/  LOP3.LUT R23, R15, R12, RZ, 0xfc, !PT ;  /* 0x0000000c0f177212 */ /* 0x000fc800078efcff */
[----:B------:R-:W-:Y:S01]  /*3860*/  ISETP.NE.AND.EX P2, PT, R23, RZ, PT, !PT ;  /* 0x000000ff1700720c */ /* 0x000fe20003f453f0 */
[----:B--2---:R-:W-:-:S04]  /*3870*/  FADD R11, -R3, R10 ;  /* 0x0000000a030b7221 */ /* 0x004fc80000000100 */
[----:B------:R-:W-:-:S06]  /*3880*/  FMUL R11, R4, R11 ;  /* 0x0000000b040b7220 */ /* 0x000fcc0000400000 */
[----:B------:R-:W0:Y:S02]  /*3890*/  F2I.S64 R10, R11 ;  /* 0x0000000b000a7311 */ /* 0x000e240000201900 */
[C---:B0-----:R-:W-:Y:S02]  /*38a0*/  LOP3.LUT P1, RZ, R10.reuse, 0x80000000, RZ, 0xc0, !PT ;  /* 0x800000000aff7812 */ /* 0x041fe4000782c0ff */
[C---:B------:R-:W-:Y:S02]  /*38b0*/  ISETP.GE.AND P0, PT, R10.reuse, UR5, PT ;  /* 0x000000050a007c0c */ /* 0x040fe4000bf06270 */
[----:B------:R-:W-:-:S04]  /*38c0*/  SEL R24, R10, RZ, !P1 ;  /* 0x000000ff0a187207 */ /* 0x000fc80004800000 */
[----:B------:R-:W-:Y:S01]  /*38d0*/  SEL R24, R24, UR5, !P0 ;  /* 0x0000000518187c07 */ /* 0x000fe2000c000000 */
[----:B------:R-:W-:Y:S06]  /*38e0*/  @P2 BRA `(.L_x_1567) ;  /* 0x0000000000502947 */ /* 0x000fec0003800000 */
[----:B------:R-:W0:Y:S01]  /*38f0*/  I2F.U32.RP R16, R13 ;  /* 0x0000000d00107306 */ /* 0x000e220000209000 */
[----:B------:R-:W-:Y:S01]  /*3900*/  IMAD.MOV R17, RZ, RZ, -R13 ;  /* 0x000000ffff117224 */ /* 0x000fe200078e0a0d */
[----:B------:R-:W-:Y:S01]  /*3910*/  ISETP.NE.U32.AND P1, PT, R13, RZ, PT ;  /* 0x000000ff0d00720c */ /* 0x000fe20003f25070 */
[----:B------:R-:W-:-:S05]  /*3920*/  IMAD.MOV.U32 R10, RZ, RZ, RZ ;  /* 0x000000ffff0a7224 */ /* 0x000fca00078e00ff */
[----:B0-----:R-:W0:Y:S02]  /*3930*/  MUFU.RCP R16, R16 ;  /* 0x0000001000107308 */ /* 0x001e240000001000 */
[----:B0-----:R-:W-:-:S06]  /*3940*/  VIADD R11, R16, 0xffffffe ;  /* 0x0ffffffe100b7836 */ /* 0x001fcc0000000000 */
[----:B------:R-:W0:Y:S02]  /*3950*/  F2I.FTZ.U32.TRUNC.NTZ R11, R11 ;  /* 0x0000000b000b7305 */ /* 0x000e24000021f000 */
[----:B0-----:R-:W-:-:S04]  /*3960*/  IMAD R17, R17, R11, RZ ;  /* 0x0000000b11117224 */ /* 0x001fc800078e02ff */
        /* <DEDUP_REMOVED lines=12> */
.L_x_1567:
[----:B------:R-:W-:-:S07]  /*3a30*/  MOV R10, 0x3a50 ;  /* 0x00003a50000a7802 */ /* 0x000fce0000000f00 */
[----:B------:R-:W-:Y:S05]  /*3a40*/  CALL.REL.NOINC `($__internal_2_$__cuda_sm20_rem_u64) ;  /* 0x0000002400987944 */ /* 0x000fea0003c00000 */
[----:B------:R-:W-:-:S04]  /*3a50*/  ISETP.NE.U32.AND P0, PT, R17, RZ, PT ;  /* 0x000000ff1100720c */ /* 0x000fc80003f05070 */
[----:B------:R-:W-:-:S13]  /*3a60*/  ISETP.NE.AND.EX P0, PT, R16, RZ, PT, P0 ;  /* 0x000000ff1000720c */ /* 0x000fda0003f05300 */
.L_x_1568:
[----:B------:R-:W-:Y:S05]  /*3a70*/  @!P0 BRA `(.L_x_1569) ;  /* 0x0000000000848947 */ /* 0x000fea0003800000 */
[----:B------:R-:W-:-:S13]  /*3a80*/  ISETP.NE.AND.EX P0, PT, R23, RZ, PT, !PT ;  /* 0x000000ff1700720c */ /* 0x000fda0003f053f0 */
[----:B------:R-:W-:Y:S05]  /*3a90*/  @P0 BRA `(.L_x_1570) ;  /* 0x0000000000500947 */ /* 0x000fea0003800000 */
[----:B------:R-:W0:Y:S01]  /*3aa0*/  I2F.U32.RP R15, R13 ;  /* 0x0000000d000f7306 */ /* 0x000e220000209000 */
[----:B------:R-:W-:Y:S01]  /*3ab0*/  IMAD.MOV R17, RZ, RZ, -R13 ;  /* 0x000000ffff117224 */ /* 0x000fe200078e0a0d */
[----:B------:R-:W-:-:S06]  /*3ac0*/  ISETP.NE.U32.AND P2, PT, R13, RZ, PT ;  /* 0x000000ff0d00720c */ /* 0x000fcc0003f45070 */
[----:B0-----:R-:W0:Y:S02]  /*3ad0*/  MUFU.RCP R15, R15 ;  /* 0x0000000f000f7308 */ /* 0x001e240000001000 */
[----:B0-----:R-:W-:-:S06]  /*3ae0*/  VIADD R10, R15, 0xffffffe ;  /* 0x0ffffffe0f0a7836 */ /* 0x001fcc0000000000 */
[----:B------:R0:W1:Y:S02]  /*3af0*/  F2I.FTZ.U32.TRUNC.NTZ R11, R10 ;  /* 0x0000000a000b7305 */ /* 0x000064000021f000 */
[----:B0-----:R-:W-:Y:S02]  /*3b00*/  IMAD.MOV.U32 R10, RZ, RZ, RZ ;  /* 0x000000ffff0a7224 */ /* 0x001fe400078e00ff */
[----:B-1----:R-:W-:-:S04]  /*3b10*/  IMAD R17, R17, R11, RZ ;  /* 0x0000000b11117224 */ /* 0x002fc800078e02ff */
        /* <DEDUP_REMOVED lines=12> */
.L_x_1570:
[----:B------:R-:W-:-:S07]  /*3be0*/  MOV R16, 0x3c00 ;  /* 0x00003c0000107802 */ /* 0x000fce0000000f00 */
[----:B------:R-:W-:Y:S05]  /*3bf0*/  CALL.REL.NOINC `($__internal_0_$__cuda_sm20_div_u64) ;  /* 0x0000001c00487944 */ /* 0x000fea0003c00000 */
.L_x_1571:
[----:B------:R-:W-:-:S05]  /*3c00*/  IADD3 R10, P0, PT, R10, R0, RZ ;  /* 0x000000000a0a7210 */ /* 0x000fca0007f1e0ff */
[----:B------:R-:W-:-:S05]  /*3c10*/  IMAD.X R11, R11, 0x1, R2, P0 ;  /* 0x000000010b0b7824 */ /* 0x000fca00000e0602 */
[----:B------:R-:W2:Y:S01]  /*3c20*/  LDG.E.U8 R15, desc[UR8][R10.64] ;  /* 0x000000080a0f7981 */ /* 0x000ea2000c1e1100 */
[----:B------:R-:W-:-:S05]  /*3c30*/  LOP3.LUT R14, R5, R14, RZ, 0xc0, !PT ;  /* 0x0000000e050e7212 */ /* 0x000fca00078ec0ff */
[----:B------:R-:W-:-:S05]  /*3c40*/  IMAD R17, R14, UR7, RZ ;  /* 0x000000070e117c24 */ /* 0x000fca000f8e02ff */
[----:B------:R-:W-:-:S04]  /*3c50*/  SHF.L.U32 R24, R24, R17, RZ ;  /* 0x0000001118187219 */ /* 0x000fc800000006ff */
[----:B--2---:R-:W-:-:S05]  /*3c60*/  LOP3.LUT R15, R15, R24, RZ, 0xfc, !PT ;  /* 0x000000180f0f7212 */ /* 0x004fca00078efcff */
[----:B------:R0:W-:Y:S01]  /*3c70*/  STG.E.U8 desc[UR8][R10.64], R15 ;  /* 0x0000000f0a007986 */ /* 0x0001e2000c101108 */
[----:B------:R-:W-:Y:S05]  /*3c80*/  BRA `(.L_x_1572) ;  /* 0x00000000006c7947 */ /* 0x000fea0003800000 */
.L_x_1569:
        /* <DEDUP_REMOVED lines=22> */
.L_x_1573:
[----:B------:R-:W-:-:S07]  /*3df0*/  MOV R16, 0x3e10 ;  /* 0x00003e1000107802 */ /* 0x000fce0000000f00 */
[----:B------:R-:W-:Y:S05]  /*3e00*/  CALL.REL.NOINC `($__internal_0_$__cuda_sm20_div_u64) ;  /* 0x0000001800c47944 */ /* 0x000fea0003c00000 */
.L_x_1574:
[----:B------:R-:W-:-:S05]  /*3e10*/  IADD3 R10, P0, PT, R10, R0, RZ ;  /* 0x000000000a0a7210 */ /* 0x000fca0007f1e0ff */
[----:B------:R-:W-:-:S05]  /*3e20*/  IMAD.X R11, R11, 0x1, R2, P0 ;  /* 0x000000010b0b7824 */ /* 0x000fca00000e0602 */
[----:B------:R1:W-:Y:S03]  /*3e30*/  STG.E.U8 desc[UR8][R10.64], R24 ;  /* 0x000000180a007986 */ /* 0x0003e6000c101108 */
.L_x_1572:
[----:B------:R-:W1:Y:S01]  /*3e40*/  LDG.E.CONSTANT R20, desc[UR8][R20.64+0xc] ;  /* 0x00000c0814147981 */ /* 0x000e62000c1e9900 */
[----:B------:R-:W-:-:S05]  /*3e50*/  IADD3 R14, P0, PT, R8, 0x3, RZ ;  /* 0x00000003080e7810 */ /* 0x000fca0007f1e0ff */
[----:B0-----:R-:W-:-:S05]  /*3e60*/  IMAD.X R15, RZ, RZ, R9, P0 ;  /* 0x000000ffff0f7224 */ /* 0x001fca00000e0609 */
[----:B------:R-:W-:-:S04]  /*3e70*/  LOP3.LUT R23, R15, R12, RZ, 0xfc, !PT ;  /* 0x0000000c0f177212 */ /* 0x000fc800078efcff */
[----:B------:R-:W-:Y:S01]  /*3e80*/  ISETP.NE.AND.EX P2, PT, R23, RZ, PT, !PT ;  /* 0x000000ff1700720c */ /* 0x000fe20003f453f0 */
[----:B-1----:R-:W-:-:S04]  /*3e90*/  FADD R11, -R3, R20 ;  /* 0x00000014030b7221 */ /* 0x002fc80000000100 */
        /* <DEDUP_REMOVED lines=27> */
.L_x_1575:
[----:B------:R-:W-:-:S07]  /*4050*/  MOV R10, 0x4070 ;  /* 0x00004070000a7802 */ /* 0x000fce0000000f00 */
[----:B------:R-:W-:Y:S05]  /*4060*/  CALL.REL.NOINC `($__internal_2_$__cuda_sm20_rem_u64) ;  /* 0x0000002000107944 */ /* 0x000fea0003c00000 */
[----:B------:R-:W-:-:S04]  /*4070*/  ISETP.NE.U32.AND P0, PT, R17, RZ, PT ;  /* 0x000000ff1100720c */ /* 0x000fc80003f05070 */
[----:B------:R-:W-:-:S13]  /*4080*/  ISETP.NE.AND.EX P0, PT, R16, RZ, PT, P0 ;  /* 0x000000ff1000720c */ /* 0x000fda0003f05300 */
.L_x_1576:
        /* <DEDUP_REMOVED lines=23> */
.L_x_1578:
[----:B------:R-:W-:-:S07]  /*4200*/  MOV R16, 0x4220 ;  /* 0x0000422000107802 */ /* 0x000fce0000000f00 */
[----:B------:R-:W-:Y:S05]  /*4210*/  CALL.REL.NOINC `($__internal_0_$__cuda_sm20_div_u64) ;  /* 0x0000001400c07944 */ /* 0x000fea0003c00000 */
.L_x_1579:
        /* <DEDUP_REMOVED lines=9> */
.L_x_1577:
        /* <DEDUP_REMOVED lines=22> */
.L_x_1581:
[----:B------:R-:W-:-:S07]  /*4410*/  MOV R16, 0x4430 ;  /* 0x0000443000107802 */ /* 0x000fce0000000f00 */
[----:B------:R-:W-:Y:S05]  /*4420*/  CALL.REL.NOINC `($__internal_0_$__cuda_sm20_div_u64) ;  /* 0x00000014003c7944 */ /* 0x000fea0003c00000 */
.L_x_1582:
[----:B------:R-:W-:-:S05]  /*4430*/  IADD3 R10, P0, PT, R10, R0, RZ ;  /* 0x000000000a0a7210 */ /* 0x000fca0007f1e0ff */
[----:B------:R-:W-:-:S05]  /*4440*/  IMAD.X R11, R11, 0x1, R2, P0 ;  /* 0x000000010b0b7824 */ /* 0x000fca00000e0602 */
[----:B------:R1:W-:Y:S03]  /*4450*/  STG.E.U8 desc[UR8][R10.64], R20 ;  /* 0x000000140a007986 */ /* 0x0003e6000c101108 */
.L_x_1580:
[----:B------:R-:W-:-:S05]  /*4460*/  IADD3 R8, P0, PT, R8, 0x4, RZ ;  /* 0x0000000408087810 */ /* 0x000fca0007f1e0ff */
[----:B------:R-:W-:Y:S01]  /*4470*/  IMAD.X R9, RZ, RZ, R9, P0 ;  /* 0x000000ffff097224 */ /* 0x000fe200000e0609 */
[----:B------:R-:W-:-:S04]  /*4480*/  ISETP.NE.U32.AND P0, PT, R8, R6, PT ;  /* 0x000000060800720c */ /* 0x000fc80003f05070 */
[----:B------:R-:W-:-:S13]  /*4490*/  ISETP.NE.AND.EX P0, PT, R9, R7, PT, P0 ;  /* 0x000000070900720c */ /* 0x000fda0003f05300 */
[----:B------:R-:W-:Y:S05]  /*44a0*/  @P0 BRA `(.L_x_1583) ;  /* 0xffffffe400b40947 */ /* 0x000fea000383ffff */
.L_x_1550:
[----:B------:R-:W2:Y:S02]  /*44b0*/  LDC R8, c[0x0][0x394] ;  /* 0x0000e500ff087b82 */ /* 0x000ea40000000800 */
[----:B--2---:R-:W-:-:S13]  /*44c0*/  LOP3.LUT P0, R8, R8, 0x3, RZ, 0xc0, !PT ;  /* 0x0000000308087812 */ /* 0x004fda000780c0ff */
[----:B------:R-:W-:Y:S05]  /*44d0*/  @!P0 EXIT ;  /* 0x000000000000894d */ /* 0x000fea0003800000 */
[----:B------:R-:W-:-:S13]  /*44e0*/  ISETP.NE.AND P0, PT, R8, 0x1, PT ;  /* 0x000000010800780c */ /* 0x000fda0003f05270 */
[----:B------:R-:W-:Y:S05]  /*44f0*/  @!P0 BRA `(.L_x_1584) ;  /* 0x0000000c00388947 */ /* 0x000fea0003800000 */
[----:B-1----:R-:W-:-:S04]  /*4500*/  LEA R20, P0, R6, R18, 0x2 ;  /* 0x0000001206147211 */ /* 0x002fc800078010ff */
[----:B------:R-:W-:-:S05]  /*4510*/  LEA.HI.X R21, R6, R19, R7, 0x2, P0 ;  /* 0x0000001306157211 */ /* 0x000fca00000f1407 */
[----:B------:R-:W2:Y:S02]  /*4520*/  LDG.E.CONSTANT R8, desc[UR8][R20.64] ;  /* 0x0000000814087981 */ /* 0x000ea4000c1e9900 */
[----:B--2---:R-:W-:Y:S01]  /*4530*/  FADD R9, -R3, R8 ;  /* 0x0000000803097221 */ /* 0x004fe20000000100 */
[----:B------:R-:W-:-:S03]  /*4540*/  LOP3.LUT R8, R7, R12, RZ, 0xfc, !PT ;  /* 0x0000000c07087212 */ /* 0x000fc600078efcff */
[----:B0-----:R-:W-:Y:S01]  /*4550*/  FMUL R10, R4, R9 ;  /* 0x00000009040a7220 */ /* 0x001fe20000400000 */
[----:B------:R-:W-:-:S05]  /*4560*/  ISETP.NE.AND.EX P2, PT, R8, RZ, PT, !PT ;  /* 0x000000ff0800720c */ /* 0x000fca0003f453f0 */
        /* <DEDUP_REMOVED lines=26> */
.L_x_1585:
[----:B------:R-:W-:Y:S01]  /*4710*/  IMAD.MOV.U32 R14, RZ, RZ, R6 ;  /* 0x000000ffff0e7224 */ /* 0x000fe200078e0006 */
[----:B------:R-:W-:Y:S01]  /*4720*/  MOV R10, 0x4750 ;  /* 0x00004750000a7802 */ /* 0x000fe20000000f00 */
[----:B------:R-:W-:-:S07]  /*4730*/  IMAD.MOV.U32 R15, RZ, RZ, R7 ;  /* 0x000000ffff0f7224 */ /* 0x000fce00078e0007 */
[----:B------:R-:W-:Y:S05]  /*4740*/  CALL.REL.NOINC `($__internal_2_$__cuda_sm20_rem_u64) ;  /* 0x0000001800587944 */ /* 0x000fea0003c00000 */
[----:B------:R-:W-:-:S04]  /*4750*/  ISETP.NE.U32.AND P0, PT, R17, RZ, PT ;  /* 0x000000ff1100720c */ /* 0x000fc80003f05070 */
[----:B------:R-:W-:-:S13]  /*4760*/  ISETP.NE.AND.EX P0, PT, R16, RZ, PT, P0 ;  /* 0x000000ff1000720c */ /* 0x000fda0003f05300 */
.L_x_1586:
        /* <DEDUP_REMOVED lines=23> */
.L_x_1588:
[----:B------:R-:W-:Y:S01]  /*48e0*/  IMAD.MOV.U32 R14, RZ, RZ, R6 ;  /* 0x000000ffff0e7224 */ /* 0x000fe200078e0006 */
[----:B------:R-:W-:Y:S01]  /*48f0*/  MOV R16, 0x4920 ;  /* 0x0000492000107802 */ /* 0x000fe20000000f00 */
[----:B------:R-:W-:-:S07]  /*4900*/  IMAD.MOV.U32 R15, RZ, RZ, R7 ;  /* 0x000000ffff0f7224 */ /* 0x000fce00078e0007 */
[----:B------:R-:W-:Y:S05]  /*4910*/  CALL.REL.NOINC `($__internal_0_$__cuda_sm20_div_u64) ;  /* 0x0000001000007944 */ /* 0x000fea0003c00000 */
.L_x_1589:
[----:B------:R-:W-:Y:S01]  /*4920*/  IADD3 R10, P0, PT, R10, R0, RZ ;  /* 0x000000000a0a7210 */ /* 0x000fe20007f1e0ff */
[----:B------:R-:W0:Y:S04]  /*4930*/  LDCU UR4, c[0x0][0x380] ;  /* 0x00007000ff0477ac */ /* 0x000e280008000800 */
        /* <DEDUP_REMOVED lines=8> */
.L_x_1587:
        /* <DEDUP_REMOVED lines=22> */
.L_x_1591:
[----:B------:R-:W-:Y:S01]  /*4b20*/  IMAD.MOV.U32 R14, RZ, RZ, R6 ;  /* 0x000000ffff0e7224 */ /* 0x000fe200078e0006 */
[----:B------:R-:W-:Y:S01]  /*4b30*/  MOV R16, 0x4b60 ;  /* 0x00004b6000107802 */ /* 0x000fe20000000f00 */
[----:B------:R-:W-:-:S07]  /*4b40*/  IMAD.MOV.U32 R15, RZ, RZ, R7 ;  /* 0x000000ffff0f7224 */ /* 0x000fce00078e0007 */
[----:B------:R-:W-:Y:S05]  /*4b50*/  CALL.REL.NOINC `($__internal_0_$__cuda_sm20_div_u64) ;  /* 0x0000000c00707944 */ /* 0x000fea0003c00000 */
.L_x_1592:
[----:B------:R-:W-:-:S05]  /*4b60*/  IADD3 R10, P0, PT, R10, R0, RZ ;  /* 0x000000000a0a7210 */ /* 0x000fca0007f1e0ff */
[----:B------:R-:W-:-:S05]  /*4b70*/  IMAD.X R11, R11, 0x1, R2, P0 ;  /* 0x000000010b0b7824 */ /* 0x000fca00000e0602 */
[----:B------:R0:W-:Y:S03]  /*4b80*/  STG.E.U8 desc[UR8][R10.64], R9 ;  /* 0x000000090a007986 */ /* 0x0001e6000c101108 */
.L_x_1590:
[----:B------:R-:W0:Y:S01]  /*4b90*/  LDG.E.CONSTANT R20, desc[UR8][R20.64+0x4] ;  /* 0x0000040814147981 */ /* 0x000e22000c1e9900 */
[----:B------:R-:W-:-:S05]  /*4ba0*/  IADD3 R14, P0, PT, R6, 0x1, RZ ;  /* 0x00000001060e7810 */ /* 0x000fca0007f1e0ff */
[----:B------:R-:W-:-:S05]  /*4bb0*/  IMAD.X R15, RZ, RZ, R7, P0 ;  /* 0x000000ffff0f7224 */ /* 0x000fca00000e0607 */
[----:B------:R-:W-:-:S04]  /*4bc0*/  LOP3.LUT R8, R15, R12, RZ, 0xfc, !PT ;  /* 0x0000000c0f087212 */ /* 0x000fc800078efcff */
[----:B------:R-:W-:Y:S01]  /*4bd0*/  ISETP.NE.AND.EX P2, PT, R8, RZ, PT, !PT ;  /* 0x000000ff0800720c */ /* 0x000fe20003f453f0 */
[----:B01----:R-:W-:-:S04]  /*4be0*/  FADD R9, -R3, R20 ;  /* 0x0000001403097221 */ /* 0x003fc80000000100 */
        /* <DEDUP_REMOVED lines=27> */
.L_x_1593:
[----:B------:R-:W-:-:S07]  /*4da0*/  MOV R10, 0x4dc0 ;  /* 0x00004dc0000a7802 */ /* 0x000fce0000000f00 */
[----:B------:R-:W-:Y:S05]  /*4db0*/  CALL.REL.NOINC `($__internal_2_$__cuda_sm20_rem_u64) ;  /* 0x0000001000bc7944 */ /* 0x000fea0003c00000 */
[----:B------:R-:W-:-:S04]  /*4dc0*/  ISETP.NE.U32.AND P0, PT, R17, RZ, PT ;  /* 0x000000ff1100720c */ /* 0x000fc80003f05070 */
[----:B------:R-:W-:-:S13]  /*4dd0*/  ISETP.NE.AND.EX P0, PT, R16, RZ, PT, P0 ;  /* 0x000000ff1000720c */ /* 0x000fda0003f05300 */
.L_x_1594:
        /* <DEDUP_REMOVED lines=23> */
.L_x_1596:
[----:B------:R-:W-:-:S07]  /*4f50*/  MOV R16, 0x4f70 ;  /* 0x00004f7000107802 */ /* 0x000fce0000000f00 */
[----:B------:R-:W-:Y:S05]  /*4f60*/  CALL.REL.NOINC `($__internal_0_$__cuda_sm20_div_u64) ;  /* 0x00000008006c7944 */ /* 0x000fea0003c00000 */
.L_x_1597:
        /* <DEDUP_REMOVED lines=10> */
.L_x_1595:
        /* <DEDUP_REMOVED lines=22> */
.L_x_1599:
[----:B------:R-:W-:-:S07]  /*5170*/  MOV R16, 0x5190 ;  /* 0x0000519000107802 */ /* 0x000fce0000000f00 */
[----:B------:R-:W-:Y:S05]  /*5180*/  CALL.REL.NOINC `($__internal_0_$__cuda_sm20_div_u64) ;  /* 0x0000000400e47944 */ /* 0x000fea0003c00000 */
.L_x_1600:
[----:B------:R-:W-:-:S05]  /*5190*/  IADD3 R10, P0, PT, R10, R0, RZ ;  /* 0x000000000a0a7210 */ /* 0x000fca0007f1e0ff */
[----:B------:R-:W-:-:S05]  /*51a0*/  IMAD.X R11, R11, 0x1, R2, P0 ;  /* 0x000000010b0b7824 */ /* 0x000fca00000e0602 */
[----:B------:R0:W-:Y:S03]  /*51b0*/  STG.E.U8 desc[UR8][R10.64], R9 ;  /* 0x000000090a007986 */ /* 0x0001e6000c101108 */
.L_x_1598:
[----:B------:R-:W-:-:S05]  /*51c0*/  IADD3 R6, P0, PT, R6, 0x2, RZ ;  /* 0x0000000206067810 */ /* 0x000fca0007f1e0ff */
[----:B------:R-:W-:-:S08]  /*51d0*/  IMAD.X R7, RZ, RZ, R7, P0 ;  /* 0x000000ffff077224 */ /* 0x000fd000000e0607 */
.L_x_1584:
[----:B------:R-:W2:Y:S02]  /*51e0*/  LDC R8, c[0x0][0x394] ;  /* 0x0000e500ff087b82 */ /* 0x000ea40000000800 */
[----:B--2---:R-:W-:-:S04]  /*51f0*/  LOP3.LUT R8, R8, 0x1, RZ, 0xc0, !PT ;  /* 0x0000000108087812 */ /* 0x004fc800078ec0ff */
[----:B------:R-:W-:-:S13]  /*5200*/  ISETP.NE.U32.AND P0, PT, R8, 0x1, PT ;  /* 0x000000010800780c */ /* 0x000fda0003f05070 */
[----:B------:R-:W-:Y:S05]  /*5210*/  @P0 EXIT ;  /* 0x000000000000094d */ /* 0x000fea0003800000 */
[----:B01----:R-:W-:-:S04]  /*5220*/  LEA R10, P0, R6, R18, 0x2 ;  /* 0x00000012060a7211 */ /* 0x003fc800078010ff */
[----:B------:R-:W-:-:S05]  /*5230*/  LEA.HI.X R11, R6, R19, R7, 0x2, P0 ;  /* 0x00000013060b7211 */ /* 0x000fca00000f1407 */
[----:B------:R-:W2:Y:S02]  /*5240*/  LDG.E.CONSTANT R10, desc[UR8][R10.64] ;  /* 0x000000080a0a7981 */ /* 0x000ea4000c1e9900 */
[----:B--2---:R-:W-:-:S04]  /*5250*/  FADD R3, -R3, R10 ;  /* 0x0000000a03037221 */ /* 0x004fc80000000100 */
[----:B------:R-:W-:Y:S01]  /*5260*/  FMUL R8, R4, R3 ;  /* 0x0000000304087220 */ /* 0x000fe20000400000 */
[----:B------:R-:W-:-:S04]  /*5270*/  LOP3.LUT R3, R7, R12, RZ, 0xfc, !PT ;  /* 0x0000000c07037212 */ /* 0x000fc800078efcff */
[----:B------:R-:W-:Y:S01]  /*5280*/  ISETP.NE.AND.EX P2, PT, R3, RZ, PT, !PT ;  /* 0x000000ff0300720c */ /* 0x000fe20003f453f0 */
[----:B------:R-:W0:Y:S02]  /*5290*/  F2I.S64 R8, R8 ;  /* 0x0000000800087311 */ /* 0x000e240000201900 */
[C---:B0-----:R-:W-:Y:S02]  /*52a0*/  LOP3.LUT P1, RZ, R8.reuse, 0x80000000, RZ, 0xc0, !PT ;  /* 0x8000000008ff7812 */ /* 0x041fe4000782c0ff */
[C---:B------:R-:W-:Y:S02]  /*52b0*/  ISETP.GE.AND P0, PT, R8.reuse, UR5, PT ;  /* 0x0000000508007c0c */ /* 0x040fe4000bf06270 */
[----:B------:R-:W-:-:S04]  /*52c0*/  SEL R4, R8, RZ, !P1 ;  /* 0x000000ff08047207 */ /* 0x000fc80004800000 */
[----:B------:R-:W-:Y:S02]  /*52d0*/  SEL R4, R4, UR5, !P0 ;  /* 0x0000000504047c07 */ /* 0x000fe4000c000000 */
[----:B------:R-:W-:Y:S05]  /*52e0*/  @P2 BRA `(.L_x_1601) ;  /* 0x0000000000502947 */ /* 0x000fea0003800000 */
        /* <DEDUP_REMOVED lines=20> */
.L_x_1601:
[----:B------:R-:W-:Y:S01]  /*5430*/  IMAD.MOV.U32 R14, RZ, RZ, R6 ;  /* 0x000000ffff0e7224 */ /* 0x000fe200078e0006 */
[----:B------:R-:W-:Y:S01]  /*5440*/  MOV R10, 0x5470 ;  /* 0x00005470000a7802 */ /* 0x000fe20000000f00 */
[----:B------:R-:W-:-:S07]  /*5450*/  IMAD.MOV.U32 R15, RZ, RZ, R7 ;  /* 0x000000ffff0f7224 */ /* 0x000fce00078e0007 */
[----:B------:R-:W-:Y:S05]  /*5460*/  CALL.REL.NOINC `($__internal_2_$__cuda_sm20_rem_u64) ;  /* 0x0000000c00107944 */ /* 0x000fea0003c00000 */
[----:B------:R-:W-:-:S04]  /*5470*/  ISETP.NE.U32.AND P0, PT, R17, RZ, PT ;  /* 0x000000ff1100720c */ /* 0x000fc80003f05070 */
[----:B------:R-:W-:-:S13]  /*5480*/  ISETP.NE.AND.EX P0, PT, R16, RZ, PT, P0 ;  /* 0x000000ff1000720c */ /* 0x000fda0003f05300 */
.L_x_1602:
[----:B------:R-:W-:Y:S05]  /*5490*/  @!P0 BRA `(.L_x_1603) ;  /* 0x00000000009c8947 */ /* 0x000fea0003800000 */
[----:B------:R-:W0:Y:S01]  /*54a0*/  LDCU UR4, c[0x0][0x380] ;  /* 0x00007000ff0477ac */ /* 0x000e220008000800 */
[----:B------:R-:W-:Y:S02]  /*54b0*/  ISETP.NE.AND.EX P0, PT, R3, RZ, PT, !PT ;  /* 0x000000ff0300720c */ /* 0x000fe40003f053f0 */
[----:B------:R-:W-:-:S05]  /*54c0*/  LOP3.LUT R5, R5, R6, RZ, 0xc0, !PT ;  /* 0x0000000605057212 */ /* 0x000fca00078ec0ff */
[----:B0-----:R-:W-:-:S05]  /*54d0*/  IMAD R5, R5, UR4, RZ ;  /* 0x0000000405057c24 */ /* 0x001fca000f8e02ff */
[----:B------:R-:W-:Y:S01]  /*54e0*/  SHF.L.U32 R4, R4, R5, RZ ;  /* 0x0000000504047219 */ /* 0x000fe200000006ff */
[----:B------:R-:W-:Y:S06]  /*54f0*/  @P0 BRA `(.L_x_1604) ;  /* 0x0000000000540947 */ /* 0x000fec0003800000 */
        /* <DEDUP_REMOVED lines=18> */
[----:B------:R-:W-:-:S05]  /*5620*/  @!P2 LOP3.LUT R5, RZ, R13, RZ, 0x33, !PT ;  /* 0x0000000dff05a212 */ /* 0x000fca00078e33ff */
[----:B------:R-:W-:Y:S01]  /*5630*/  IMAD.MOV.U32 R6, RZ, RZ, R5 ;  /* 0x000000ffff067224 */ /* 0x000fe200078e0005 */
[----:B------:R-:W-:Y:S06]  /*5640*/  BRA `(.L_x_1605) ;  /* 0x0000000000187947 */ /* 0x000fec0003800000 */
.L_x_1604:
[----:B------:R-:W-:Y:S01]  /*5650*/  IMAD.MOV.U32 R14, RZ, RZ, R6 ;  /* 0x000000ffff0e7224 */ /* 0x000fe200078e0006 */
[----:B------:R-:W-:Y:S01]  /*5660*/  MOV R16, 0x5690 ;  /* 0x0000569000107802 */ /* 0x000fe20000000f00 */
[----:B------:R-:W-:-:S07]  /*5670*/  IMAD.MOV.U32 R15, RZ, RZ, R7 ;  /* 0x000000ffff0f7224 */ /* 0x000fce00078e0007 */
[----:B------:R-:W-:Y:S05]  /*5680*/  CALL.REL.NOINC `($__internal_0_$__cuda_sm20_div_u64) ;  /* 0x0000000000a47944 */ /* 0x000fea0003c00000 */
[----:B------:R-:W-:Y:S02]  /*5690*/  IMAD.MOV.U32 R6, RZ, RZ, R10 ;  /* 0x000000ffff067224 */ /* 0x000fe400078e000a */
[----:B------:R-:W-:-:S07]  /*56a0*/  IMAD.MOV.U32 R7, RZ, RZ, R11 ;  /* 0x000000ffff077224 */ /* 0x000fce00078e000b */
.L_x_1605:
[----:B------:R-:W-:-:S05]  /*56b0*/  IADD3 R6, P0, PT, R6, R0, RZ ;  /* 0x0000000006067210 */ /* 0x000fca0007f1e0ff */
[----:B------:R-:W-:-:S05]  /*56c0*/  IMAD.X R7, R7, 0x1, R2, P0 ;  /* 0x0000000107077824 */ /* 0x000fca00000e0602 */
[----:B------:R-:W2:Y:S02]  /*56d0*/  LDG.E.U8 R3, desc[UR8][R6.64] ;  /* 0x0000000806037981 */ /* 0x000ea4000c1e1100 */
[----:B--2---:R-:W-:-:S05]  /*56e0*/  LOP3.LUT R3, R3, R4, RZ, 0xfc, !PT ;  /* 0x0000000403037212 */ /* 0x004fca00078efcff */
[----:B------:R-:W-:Y:S01]  /*56f0*/  STG.E.U8 desc[UR8][R6.64], R3 ;  /* 0x0000000306007986 */ /* 0x000fe2000c101108 */
[----:B------:R-:W-:Y:S05]  /*5700*/  EXIT ;  /* 0x000000000000794d */ /* 0x000fea0003800000 */
.L_x_1603:
        /* <DEDUP_REMOVED lines=23> */
.L_x_1606:
[----:B------:R-:W-:Y:S01]  /*5880*/  IMAD.MOV.U32 R14, RZ, RZ, R6 ;  /* 0x000000ffff0e7224 */ /* 0x000fe200078e0006 */
[----:B------:R-:W-:Y:S01]  /*5890*/  MOV R16, 0x58c0 ;  /* 0x000058c000107802 */ /* 0x000fe20000000f00 */
[----:B------:R-:W-:-:S07]  /*58a0*/  IMAD.MOV.U32 R15, RZ, RZ, R7 ;  /* 0x000000ffff0f7224 */ /* 0x000fce00078e0007 */
[----:B------:R-:W-:Y:S05]  /*58b0*/  CALL.REL.NOINC `($__internal_0_$__cuda_sm20_div_u64) ;  /* 0x0000000000187944 */ /* 0x000fea0003c00000 */
[----:B------:R-:W-:Y:S02]  /*58c0*/  IMAD.MOV.U32 R6, RZ, RZ, R10 ;  /* 0x000000ffff067224 */ /* 0x000fe400078e000a */
[----:B------:R-:W-:-:S07]  /*58d0*/  IMAD.MOV.U32 R7, RZ, RZ, R11 ;  /* 0x000000ffff077224 */ /* 0x000fce00078e000b */
.L_x_1607:
[----:B------:R-:W-:-:S05]  /*58e0*/  IADD3 R6, P0, PT, R6, R0, RZ ;  /* 0x0000000006067210 */ /* 0x000fca0007f1e0ff */
[----:B------:R-:W-:-:S05]  /*58f0*/  IMAD.X R7, R7, 0x1, R2, P0 ;  /* 0x0000000107077824 */ /* 0x000fca00000e0602 */
[----:B------:R-:W-:Y:S01]  /*5900*/  STG.E.U8 desc[UR8][R6.64], R4 ;  /* 0x0000000406007986 */ /* 0x000fe2000c101108 */
[----:B------:R-:W-:Y:S05]  /*5910*/  EXIT ;  /* 0x000000000000794d */ /* 0x000fea0003800000 */
        .weak           $__internal_0_$__cuda_sm20_div_u64
        .type           $__internal_0_$__cuda_sm20_div_u64,@function
        .size           $__internal_0_$__cuda_sm20_div_u64,($__internal_1_$__cuda_sm20_rcp_rn_f32_slowpath - $__internal_0_$__cuda_sm20_div_u64)
$__internal_0_$__cuda_sm20_div_u64:
[----:B------:R-:W-:Y:S02]  /*5920*/  IMAD.MOV.U32 R30, RZ, RZ, R13 ;  /* 0x000000ffff1e7224 */ /* 0x000fe400078e000d */
[----:B------:R-:W-:-:S04]  /*5930*/  IMAD.MOV.U32 R31, RZ, RZ, R12 ;  /* 0x000000ffff1f7224 */ /* 0x000fc800078e000c */
[----:B------:R-:W0:Y:S08]  /*5940*/  I2F.U64.RP R11, R30 ;  /* 0x0000001e000b7312 */ /* 0x000e300000309000 */
[----:B0-----:R-:W0:Y:S02]  /*5950*/  MUFU.RCP R11, R11 ;  /* 0x0000000b000b7308 */ /* 0x001e240000001000 */
[----:B0-----:R-:W-:-:S06]  /*5960*/  VIADD R26, R11, 0x1ffffffe ;  /* 0x1ffffffe0b1a7836 */ /* 0x001fcc0000000000 */
[----:B------:R-:W0:Y:S02]  /*5970*/  F2I.U64.TRUNC R26, R26 ;  /* 0x0000001a001a7311 */ /* 0x000e24000020d800 */
[----:B0-----:R-:W-:-:S04]  /*5980*/  IMAD.WIDE.U32 R22, R26, R13, RZ ;  /* 0x0000000d1a167225 */ /* 0x001fc800078e00ff */
[C---:B------:R-:W-:Y:S01]  /*5990*/  IMAD R10, R26.reuse, R12, R23 ;  /* 0x0000000c1a0a7224 */ /* 0x040fe200078e0217 */
[----:B------:R-:W-:Y:S01]  /*59a0*/  IADD3 R22, P0, PT, RZ, -R22, RZ ;  /* 0x80000016ff167210 */ /* 0x000fe20007f1e0ff */
[----:B------:R-:W-:Y:S02]  /*59b0*/  IMAD.MOV.U32 R29, RZ, RZ, R26 ;  /* 0x000000ffff1d7224 */ /* 0x000fe400078e001a */
[----:B------:R-:W-:Y:S02]  /*59c0*/  IMAD R10, R27, R13, R10 ;  /* 0x0000000d1b0a7224 */ /* 0x000fe400078e020a */
[----:B------:R-:W-:-:S04]  /*59d0*/  IMAD.HI.U32 R28, R26, R22, RZ ;  /* 0x000000161a1c7227 */ /* 0x000fc800078e00ff */
[----:B------:R-:W-:-:S04]  /*59e0*/  IMAD.X R10, RZ, RZ, ~R10, P0 ;  /* 0x000000ffff0a7224 */ /* 0x000fc800000e0e0a */
[----:B------:R-:W-:-:S04]  /*59f0*/  IMAD.WIDE.U32 R28, P0, R26, R10, R28 ;  /* 0x0000000a1a1c7225 */ /* 0x000fc8000780001c */
[C---:B------:R-:W-:Y:S02]  /*5a00*/  IMAD R23, R27.reuse, R10, RZ ;  /* 0x0000000a1b177224 */ /* 0x040fe400078e02ff */
[----:B------:R-:W-:-:S04]  /*5a10*/  IMAD.HI.U32 R22, P1, R27, R22, R28 ;  /* 0x000000161b167227 */ /* 0x000fc8000782001c */
[----:B------:R-:W-:Y:S01]  /*5a20*/  IMAD.HI.U32 R10, R27, R10, RZ ;  /* 0x0000000a1b0a7227 */ /* 0x000fe200078e00ff */
[----:B------:R-:W-:-:S03]  /*5a30*/  IADD3 R23, P2, PT, R23, R22, RZ ;  /* 0x0000001617177210 */ /* 0x000fc60007f5e0ff */
[----:B------:R-:W-:Y:S02]  /*5a40*/  IMAD.X R10, R10, 0x1, R27, P0 ;  /* 0x000000010a0a7824 */ /* 0x000fe400000e061b */
[----:B------:R-:W-:-:S03]  /*5a50*/  IMAD.WIDE.U32 R26, R23, R13, RZ ;  /* 0x0000000d171a7225 */ /* 0x000fc600078e00ff */
[----:B------:R-:W-:Y:S01]  /*5a60*/  IADD3.X R10, PT, PT, RZ, RZ, R10, P2, P1 ;  /* 0x000000ffff0a7210 */ /* 0x000fe200017e240a */
[----:B------:R-:W-:Y:S01]  /*5a70*/  IMAD R17, R23, R12, R27 ;  /* 0x0000000c17117224 */ /* 0x000fe200078e021b */
[----:B------:R-:W-:-:S03]  /*5a80*/  IADD3 R11, P0, PT, RZ, -R26, RZ ;  /* 0x8000001aff0b7210 */ /* 0x000fc60007f1e0ff */
[----:B------:R-:W-:Y:S02]  /*5a90*/  IMAD R17, R10, R13, R17 ;  /* 0x0000000d0a117224 */ /* 0x000fe400078e0211 */
[----:B------:R-:W-:-:S04]  /*5aa0*/  IMAD.HI.U32 R22, R23, R11, RZ ;  /* 0x0000000b17167227 */ /* 0x000fc800078e00ff */
[----:B------:R-:W-:-:S04]  /*5ab0*/  IMAD.X R17, RZ, RZ, ~R17, P0 ;  /* 0x000000ffff117224 */ /* 0x000fc800000e0e11 */
[----:B------:R-:W-:-:S04]  /*5ac0*/  IMAD.WIDE.U32 R22, P0, R23, R17, R22 ;  /* 0x0000001117167225 */ /* 0x000fc80007800016 */
[----:B------:R-:W-:-:S04]  /*5ad0*/  IMAD.HI.U32 R11, P1, R10, R11, R22 ;  /* 0x0000000b0a0b7227 */ /* 0x000fc80007820016 */
[CC--:B------:R-:W-:Y:S02]  /*5ae0*/  IMAD R22, R10.reuse, R17.reuse, RZ ;  /* 0x000000110a167224 */ /* 0x0c0fe400078e02ff */
[----:B------:R-:W-:-:S03]  /*5af0*/  IMAD.HI.U32 R17, R10, R17, RZ ;  /* 0x000000110a117227 */ /* 0x000fc600078e00ff */
[----:B------:R-:W-:Y:S01]  /*5b00*/  IADD3 R11, P2, PT, R22, R11, RZ ;  /* 0x0000000b160b7210 */ /* 0x000fe20007f5e0ff */
[----:B------:R-:W-:Y:S02]  /*5b10*/  IMAD.X R17, R17, 0x1, R10, P0 ;  /* 0x0000000111117824 */ /* 0x000fe400000e060a */
[----:B------:R-:W-:Y:S02]  /*5b20*/  IMAD.MOV.U32 R23, RZ, RZ, RZ ;  /* 0x000000ffff177224 */ /* 0x000fe400078e00ff */
[----:B------:R-:W-:-:S04]  /*5b30*/  IMAD.HI.U32 R22, R11, R14, RZ ;  /* 0x0000000e0b167227 */ /* 0x000fc800078e00ff */
[----:B------:R-:W-:Y:S01]  /*5b40*/  IMAD.WIDE.U32 R10, R11, R15, R22 ;  /* 0x0000000f0b0a7225 */ /* 0x000fe200078e0016 */
[----:B------:R-:W-:-:S05]  /*5b50*/  IADD3.X R22, PT, PT, RZ, RZ, R17, P2, P1 ;  /* 0x000000ffff167210 */ /* 0x000fca00017e2411 */
[----:B------:R-:W-:-:S04]  /*5b60*/  IMAD.HI.U32 R10, P0, R22, R14, R10 ;  /* 0x0000000e160a7227 */ /* 0x000fc8000780000a */
[CC--:B------:R-:W-:Y:S02]  /*5b70*/  IMAD R11, R22.reuse, R15.reuse, RZ ;  /* 0x0000000f160b7224 */ /* 0x0c0fe400078e02ff */
[----:B------:R-:W-:-:S03]  /*5b80*/  IMAD.HI.U32 R22, R22, R15, RZ ;  /* 0x0000000f16167227 */ /* 0x000fc600078e00ff */
[----:B------:R-:W-:Y:S01]  /*5b90*/  IADD3 R10, P1, PT, R11, R10, RZ ;  /* 0x0000000a0b0a7210 */ /* 0x000fe20007f3e0ff */
[----:B------:R-:W-:-:S04]  /*5ba0*/  IMAD.X R22, RZ, RZ, R22, P0 ;  /* 0x000000ffff167224 */ /* 0x000fc800000e0616 */
[----:B------:R-:W-:-:S04]  /*5bb0*/  IMAD.WIDE.U32 R26, R10, R13, RZ ;  /* 0x0000000d0a1a7225 */ /* 0x000fc800078e00ff */
[----:B------:R-:W-:Y:S01]  /*5bc0*/  IMAD.X R22, RZ, RZ, R22, P1 ;  /* 0x000000ffff167224 */ /* 0x000fe200008e0616 */
[----:B------:R-:W-:Y:S01]  /*5bd0*/  IADD3 R26, P1, PT, -R26, R14, RZ ;  /* 0x0000000e1a1a7210 */ /* 0x000fe20007f3e1ff */
[----:B------:R-:W-:-:S03]  /*5be0*/  IMAD R11, R10, R12, R27 ;  /* 0x0000000c0a0b7224 */ /* 0x000fc600078e021b */
[-C--:B------:R-:W-:Y:S01]  /*5bf0*/  ISETP.GE.U32.AND P0, PT, R26, R13.reuse, PT ;  /* 0x0000000d1a00720c */ /* 0x080fe20003f06070 */
[----:B------:R-:W-:-:S04]  /*5c00*/  IMAD R28, R22, R13, R11 ;  /* 0x0000000d161c7224 */ /* 0x000fc800078e020b */
[----:B------:R-:W-:Y:S01]  /*5c10*/  IMAD.X R11, R15, 0x1, ~R28, P1 ;  /* 0x000000010f0b7824 */ /* 0x000fe200008e0e1c */
[----:B------:R-:W-:Y:S02]  /*5c20*/  IADD3 R17, P1, PT, -R13, R26, RZ ;  /* 0x0000001a0d117210 */ /* 0x000fe40007f3e1ff */
[----:B------:R-:W-:Y:S02]  /*5c30*/  IADD3 R15, P2, PT, R10, 0x1, RZ ;  /* 0x000000010a0f7810 */ /* 0x000fe40007f5e0ff */
[----:B------:R-:W-:-:S04]  /*5c40*/  ISETP.GE.U32.AND.EX P0, PT, R11, R12, PT, P0 ;  /* 0x0000000c0b00720c */ /* 0x000fc80003f06100 */
[----:B------:R-:W-:Y:S01]  /*5c50*/  SEL R15, R15, R10, P0 ;  /* 0x0000000a0f0f7207 */ /* 0x000fe20000000000 */
[----:B------:R-:W-:Y:S01]  /*5c60*/  IMAD.X R10, R11, 0x1, ~R12, P1 ;  /* 0x000000010b0a7824 */ /* 0x000fe200008e0e0c */
[----:B------:R-:W-:Y:S01]  /*5c70*/  SEL R26, R17, R26, P0 ;  /* 0x0000001a111a7207 */ /* 0x000fe20000000000 */
[----:B------:R-:W-:Y:S01]  /*5c80*/  IMAD.X R17, RZ, RZ, R22, P2 ;  /* 0x000000ffff117224 */ /* 0x000fe200010e0616 */
[----:B------:R-:W-:Y:S02]  /*5c90*/  ISETP.NE.U32.AND P1, PT, R13, RZ, PT ;  /* 0x000000ff0d00720c */ /* 0x000fe40003f25070 */
[----:B------:R-:W-:Y:S02]  /*5ca0*/  SEL R11, R10, R11, P0 ;  /* 0x0000000b0a0b7207 */ /* 0x000fe40000000000 */
[----:B------:R-:W-:Y:S02]  /*5cb0*/  SEL R17, R17, R22, P0 ;  /* 0x0000001611117207 */ /* 0x000fe40000000000 */
[----:B------:R-:W-:-:S02]  /*5cc0*/  IADD3 R10, P2, PT, R15, 0x1, RZ ;  /* 0x000000010f0a7810 */ /* 0x000fc40007f5e0ff */
[----:B------:R-:W-:Y:S02]  /*5cd0*/  ISETP.GE.U32.AND P0, PT, R26, R13, PT ;  /* 0x0000000d1a00720c */ /* 0x000fe40003f06070 */
[----:B------:R-:W-:Y:S01]  /*5ce0*/  ISETP.NE.AND.EX P1, PT, R12, RZ, PT, P1 ;  /* 0x000000ff0c00720c */ /* 0x000fe20003f25310 */
[----:B------:R-:W-:Y:S01]  /*5cf0*/  IMAD.X R22, RZ, RZ, R17, P2 ;  /* 0x000000ffff167224 */ /* 0x000fe200010e0611 */
[----:B------:R-:W-:-:S04]  /*5d00*/  ISETP.GE.U32.AND.EX P0, PT, R11, R12, PT, P0 ;  /* 0x0000000c0b00720c */ /* 0x000fc80003f06100 */
[----:B------:R-:W-:Y:S01]  /*5d10*/  SEL R11, R22, R17, P0 ;  /* 0x00000011160b7207 */ /* 0x000fe20000000000 */
[----:B------:R-:W-:Y:S01]  /*5d20*/  IMAD.MOV.U32 R17, RZ, RZ, 0x0 ;  /* 0x00000000ff117424 */ /* 0x000fe200078e00ff */
[----:B------:R-:W-:Y:S02]  /*5d30*/  SEL R10, R10, R15, P0 ;  /* 0x0000000f0a0a7207 */ /* 0x000fe40000000000 */
[----:B------:R-:W-:Y:S02]  /*5d40*/  SEL R11, R11, 0xffffffff, P1 ;  /* 0xffffffff0b0b7807 */ /* 0x000fe40000800000 */
[----:B------:R-:W-:Y:S01]  /*5d50*/  SEL R10, R10, 0xffffffff, P1 ;  /* 0xffffffff0a0a7807 */ /* 0x000fe20000800000 */
[----:B------:R-:W-:Y:S06]  /*5d60*/  RET.REL.NODEC R16 `(_Z38_float_to_fusednbitrowwise_cuda_kerneliPKfiiPh) ;  /* 0xffffffa010a47950 */ /* 0x000fec0003c3ffff */
        .weak           $__internal_1_$__cuda_sm20_rcp_rn_f32_slowpath
        .type           $__internal_1_$__cuda_sm20_rcp_rn_f32_slowpath,@function
        .size           $__internal_1_$__cuda_sm20_rcp_rn_f32_slowpath,($__internal_2_$__cuda_sm20_rem_u64 - $__internal_1_$__cuda_sm20_rcp_rn_f32_slowpath)
$__internal_1_$__cuda_sm20_rcp_rn_f32_slowpath:
[----:B------:R-:W-:Y:S01]  /*5d70*/  IMAD.SHL.U32 R5, R4, 0x2, RZ ;  /* 0x0000000204057824 */ /* 0x000fe200078e00ff */
[----:B------:R-:W-:Y:S04]  /*5d80*/  BSSY.RECONVERGENT B1, `(.L_x_1608) ;  /* 0x0000030000017945 */ /* 0x000fe80003800200 */
[----:B------:R-:W-:-:S04]  /*5d90*/  SHF.R.U32.HI R15, RZ, 0x18, R5 ;  /* 0x00000018ff0f7819 */ /* 0x000fc80000011605 */
[----:B------:R-:W-:-:S13]  /*5da0*/  ISETP.NE.U32.AND P0, PT, R15, RZ, PT ;  /* 0x000000ff0f00720c */ /* 0x000fda0003f05070 */
[----:B------:R-:W-:Y:S05]  /*5db0*/  @P0 BRA `(.L_x_1609) ;  /* 0x0000000000280947 */ /* 0x000fea0003800000 */
[----:B------:R-:W-:-:S05]  /*5dc0*/  IMAD.SHL.U32 R5, R4, 0x2, RZ ;  /* 0x0000000204057824 */ /* 0x000fca00078e00ff */
[----:B------:R-:W-:-:S13]  /*5dd0*/  ISETP.NE.AND P0, PT, R5, RZ, PT ;  /* 0x000000ff0500720c */ /* 0x000fda0003f05270 */
[----:B------:R-:W-:Y:S01]  /*5de0*/  @P0 FFMA R11, R4, 1.84467440737095516160e+19, RZ ;  /* 0x5f800000040b0823 */ /* 0x000fe200000000ff */
[----:B------:R-:W-:Y:S08]  /*5df0*/  @!P0 MUFU.RCP R9, R4 ;  /* 0x0000000400098308 */ /* 0x000ff00000001000 */
[----:B------:R-:W0:Y:S02]  /*5e00*/  @P0 MUFU.RCP R12, R11 ;  /* 0x0000000b000c0308 */ /* 0x000e240000001000 */
[----:B0-----:R-:W-:-:S04]  /*5e10*/  @P0 FFMA R5, R11, R12, -1 ;  /* 0xbf8000000b050423 */ /* 0x001fc8000000000c */
[----:B------:R-:W-:-:S04]  /*5e20*/  @P0 FADD.FTZ R5, -R5, -RZ ;  /* 0x800000ff05050221 */ /* 0x000fc80000010100 */
[----:B------:R-:W-:-:S04]  /*5e30*/  @P0 FFMA R5, R12, R5, R12 ;  /* 0x000000050c050223 */ /* 0x000fc8000000000c */
[----:B------:R-:W-:Y:S01]  /*5e40*/  @P0 FFMA R9, R5, 1.84467440737095516160e+19, RZ ;  /* 0x5f80000005090823 */ /* 0x000fe200000000ff */
[----:B------:R-:W-:Y:S06]  /*5e50*/  BRA `(.L_x_1610) ;  /* 0x0000000000887947 */ /* 0x000fec0003800000 */
.L_x_1609:
[----:B------:R-:W-:-:S05]  /*5e60*/  VIADD R17, R15, 0xffffff03 ;  /* 0xffffff030f117836 */ /* 0x000fca0000000000 */
[----:B------:R-:W-:-:S13]  /*5e70*/  ISETP.GT.U32.AND P0, PT, R17, 0x1, PT ;  /* 0x000000011100780c */ /* 0x000fda0003f04070 */
[----:B------:R-:W-:Y:S05]  /*5e80*/  @P0 BRA `(.L_x_1611) ;  /* 0x0000000000780947 */ /* 0x000fea0003800000 */
[----:B------:R-:W-:Y:S01]  /*5e90*/  LOP3.LUT R5, R4, 0x7fffff, RZ, 0xc0, !PT ;  /* 0x007fffff04057812 */ /* 0x000fe200078ec0ff */
[----:B------:R-:W-:-:S03]  /*5ea0*/  IMAD.MOV.U32 R14, RZ, RZ, 0x3 ;  /* 0x00000003ff0e7424 */ /* 0x000fc600078e00ff */
[----:B------:R-:W-:Y:S02]  /*5eb0*/  LOP3.LUT R5, R5, 0x3f800000, RZ, 0xfc, !PT ;  /* 0x3f80000005057812 */ /* 0x000fe400078efcff */
[----:B------:R-:W-:Y:S02]  /*5ec0*/  SHF.L.U32 R14, R14, R17, RZ ;  /* 0x000000110e0e7219 */ /* 0x000fe400000006ff */
[----:B------:R-:W0:Y:S02]  /*5ed0*/  MUFU.RCP R12, R5 ;  /* 0x00000005000c7308 */ /* 0x000e240000001000 */
[----:B0-----:R-:W-:-:S04]  /*5ee0*/  FFMA R9, R5, R12, -1 ;  /* 0xbf80000005097423 */ /* 0x001fc8000000000c */
[----:B------:R-:W-:-:S04]  /*5ef0*/  FADD.FTZ R9, -R9, -RZ ;  /* 0x800000ff09097221 */ /* 0x000fc80000010100 */
[CCC-:B------:R-:W-:Y:S01]  /*5f00*/  FFMA.RM R11, R12.reuse, R9.reuse, R12.reuse ;  /* 0x000000090c0b7223 */ /* 0x1c0fe2000000400c */
[----:B------:R-:W-:-:S04]  /*5f10*/  FFMA.RP R12, R12, R9, R12 ;  /* 0x000000090c0c7223 */ /* 0x000fc8000000800c */
[C---:B------:R-:W-:Y:S02]  /*5f20*/  LOP3.LUT R9, R11.reuse, 0x7fffff, RZ, 0xc0, !PT ;  /* 0x007fffff0b097812 */ /* 0x040fe400078ec0ff */
[----:B------:R-:W-:Y:S02]  /*5f30*/  FSETP.NEU.FTZ.AND P0, PT, R11, R12, PT ;  /* 0x0000000c0b00720b */ /* 0x000fe40003f1d000 */
[----:B------:R-:W-:Y:S02]  /*5f40*/  LOP3.LUT R9, R9, 0x800000, RZ, 0xfc, !PT ;  /* 0x0080000009097812 */ /* 0x000fe400078efcff */
[----:B------:R-:W-:Y:S02]  /*5f50*/  SEL R11, RZ, 0xffffffff, !P0 ;  /* 0xffffffffff0b7807 */ /* 0x000fe40004000000 */
[----:B------:R-:W-:-:S03]  /*5f60*/  LOP3.LUT R14, R14, R9, RZ, 0xc0, !PT ;  /* 0x000000090e0e7212 */ /* 0x000fc600078ec0ff */
[----:B------:R-:W-:Y:S01]  /*5f70*/  IMAD.MOV R12, RZ, RZ, -R11 ;  /* 0x000000ffff0c7224 */ /* 0x000fe200078e0a0b */
[----:B------:R-:W-:-:S04]  /*5f80*/  SHF.R.U32.HI R14, RZ, R17, R14 ;  /* 0x00000011ff0e7219 */ /* 0x000fc8000001160e */
[--C-:B------:R-:W-:Y:S01]  /*5f90*/  LOP3.LUT P1, RZ, R12, R17, R9.reuse, 0xf8, !PT ;  /* 0x000000110cff7212 */ /* 0x100fe2000782f809 */
[----:B------:R-:W-:Y:S01]  /*5fa0*/  VIADD R12, R15, 0xffffff04 ;  /* 0xffffff040f0c7836 */ /* 0x000fe20000000000 */
[C---:B------:R-:W-:Y:S02]  /*5fb0*/  LOP3.LUT P0, RZ, R14.reuse, 0x1, RZ, 0xc0, !PT ;  /* 0x000000010eff7812 */ /* 0x040fe4000780c0ff */
[----:B------:R-:W-:Y:S02]  /*5fc0*/  LOP3.LUT P2, RZ, R14, 0x2, RZ, 0xc0, !PT ;  /* 0x000000020eff7812 */ /* 0x000fe4000784c0ff */
[----:B------:R-:W-:Y:S02]  /*5fd0*/  SHF.R.U32.HI R9, RZ, R12, R9 ;  /* 0x0000000cff097219 */ /* 0x000fe40000011609 */
[----:B------:R-:W-:Y:S02]  /*5fe0*/  PLOP3.LUT P0, PT, P0, P1, P2, 0xe0, 0x0 ;  /* 0x000000000000781c */ /* 0x000fe40000703c20 */
[----:B------:R-:W-:-:S02]  /*5ff0*/  LOP3.LUT P1, RZ, R4, 0x7fffff, RZ, 0xc0, !PT ;  /* 0x007fffff04ff7812 */ /* 0x000fc4000782c0ff */
[----:B------:R-:W-:-:S05]  /*6000*/  SEL R5, RZ, 0x1, !P0 ;  /* 0x00000001ff057807 */ /* 0x000fca0004000000 */
[----:B------:R-:W-:-:S05]  /*6010*/  IMAD.MOV R5, RZ, RZ, -R5 ;  /* 0x000000ffff057224 */ /* 0x000fca00078e0a05 */
[----:B------:R-:W-:-:S13]  /*6020*/  ISETP.GE.AND P0, PT, R5, RZ, PT ;  /* 0x000000ff0500720c */ /* 0x000fda0003f06270 */
[----:B------:R-:W-:-:S04]  /*6030*/  @!P0 VIADD R9, R9, 0x1 ;  /* 0x0000000109098836 */ /* 0x000fc80000000000 */
[----:B------:R-:W-:-:S05]  /*6040*/  @!P1 IMAD.SHL.U32 R9, R9, 0x2, RZ ;  /* 0x0000000209099824 */ /* 0x000fca00078e00ff */
[----:B------:R-:W-:Y:S01]  /*6050*/  LOP3.LUT R9, R9, 0x80000000, R4, 0xf8, !PT ;  /* 0x8000000009097812 */ /* 0x000fe200078ef804 */
[----:B------:R-:W-:Y:S06]  /*6060*/  BRA `(.L_x_1610) ;  /* 0x0000000000047947 */ /* 0x000fec0003800000 */
.L_x_1611:
[----:B------:R0:W1:Y:S02]  /*6070*/  MUFU.RCP R9, R4 ;  /* 0x0000000400097308 */ /* 0x0000640000001000 */
.L_x_1610:
[----:B------:R-:W-:Y:S05]  /*6080*/  BSYNC.RECONVERGENT B1 ;  /* 0x0000000000017941 */ /* 0x000fea0003800200 */
.L_x_1608:
[----:B------:R-:W-:-:S04]  /*6090*/  IMAD.MOV.U32 R11, RZ, RZ, 0x0 ;  /* 0x00000000ff0b7424 */ /* 0x000fc800078e00ff */
[----:B01----:R-:W-:Y:S05]  /*60a0*/  RET.REL.NODEC R10 `(_Z38_float_to_fusednbitrowwise_cuda_kerneliPKfiiPh) ;  /* 0xffffff9c0ad47950 */ /* 0x003fea0003c3ffff */
        .weak           $__internal_2_$__cuda_sm20_rem_u64
        .type           $__internal_2_$__cuda_sm20_rem_u64,@function
        .size           $__internal_2_$__cuda_sm20_rem_u64,($__internal_3_$__cuda_sm3x_div_rn_noftz_f32_slowpath - $__internal_2_$__cuda_sm20_rem_u64)
$__internal_2_$__cuda_sm20_rem_u64:
        /* <DEDUP_REMOVED lines=14> */
[----:B------:R-:W-:-:S04]  /*6190*/  IMAD.HI.U32 R11, R27, R16, RZ ;  /* 0x000000101b0b7227 */ /* 0x000fc800078e00ff */
[----:B------:R-:W-:-:S04]  /*61a0*/  IMAD.HI.U32 R17, P1, R27, R17, R28 ;  /* 0x000000111b117227 */ /* 0x000fc8000782001c */
[----:B------:R-:W-:Y:S02]  /*61b0*/  IMAD R16, R27, R16, RZ ;  /* 0x000000101b107224 */ /* 0x000fe400078e02ff */
[----:B------:R-:W-:-:S03]  /*61c0*/  IMAD.X R11, R11, 0x1, R27, P0 ;  /* 0x000000010b0b7824 */ /* 0x000fc600000e061b */
[----:B------:R-:W-:-:S04]  /*61d0*/  IADD3 R17, P0, PT, R16, R17, RZ ;  /* 0x0000001110117210 */ /* 0x000fc80007f1e0ff */
[----:B------:R-:W-:Y:S01]  /*61e0*/  IADD3.X R11, PT, PT, RZ, RZ, R11, P0, P1 ;  /* 0x000000ffff0b7210 */ /* 0x000fe200007e240b */
[----:B------:R-:W-:-:S04]  /*61f0*/  IMAD.WIDE.U32 R26, R17, R13, RZ ;  /* 0x0000000d111a7225 */ /* 0x000fc800078e00ff */
[----:B------:R-:W-:Y:S01]  /*6200*/  IMAD R16, R17, R12, R27 ;  /* 0x0000000c11107224 */ /* 0x000fe200078e021b */
[----:B------:R-:W-:Y:S01]  /*6210*/  IADD3 R25, P0, PT, RZ, -R26, RZ ;  /* 0x8000001aff197210 */ /* 0x000fe20007f1e0ff */
[----:B------:R-:W-:Y:S02]  /*6220*/  IMAD.MOV.U32 R27, RZ, RZ, RZ ;  /* 0x000000ffff1b7224 */ /* 0x000fe400078e00ff */
[----:B------:R-:W-:-:S04]  /*6230*/  IMAD R16, R11, R13, R16 ;  /* 0x0000000d0b107224 */ /* 0x000fc800078e0210 */
[----:B------:R-:W-:Y:S02]  /*6240*/  IMAD.X R22, RZ, RZ, ~R16, P0 ;  /* 0x000000ffff167224 */ /* 0x000fe400000e0e10 */
[----:B------:R-:W-:-:S04]  /*6250*/  IMAD.HI.U32 R16, R17, R25, RZ ;  /* 0x0000001911107227 */ /* 0x000fc800078e00ff */
[----:B------:R-:W-:-:S04]  /*6260*/  IMAD.WIDE.U32 R16, P0, R17, R22, R16 ;  /* 0x0000001611107225 */ /* 0x000fc80007800010 */
[----:B------:R-:W-:-:S04]  /*6270*/  IMAD.HI.U32 R25, P1, R11, R25, R16 ;  /* 0x000000190b197227 */ /* 0x000fc80007820010 */
[----:B------:R-:W-:-:S04]  /*6280*/  IMAD.HI.U32 R16, R11, R22, RZ ;  /* 0x000000160b107227 */ /* 0x000fc800078e00ff */
[----:B------:R-:W-:Y:S02]  /*6290*/  IMAD R22, R11, R22, RZ ;  /* 0x000000160b167224 */ /* 0x000fe400078e02ff */
[----:B------:R-:W-:-:S03]  /*62a0*/  IMAD.X R16, R16, 0x1, R11, P0 ;  /* 0x0000000110107824 */ /* 0x000fc600000e060b */
[----:B------:R-:W-:-:S05]  /*62b0*/  IADD3 R22, P0, PT, R22, R25, RZ ;  /* 0x0000001916167210 */ /* 0x000fca0007f1e0ff */
        /* <DEDUP_REMOVED lines=9> */
[----:B------:R-:W-:Y:S01]  /*6350*/  IMAD R16, R16, R12, R27 ;  /* 0x0000000c10107224 */ /* 0x000fe200078e021b */
[----:B------:R-:W-:Y:S01]  /*6360*/  IADD3 R26, P2, PT, -R26, R14, RZ ;  /* 0x0000000e1a1a7210 */ /* 0x000fe20007f5e1ff */
[----:B------:R-:W-:-:S03]  /*6370*/  IMAD.X R11, RZ, RZ, R11, P1 ;  /* 0x000000ffff0b7224 */ /* 0x000fc600008e060b */
[-C--:B------:R-:W-:Y:S01]  /*6380*/  ISETP.GE.U32.AND P0, PT, R26, R13.reuse, PT ;  /* 0x0000000d1a00720c */ /* 0x080fe20003f06070 */
[----:B------:R-:W-:Y:S01]  /*6390*/  IMAD R16, R11, R13, R16 ;  /* 0x0000000d0b107224 */ /* 0x000fe200078e0210 */
[----:B------:R-:W-:-:S03]  /*63a0*/  IADD3 R17, P1, PT, -R13, R26, RZ ;  /* 0x0000001a0d117210 */ /* 0x000fc60007f3e1ff */
[----:B------:R-:W-:-:S04]  /*63b0*/  IMAD.X R11, R15, 0x1, ~R16, P2 ;  /* 0x000000010f0b7824 */ /* 0x000fc800010e0e10 */
[C---:B------:R-:W-:Y:S01]  /*63c0*/  IMAD.X R16, R11.reuse, 0x1, ~R12, P1 ;  /* 0x000000010b107824 */ /* 0x040fe200008e0e0c */
[----:B------:R-:W-:Y:S02]  /*63d0*/  ISETP.GE.U32.AND.EX P0, PT, R11, R12, PT, P0 ;  /* 0x0000000c0b00720c */ /* 0x000fe40003f06100 */
[----:B------:R-:W-:Y:S02]  /*63e0*/  ISETP.NE.U32.AND P1, PT, R13, RZ, PT ;  /* 0x000000ff0d00720c */ /* 0x000fe40003f25070 */
[----:B------:R-:W-:Y:S02]  /*63f0*/  SEL R26, R17, R26, P0 ;  /* 0x0000001a111a7207 */ /* 0x000fe40000000000 */
[----:B------:R-:W-:Y:S02]  /*6400*/  SEL R11, R16, R11, P0 ;  /* 0x0000000b100b7207 */ /* 0x000fe40000000000 */
[----:B------:R-:W-:Y:S02]  /*6410*/  IADD3 R17, P2, PT, -R13, R26, RZ ;  /* 0x0000001a0d117210 */ /* 0x000fe40007f5e1ff */
[----:B------:R-:W-:-:S02]  /*6420*/  ISETP.GE.U32.AND P0, PT, R26, R13, PT ;  /* 0x0000000d1a00720c */ /* 0x000fc40003f06070 */
[----:B------:R-:W-:Y:S01]  /*6430*/  ISETP.NE.AND.EX P1, PT, R12, RZ, PT, P1 ;  /* 0x000000ff0c00720c */ /* 0x000fe20003f25310 */
[C---:B------:R-:W-:Y:S01]  /*6440*/  IMAD.X R16, R11.reuse, 0x1, ~R12, P2 ;  /* 0x000000010b107824 */ /* 0x040fe200010e0e0c */
[----:B------:R-:W-:-:S04]  /*6450*/  ISETP.GE.U32.AND.EX P0, PT, R11, R12, PT, P0 ;  /* 0x0000000c0b00720c */ /* 0x000fc80003f06100 */
[----:B------:R-:W-:Y:S01]  /*6460*/  SEL R16, R16, R11, P0 ;  /* 0x0000000b10107207 */ /* 0x000fe20000000000 */
[----:B------:R-:W-:Y:S01]  /*6470*/  IMAD.MOV.U32 R11, RZ, RZ, 0x0 ;  /* 0x00000000ff0b7424 */ /* 0x000fe200078e00ff */
[----:B------:R-:W-:Y:S02]  /*6480*/  SEL R17, R17, R26, P0 ;  /* 0x0000001a11117207 */ /* 0x000fe40000000000 */
[----:B------:R-:W-:Y:S02]  /*6490*/  SEL R16, R16, 0xffffffff, P1 ;  /* 0xffffffff10107807 */ /* 0x000fe40000800000 */
[----:B------:R-:W-:Y:S01]  /*64a0*/  SEL R17, R17, 0xffffffff, P1 ;  /* 0xffffffff11117807 */ /* 0x000fe20000800000 */
[----:B------:R-:W-:Y:S06]  /*64b0*/  RET.REL.NODEC R10 `(_Z38_float_to_fusednbitrowwise_cuda_kerneliPKfiiPh) ;  /* 0xffffff980ad07950 */ /* 0x000fec0003c3ffff */
        .weak           $__internal_3_$__cuda_sm3x_div_rn_noftz_f32_slowpath
        .type           $__internal_3_$__cuda_sm3x_div_rn_noftz_f32_slowpath,@function
        .size           $__internal_3_$__cuda_sm3x_div_rn_noftz_f32_slowpath,(.L_x_1798 - $__internal_3_$__cuda_sm3x_div_rn_noftz_f32_slowpath)
$__internal_3_$__cuda_sm3x_div_rn_noftz_f32_slowpath:
[--C-:B------:R-:W-:Y:S01]  /*64c0*/  SHF.R.U32.HI R11, RZ, 0x17, R5.reuse ;  /* 0x00000017ff0b7819 */ /* 0x100fe20000011605 */
[----:B------:R-:W-:Y:S01]  /*64d0*/  BSSY.RECONVERGENT B2, `(.L_x_1612) ;  /* 0x0000064000027945 */ /* 0x000fe20003800200 */
[--C-:B------:R-:W-:Y:S01]  /*64e0*/  SHF.R.U32.HI R10, RZ, 0x17, R4.reuse ;  /* 0x00000017ff0a7819 */ /* 0x100fe20000011604 */
[----:B------:R-:W-:Y:S01]  /*64f0*/  IMAD.MOV.U32 R15, RZ, RZ, R5 ;  /* 0x000000ffff0f7224 */ /* 0x000fe200078e0005 */
[----:B------:R-:W-:Y:S02]  /*6500*/  LOP3.LUT R11, R11, 0xff, RZ, 0xc0, !PT ;  /* 0x000000ff0b0b7812 */ /* 0x000fe400078ec0ff */
[----:B------:R-:W-:Y:S01]  /*6510*/  LOP3.LUT R16, R10, 0xff, RZ, 0xc0, !PT ;  /* 0x000000ff0a107812 */ /* 0x000fe200078ec0ff */
[----:B------:R-:W-:Y:S02]  /*6520*/  IMAD.MOV.U32 R10, RZ, RZ, R4 ;  /* 0x000000ffff0a7224 */ /* 0x000fe400078e0004 */
[----:B------:R-:W-:Y:S02]  /*6530*/  VIADD R14, R11, 0xffffffff ;  /* 0xffffffff0b0e7836 */ /* 0x000fe40000000000 */
[----:B------:R-:W-:-:S03]  /*6540*/  VIADD R17, R16, 0xffffffff ;  /* 0xffffffff10117836 */ /* 0x000fc60000000000 */
[----:B------:R-:W-:-:S04]  /*6550*/  ISETP.GT.U32.AND P0, PT, R14, 0xfd, PT ;  /* 0x000000fd0e00780c */ /* 0x000fc80003f04070 */
[----:B------:R-:W-:-:S13]  /*6560*/  ISETP.GT.U32.OR P0, PT, R17, 0xfd, P0 ;  /* 0x000000fd1100780c */ /* 0x000fda0000704470 */
[----:B------:R-:W-:Y:S01]  /*6570*/  @!P0 IMAD.MOV.U32 R12, RZ, RZ, RZ ;  /* 0x000000ffff0c8224 */ /* 0x000fe200078e00ff */
[----:B------:R-:W-:Y:S06]  /*6580*/  @!P0 BRA `(.L_x_1613) ;  /* 0x00000000005c8947 */ /* 0x000fec0003800000 */
[----:B------:R-:W-:Y:S02]  /*6590*/  FSETP.GTU.FTZ.AND P0, PT, |R4|, +INF , PT ;  /* 0x7f8000000400780b */ /* 0x000fe40003f1c200 */
[----:B------:R-:W-:-:S04]  /*65a0*/  FSETP.GTU.FTZ.AND P1, PT, |R5|, +INF , PT ;  /* 0x7f8000000500780b */ /* 0x000fc80003f3c200 */
[----:B------:R-:W-:-:S13]  /*65b0*/  PLOP3.LUT P0, PT, P0, P1, PT, 0xf8, 0x8f ;  /* 0x00000000008f781c */ /* 0x000fda0000703f70 */
[----:B------:R-:W-:Y:S05]  /*65c0*/  @P0 BRA `(.L_x_1614) ;  /* 0x00000004004c0947 */ /* 0x000fea0003800000 */
[----:B------:R-:W-:-:S13]  /*65d0*/  LOP3.LUT P0, RZ, R15, 0x7fffffff, R10, 0xc8, !PT ;  /* 0x7fffffff0fff7812 */ /* 0x000fda000780c80a */
[----:B------:R-:W-:Y:S05]  /*65e0*/  @!P0 BRA `(.L_x_1615) ;  /* 0x00000004003c8947 */ /* 0x000fea0003800000 */
[C---:B------:R-:W-:Y:S02]  /*65f0*/  FSETP.NEU.FTZ.AND P1, PT, |R4|.reuse, +INF , PT ;  /* 0x7f8000000400780b */ /* 0x040fe40003f3d200 */
[----:B------:R-:W-:Y:S02]  /*6600*/  FSETP.NEU.FTZ.AND P0, PT, |R5|, +INF , PT ;  /* 0x7f8000000500780b */ /* 0x000fe40003f1d200 */
[----:B------:R-:W-:-:S11]  /*6610*/  FSETP.NEU.FTZ.AND P2, PT, |R4|, +INF , PT ;  /* 0x7f8000000400780b */ /* 0x000fd60003f5d200 */
[----:B------:R-:W-:Y:S05]  /*6620*/  @!P0 BRA !P1, `(.L_x_1615) ;  /* 0x00000004002c8947 */ /* 0x000fea0004800000 */
[----:B------:R-:W-:-:S04]  /*6630*/  LOP3.LUT P1, RZ, R10, 0x7fffffff, RZ, 0xc0, !PT ;  /* 0x7fffffff0aff7812 */ /* 0x000fc8000782c0ff */
[----:B------:R-:W-:-:S13]  /*6640*/  PLOP3.LUT P0, PT, P0, P1, PT, 0x2f, 0xf2 ;  /* 0x0000000000f2781c */ /* 0x000fda0000702577 */
[----:B------:R-:W-:Y:S05]  /*6650*/  @P0 BRA `(.L_x_1616) ;  /* 0x0000000400180947 */ /* 0x000fea0003800000 */
[----:B------:R-:W-:-:S04]  /*6660*/  LOP3.LUT P0, RZ, R15, 0x7fffffff, RZ, 0xc0, !PT ;  /* 0x7fffffff0fff7812 */ /* 0x000fc8000780c0ff */
[----:B------:R-:W-:-:S13]  /*6670*/  PLOP3.LUT P0, PT, P2, P0, PT, 0x2f, 0xf2 ;  /* 0x0000000000f2781c */ /* 0x000fda0001700577 */
[----:B------:R-:W-:Y:S05]  /*6680*/  @P0 BRA `(.L_x_1617) ;  /* 0x0000000400000947 */ /* 0x000fea0003800000 */
[----:B------:R-:W-:Y:S02]  /*6690*/  ISETP.GE.AND P0, PT, R17, RZ, PT ;  /* 0x000000ff1100720c */ /* 0x000fe40003f06270 */
[----:B------:R-:W-:-:S11]  /*66a0*/  ISETP.GE.AND P1, PT, R14, RZ, PT ;  /* 0x000000ff0e00720c */ /* 0x000fd60003f26270 */
[----:B------:R-:W-:Y:S02]  /*66b0*/  @P0 IMAD.MOV.U32 R12, RZ, RZ, RZ ;  /* 0x000000ffff0c0224 */ /* 0x000fe400078e00ff */
[----:B------:R-:W-:Y:S01]  /*66c0*/  @!P0 FFMA R10, R4, 1.84467440737095516160e+19, RZ ;  /* 0x5f800000040a8823 */ /* 0x000fe200000000ff */
[----:B------:R-:W-:Y:S02]  /*66d0*/  @!P0 IMAD.MOV.U32 R12, RZ, RZ, -0x40 ;  /* 0xffffffc0ff0c8424 */ /* 0x000fe400078e00ff */
[----:B------:R-:W-:Y:S02]  /*66e0*/  @!P1 FFMA R15, R5, 1.84467440737095516160e+19, RZ ;  /* 0x5f800000050f9823 */ /* 0x000fe400000000ff */
[----:B------:R-:W-:-:S07]  /*66f0*/  @!P1 VIADD R12, R12, 0x40 ;  /* 0x000000400c0c9836 */ /* 0x000fce0000000000 */
.L_x_1613:
[----:B------:R-:W-:Y:S01]  /*6700*/  LEA R4, R11, 0xc0800000, 0x17 ;  /* 0xc08000000b047811 */ /* 0x000fe200078eb8ff */
[----:B------:R-:W-:Y:S01]  /*6710*/  VIADD R5, R16, 0xffffff81 ;  /* 0xffffff8110057836 */ /* 0x000fe20000000000 */
[----:B------:R-:W-:Y:S03]  /*6720*/  BSSY.RECONVERGENT B3, `(.L_x_1618) ;  /* 0x0000035000037945 */ /* 0x000fe60003800200 */
[----:B------:R-:W-:Y:S01]  /*6730*/  IMAD.IADD R15, R15, 0x1, -R4 ;  /* 0x000000010f0f7824 */ /* 0x000fe200078e0a04 */
[C---:B------:R-:W-:Y:S01]  /*6740*/  IADD3 R11, PT, PT, R5.reuse, 0x7f, -R11 ;  /* 0x0000007f050b7810 */ /* 0x040fe20007ffe80b */
[----:B------:R-:W-:Y:S02]  /*6750*/  IMAD R4, R5, -0x800000, R10 ;  /* 0xff80000005047824 */ /* 0x000fe400078e020a */
[----:B------:R-:W0:Y:S01]  /*6760*/  MUFU.RCP R14, R15 ;  /* 0x0000000f000e7308 */ /* 0x000e220000001000 */
[----:B------:R-:W-:Y:S01]  /*6770*/  FADD.FTZ R17, -R15, -RZ ;  /* 0x800000ff0f117221 */ /* 0x000fe20000010100 */
[----:B------:R-:W-:-:S03]  /*6780*/  IMAD.IADD R11, R11, 0x1, R12 ;  /* 0x000000010b0b7824 */ /* 0x000fc600078e020c */
[----:B0-----:R-:W-:-:S04]  /*6790*/  FFMA R21, R14, R17, 1 ;  /* 0x3f8000000e157423 */ /* 0x001fc80000000011 */
[----:B------:R-:W-:-:S04]  /*67a0*/  FFMA R23, R14, R21, R14 ;  /* 0x000000150e177223 */ /* 0x000fc8000000000e */
[----:B------:R-:W-:-:S04]  /*67b0*/  FFMA R10, R4, R23, RZ ;  /* 0x00000017040a7223 */ /* 0x000fc800000000ff */
[----:B------:R-:W-:-:S04]  /*67c0*/  FFMA R21, R17, R10, R4 ;  /* 0x0000000a11157223 */ /* 0x000fc80000000004 */
[----:B------:R-:W-:-:S04]  /*67d0*/  FFMA R10, R23, R21, R10 ;  /* 0x00000015170a7223 */ /* 0x000fc8000000000a */
[----:B------:R-:W-:-:S04]  /*67e0*/  FFMA R17, R17, R10, R4 ;  /* 0x0000000a11117223 */ /* 0x000fc80000000004 */
[----:B------:R-:W-:-:S05]  /*67f0*/  FFMA R4, R23, R17, R10 ;  /* 0x0000001117047223 */ /* 0x000fca000000000a */
[----:B------:R-:W-:-:S04]  /*6800*/  SHF.R.U32.HI R5, RZ, 0x17, R4 ;  /* 0x00000017ff057819 */ /* 0x000fc80000011604 */
[----:B------:R-:W-:-:S05]  /*6810*/  LOP3.LUT R5, R5, 0xff, RZ, 0xc0, !PT ;  /* 0x000000ff05057812 */ /* 0x000fca00078ec0ff */
[----:B------:R-:W-:-:S04]  /*6820*/  IMAD.IADD R14, R5, 0x1, R11 ;  /* 0x00000001050e7824 */ /* 0x000fc800078e020b */
[----:B------:R-:W-:-:S05]  /*6830*/  VIADD R5, R14, 0xffffffff ;  /* 0xffffffff0e057836 */ /* 0x000fca0000000000 */
[----:B------:R-:W-:-:S13]  /*6840*/  ISETP.GE.U32.AND P0, PT, R5, 0xfe, PT ;  /* 0x000000fe0500780c */ /* 0x000fda0003f06070 */
[----:B------:R-:W-:Y:S05]  /*6850*/  @!P0 BRA `(.L_x_1619) ;  /* 0x0000000000808947 */ /* 0x000fea0003800000 */
[----:B------:R-:W-:-:S13]  /*6860*/  ISETP.GT.AND P0, PT, R14, 0xfe, PT ;  /* 0x000000fe0e00780c */ /* 0x000fda0003f04270 */
[----:B------:R-:W-:Y:S05]  /*6870*/  @P0 BRA `(.L_x_1620) ;  /* 0x00000000006c0947 */ /* 0x000fea0003800000 */
[----:B------:R-:W-:-:S13]  /*6880*/  ISETP.GE.AND P0, PT, R14, 0x1, PT ;  /* 0x000000010e00780c */ /* 0x000fda0003f06270 */
[----:B------:R-:W-:Y:S05]  /*6890*/  @P0 BRA `(.L_x_1621) ;  /* 0x0000000000740947 */ /* 0x000fea0003800000 */
[----:B------:R-:W-:Y:S02]  /*68a0*/  ISETP.GE.AND P0, PT, R14, -0x18, PT ;  /* 0xffffffe80e00780c */ /* 0x000fe40003f06270 */
[----:B------:R-:W-:-:S11]  /*68b0*/  LOP3.LUT R4, R4, 0x80000000, RZ, 0xc0, !PT ;  /* 0x8000000004047812 */ /* 0x000fd600078ec0ff */
[----:B------:R-:W-:Y:S05]  /*68c0*/  @!P0 BRA `(.L_x_1621) ;  /* 0x0000000000688947 */ /* 0x000fea0003800000 */
[-C--:B------:R-:W-:Y:S01]  /*68d0*/  FFMA.RZ R5, R23, R17.reuse, R10 ;  /* 0x0000001117057223 */ /* 0x080fe2000000c00a */
[C---:B------:R-:W-:Y:S01]  /*68e0*/  VIADD R12, R14.reuse, 0x20 ;  /* 0x000000200e0c7836 */ /* 0x040fe20000000000 */
[C---:B------:R-:W-:Y:S02]  /*68f0*/  ISETP.NE.AND P2, PT, R14.reuse, RZ, PT ;  /* 0x000000ff0e00720c */ /* 0x040fe40003f45270 */
[----:B------:R-:W-:Y:S01]  /*6900*/  ISETP.NE.AND P1, PT, R14, RZ, PT ;  /* 0x000000ff0e00720c */ /* 0x000fe20003f25270 */
[----:B------:R-:W-:Y:S01]  /*6910*/  IMAD.MOV R14, RZ, RZ, -R14 ;  /* 0x000000ffff0e7224 */ /* 0x000fe200078e0a0e */
[----:B------:R-:W-:Y:S01]  /*6920*/  LOP3.LUT R11, R5, 0x7fffff, RZ, 0xc0, !PT ;  /* 0x007fffff050b7812 */ /* 0x000fe200078ec0ff */
[CCC-:B------:R-:W-:Y:S01]  /*6930*/  FFMA.RP R5, R23.reuse, R17.reuse, R10.reuse ;  /* 0x0000001117057223 */ /* 0x1c0fe2000000800a */
[----:B------:R-:W-:Y:S02]  /*6940*/  FFMA.RM R10, R23, R17, R10 ;  /* 0x00000011170a7223 */ /* 0x000fe4000000400a */
[----:B------:R-:W-:-:S03]  /*6950*/  LOP3.LUT R11, R11, 0x800000, RZ, 0xfc, !PT ;  /* 0x008000000b0b7812 */ /* 0x000fc600078efcff */
[----:B------:R-:W-:Y:S02]  /*6960*/  FSETP.NEU.FTZ.AND P0, PT, R5, R10, PT ;  /* 0x0000000a0500720b */ /* 0x000fe40003f1d000 */
[----:B------:R-:W-:Y:S02]  /*6970*/  SHF.L.U32 R12, R11, R12, RZ ;  /* 0x0000000c0b0c7219 */ /* 0x000fe400000006ff */
[----:B------:R-:W-:Y:S02]  /*6980*/  SEL R10, R14, RZ, P2 ;  /* 0x000000ff0e0a7207 */ /* 0x000fe40001000000 */
[----:B------:R-:W-:Y:S02]  /*6990*/  ISETP.NE.AND P1, PT, R12, RZ, P1 ;  /* 0x000000ff0c00720c */ /* 0x000fe40000f25270 */
[----:B------:R-:W-:Y:S02]  /*69a0*/  SHF.R.U32.HI R10, RZ, R10, R11 ;  /* 0x0000000aff0a7219 */ /* 0x000fe4000001160b */
[----:B------:R-:W-:-:S02]  /*69b0*/  PLOP3.LUT P0, PT, P0, P1, PT, 0xf8, 0x8f ;  /* 0x00000000008f781c */ /* 0x000fc40000703f70 */
[----:B------:R-:W-:Y:S02]  /*69c0*/  SHF.R.U32.HI R12, RZ, 0x1, R10 ;  /* 0x00000001ff0c7819 */ /* 0x000fe4000001160a */
[----:B------:R-:W-:-:S04]  /*69d0*/  SEL R5, RZ, 0x1, !P0 ;  /* 0x00000001ff057807 */ /* 0x000fc80004000000 */
[----:B------:R-:W-:-:S04]  /*69e0*/  LOP3.LUT R5, R5, 0x1, R12, 0xf8, !PT ;  /* 0x0000000105057812 */ /* 0x000fc800078ef80c */
[----:B------:R-:W-:-:S05]  /*69f0*/  LOP3.LUT R5, R5, R10, RZ, 0xc0, !PT ;  /* 0x0000000a05057212 */ /* 0x000fca00078ec0ff */
[----:B------:R-:W-:-:S05]  /*6a00*/  IMAD.IADD R5, R12, 0x1, R5 ;  /* 0x000000010c057824 */ /* 0x000fca00078e0205 */
[----:B------:R-:W-:Y:S01]  /*6a10*/  LOP3.LUT R4, R5, R4, RZ, 0xfc, !PT ;  /* 0x0000000405047212 */ /* 0x000fe200078efcff */
[----:B------:R-:W-:Y:S06]  /*6a20*/  BRA `(.L_x_1621) ;  /* 0x0000000000107947 */ /* 0x000fec0003800000 */
.L_x_1620:
[----:B------:R-:W-:-:S04]  /*6a30*/  LOP3.LUT R4, R4, 0x80000000, RZ, 0xc0, !PT ;  /* 0x8000000004047812 */ /* 0x000fc800078ec0ff */
[----:B------:R-:W-:Y:S01]  /*6a40*/  LOP3.LUT R4, R4, 0x7f800000, RZ, 0xfc, !PT ;  /* 0x7f80000004047812 */ /* 0x000fe200078efcff */
[----:B------:R-:W-:Y:S06]  /*6a50*/  BRA `(.L_x_1621) ;  /* 0x0000000000047947 */ /* 0x000fec0003800000 */
.L_x_1619:
[----:B------:R-:W-:-:S07]  /*6a60*/  IMAD R4, R11, 0x800000, R4 ;  /* 0x008000000b047824 */ /* 0x000fce00078e0204 */
.L_x_1621:
[----:B------:R-:W-:Y:S05]  /*6a70*/  BSYNC.RECONVERGENT B3 ;  /* 0x0000000000037941 */ /* 0x000fea0003800200 */
.L_x_1618:
[----:B------:R-:W-:Y:S05]  /*6a80*/  BRA `(.L_x_1622) ;  /* 0x0000000000207947 */ /* 0x000fea0003800000 */
.L_x_1617:
[----:B------:R-:W-:-:S04]  /*6a90*/  LOP3.LUT R4, R15, 0x80000000, R10, 0x48, !PT ;  /* 0x800000000f047812 */ /* 0x000fc800078e480a */
[----:B------:R-:W-:Y:S01]  /*6aa0*/  LOP3.LUT R4, R4, 0x7f800000, RZ, 0xfc, !PT ;  /* 0x7f80000004047812 */ /* 0x000fe200078efcff */
[----:B------:R-:W-:Y:S06]  /*6ab0*/  BRA `(.L_x_1622) ;  /* 0x0000000000147947 */ /* 0x000fec0003800000 */
.L_x_1616:
[----:B------:R-:W-:Y:S01]  /*6ac0*/  LOP3.LUT R4, R15, 0x80000000, R10, 0x48, !PT ;  /* 0x800000000f047812 */ /* 0x000fe200078e480a */
[----:B------:R-:W-:Y:S06]  /*6ad0*/  BRA `(.L_x_1622) ;  /* 0x00000000000c7947 */ /* 0x000fec0003800000 */
.L_x_1615:
[----:B------:R-:W0:Y:S01]  /*6ae0*/  MUFU.RSQ R4, -QNAN ;  /* 0xffc0000000047908 */ /* 0x000e220000001400 */
[----:B------:R-:W-:Y:S05]  /*6af0*/  BRA `(.L_x_1622) ;  /* 0x0000000000047947 */ /* 0x000fea0003800000 */
.L_x_1614:
[----:B------:R-:W-:-:S07]  /*6b00*/  FADD.FTZ R4, R4, R5 ;  /* 0x0000000504047221 */ /* 0x000fce0000010000 */
.L_x_1622:
[----:B------:R-:W-:Y:S05]  /*6b10*/  BSYNC.RECONVERGENT B2 ;  /* 0x0000000000027941 */ /* 0x000fea0003800200 */
.L_x_1612:
[----:B0-----:R-:W-:Y:S02]  /*6b20*/  IMAD.MOV.U32 R10, RZ, RZ, R4 ;  /* 0x000000ffff0a7224 */ /* 0x001fe400078e0004 */
[----:B------:R-:W-:Y:S02]  /*6b30*/  IMAD.MOV.U32 R4, RZ, RZ, R6 ;  /* 0x000000ffff047224 */ /* 0x000fe400078e0006 */
[----:B------:R-:W-:-:S04]  /*6b40*/  IMAD.MOV.U32 R5, RZ, RZ, 0x0 ;  /* 0x00000000ff057424 */ /* 0x000fc800078e00ff */
[----:B------:R-:W-:Y:S05]  /*6b50*/  RET.REL.NODEC R4 `(_Z38_float_to_fusednbitrowwise_cuda_kerneliPKfiiPh) ;  /* 0xffffff9404287950 */ /* 0x000fea0003c3ffff */
.L_x_1623:
        /* <DEDUP_REMOVED lines=10> */
.L_x_1798:


//--------------------- .text._Z31_fake_8bit_quantize_cuda_kernelPKfiiPf --------------------------
	.section	.text._Z31_fake_8bit_quantize_cuda_kernelPKfiiPf,"ax",@progbits
	.align	128
        .global         _Z31_fake_8bit_quantize_cuda_kernelPKfiiPf
        .type           _Z31_fake_8bit_quantize_cuda_kernelPKfiiPf,@function
        .size           _Z31_fake_8bit_quantize_cuda_kernelPKfiiPf,(.L_x_1799 - _Z31_fake_8bit_quantize_cuda_kernelPKfiiPf)
        .other          _Z31_fake_8bit_quantize_cuda_kernelPKfiiPf,@"STO_CUDA_ENTRY STV_DEFAULT"
_Z31_fake_8bit_quantize_cuda_kernelPKfiiPf:
.text._Z31_fake_8bit_quantize_cuda_kernelPKfiiPf:
[----:B------:R-:W-:Y:S01]  /*0000*/  LDC R1, c[0x0][0x37c] ;  /* 0x0000df00ff017b82 */ /* 0x000fe20000000800 */
[----:B------:R-:W0:Y:S07]  /*0010*/  S2R R5, SR_TID.Y ;  /* 0x0000000000057919 */ /* 0x000e2e0000002200 */
[----:B------:R-:W1:Y:S01]  /*0020*/  LDC R3, c[0x0][0x360] ;  /* 0x0000d800ff037b82 */ /* 0x000e620000000800 */
[----:B------:R-:W1:Y:S07]  /*0030*/  S2R R2, SR_TID.X ;  /* 0x0000000000027919 */ /* 0x000e6e0000002100 */
[----:B------:R-:W0:Y:S08]  /*0040*/  S2UR UR5, SR_CTAID.Y ;  /* 0x00000000000579c3 */ /* 0x000e300000002600 */
[----:B------:R-:W0:Y:S08]  /*0050*/  LDC R0, c[0x0][0x364] ;  /* 0x0000d900ff007b82 */ /* 0x000e300000000800 */
[----:B------:R-:W1:Y:S08]  /*0060*/  S2UR UR4, SR_CTAID.X ;  /* 0x00000000000479c3 */ /* 0x000e700000002500 */
[----:B------:R-:W2:Y:S01]  /*0070*/  LDC.64 R6, c[0x0][0x388] ;  /* 0x0000e200ff067b82 */ /* 0x000ea20000000a00 */
[----:B0-----:R-:W-:-:S02]  /*0080*/  IMAD R0, R0, UR5, R5 ;  /* 0x0000000500007c24 */ /* 0x001fc4000f8e0205 */
[----:B-1----:R-:W-:-:S03]  /*0090*/  IMAD R3, R3, UR4, R2 ;  /* 0x0000000403037c24 */ /* 0x002fc6000f8e0202 */
[----:B--2---:R-:W-:-:S04]  /*00a0*/  ISETP.GE.AND P0, PT, R0, R7, PT ;  /* 0x000000070000720c */ /* 0x004fc80003f06270 */
[----:B------:R-:W-:-:S13]  /*00b0*/  ISETP.GE.OR P0, PT, R3, R6, P0 ;  /* 0x000000060300720c */ /* 0x000fda0000706670 */
[----:B------:R-:W-:Y:S05]  /*00c0*/  @P0 EXIT ;  /* 0x000000000000094d */ /* 0x000fea0003800000 */
[----:B------:R-:W0:Y:S01]  /*00d0*/  LDC.64 R12, c[0x0][0x380] ;  /* 0x0000e000ff0c7b82 */ /* 0x000e220000000a00 */
[----:B------:R-:W-:Y:S01]  /*00e0*/  IADD3 R4, P0, PT, R7, -0x1, RZ ;  /* 0xffffffff07047810 */ /* 0x000fe20007f1e0ff */
[----:B------:R-:W-:Y:S01]  /*00f0*/  IMAD R3, R3, R7, RZ ;  /* 0x0000000703037224 */ /* 0x000fe200078e02ff */
[----:B------:R-:W-:Y:S01]  /*0100*/  LOP3.LUT R2, R7, 0x3, RZ, 0xc0, !PT ;  /* 0x0000000307027812 */ /* 0x000fe200078ec0ff */
[----:B------:R-:W1:Y:S01]  /*0110*/  LDCU.64 UR4, c[0x0][0x358] ;  /* 0x00006b00ff0477ac */ /* 0x000e620008000a00 */
[----:B------:R-:W-:Y:S01]  /*0120*/  ISETP.GT.U32.AND P1, PT, R4, 0x2, PT ;  /* 0x000000020400780c */ /* 0x000fe20003f24070 */
[----:B------:R-:W-:Y:S01]  /*0130*/  IMAD.X R5, RZ, RZ, -0x1, P0 ;  /* 0xffffffffff057424 */ /* 0x000fe200000e06ff */
[----:B------:R-:W-:-:S04]  /*0140*/  ISETP.NE.U32.AND P0, PT, R2, RZ, PT ;  /* 0x000000ff0200720c */ /* 0x000fc80003f05070 */
[----:B------:R-:W-:Y:S02]  /*0150*/  ISETP.NE.AND.EX P0, PT, RZ, RZ, PT, P0 ;  /* 0x000000ffff00720c */ /* 0x000fe40003f05300 */
[----:B------:R-:W-:-:S04]  /*0160*/  LOP3.LUT R5, R5, 0x3fffffff, RZ, 0xc0, !PT ;  /* 0x3fffffff05057812 */ /* 0x000fc800078ec0ff */
[----:B------:R-:W-:Y:S01]  /*0170*/  ISETP.GT.U32.AND.EX P1, PT, R5, RZ, PT, P1 ;  /* 0x000000ff0500720c */ /* 0x000fe20003f24110 */
[----:B------:R-:W-:Y:S02]  /*0180*/  IMAD.MOV.U32 R5, RZ, RZ, RZ ;  /* 0x000000ffff057224 */ /* 0x000fe400078e00ff */
[----:B0-----:R-:W-:-:S04]  /*0190*/  IMAD.WIDE R12, R3, 0x4, R12 ;  /* 0x00000004030c7825 */ /* 0x001fc800078e020c */
[--C-:B------:R-:W-:Y:S01]  /*01a0*/  IMAD.MOV.U32 R17, RZ, RZ, R12.reuse ;  /* 0x000000ffff117224 */ /* 0x100fe200078e000c */
[----:B------:R-:W-:Y:S01]  /*01b0*/  LEA R4, P2, R7, R12, 0x2 ;  /* 0x0000000c07047211 */ /* 0x000fe200078410ff */
[--C-:B------:R-:W-:Y:S02]  /*01c0*/  IMAD.MOV.U32 R20, RZ, RZ, R13.reuse ;  /* 0x000000ffff147224 */ /* 0x100fe400078e000d */
[----:B------:R-:W-:Y:S02]  /*01d0*/  IMAD.MOV.U32 R11, RZ, RZ, R12 ;  /* 0x000000ffff0b7224 */ /* 0x000fe400078e000c */
[----:B------:R-:W-:Y:S01]  /*01e0*/  IMAD.MOV.U32 R9, RZ, RZ, R13 ;  /* 0x000000ffff097224 */ /* 0x000fe200078e000d */
[----:B-1----:R-:W-:Y:S07]  /*01f0*/  @!P0 BRA `(.L_x_1624) ;  /* 0x0000000000508947 */ /* 0x002fee0003800000 */
[----:B------:R0:W5:Y:S01]  /*0200*/  LDG.E.CONSTANT R6, desc[UR4][R12.64] ;  /* 0x000000040c067981 */ /* 0x000162000c1e9900 */
[----:B------:R-:W-:Y:S02]  /*0210*/  IMAD.MOV.U32 R10, RZ, RZ, R2 ;  /* 0x000000ffff0a7224 */ /* 0x000fe400078e0002 */
[----:B------:R-:W-:Y:S02]  /*0220*/  IMAD.MOV.U32 R14, RZ, RZ, R5 ;  /* 0x000000ffff0e7224 */ /* 0x000fe400078e0005 */
[--C-:B------:R-:W-:Y:S02]  /*0230*/  IMAD.MOV.U32 R17, RZ, RZ, R12.reuse ;  /* 0x000000ffff117224 */ /* 0x100fe400078e000c */
[--C-:B------:R-:W-:Y:S02]  /*0240*/  IMAD.MOV.U32 R20, RZ, RZ, R13.reuse ;  /* 0x000000ffff147224 */ /* 0x100fe400078e000d */
[----:B------:R-:W-:Y:S02]  /*0250*/  IMAD.MOV.U32 R11, RZ, RZ, R12 ;  /* 0x000000ffff0b7224 */ /* 0x000fe400078e000c */
[----:B0-----:R-:W-:-:S07]  /*0260*/  IMAD.MOV.U32 R9, RZ, RZ, R13 ;  /* 0x000000ffff097224 */ /* 0x001fce00078e000d */
.L_x_1625:
        /* <DEDUP_REMOVED lines=13> */
.L_x_1624:
[----:B------:R-:W-:Y:S01]  /*0340*/  LEA.HI.X R6, R7, R13, RZ, 0x2, P2 ;  /* 0x0000000d07067211 */ /* 0x000fe200010f14ff */
[----:B------:R-:W-:Y:S06]  /*0350*/  @P1 BRA `(.L_x_1626) ;  /* 0x0000000000101947 */ /* 0x000fec0003800000 */
[----:B------:R-:W-:Y:S02]  /*0360*/  IMAD.MOV.U32 R16, RZ, RZ, R17 ;  /* 0x000000ffff107224 */ /* 0x000fe400078e0011 */
[----:B------:R-:W-:-:S05]  /*0370*/  IMAD.MOV.U32 R17, RZ, RZ, R20 ;  /* 0x000000ffff117224 */ /* 0x000fca00078e0014 */
[----:B------:R0:W5:Y:S01]  /*0380*/  LDG.E.CONSTANT R16, desc[UR4][R16.64] ;  /* 0x0000000410107981 */ /* 0x000162000c1e9900 */
[----:B------:R-:W-:Y:S05]  /*0390*/  BRA `(.L_x_1627) ;  /* 0x0000000c00e47947 */ /* 0x000fea0003800000 */
.L_x_1626:
        /* <DEDUP_REMOVED lines=20> */
.L_x_1632:
[----:B------:R-:W-:Y:S02]  /*04e0*/  IMAD.MOV.U32 R14, RZ, RZ, R8 ;  /* 0x000000ffff0e7224 */ /* 0x000fe400078e0008 */
[----:B------:R-:W-:-:S05]  /*04f0*/  IMAD.MOV.U32 R15, RZ, RZ, R7 ;  /* 0x000000ffff0f7224 */ /* 0x000fca00078e0007 */
[----:B------:R-:W2:Y:S04]  /*0500*/  LDG.E.CONSTANT R19, desc[UR4][R14.64] ;  /* 0x000000040e137981 */ /* 0x000ea8000c1e9900 */
[----:B------:R-:W3:Y:S01]  /*0510*/  LDG.E.CONSTANT R22, desc[UR4][R14.64+0x8] ;  /* 0x000008040e167981 */ /* 0x000ee2000c1e9900 */
[----:B--2--5:R-:W-:-:S03]  /*0520*/  FSETP.GEU.AND P2, PT, R19, R16, PT ;  /* 0x000000101300720b */ /* 0x024fc60003f4e000 */
[----:B------:R-:W2:Y:S01]  /*0530*/  LDG.E.CONSTANT R19, desc[UR4][R14.64+0x4] ;  /* 0x000004040e137981 */ /* 0x000ea2000c1e9900 */
[----:B------:R-:W-:Y:S02]  /*0540*/  SEL R16, R17, R8, P2 ;  /* 0x0000000811107207 */ /* 0x000fe40001000000 */
[----:B------:R-:W-:-:S05]  /*0550*/  SEL R17, R20, R7, P2 ;  /* 0x0000000714117207 */ /* 0x000fca0001000000 */
[----:B------:R-:W2:Y:S02]  /*0560*/  LDG.E.CONSTANT R20, desc[UR4][R16.64] ;  /* 0x0000000410147981 */ /* 0x000ea4000c1e9900 */
[----:B--2---:R-:W-:-:S04]  /*0570*/  FSETP.GEU.AND P2, PT, R19, R20, PT ;  /* 0x000000141300720b */ /* 0x004fc80003f4e000 */
[----:B------:R-:W-:Y:S02]  /*0580*/  FSEL R19, R20, R19, P2 ;  /* 0x0000001314137208 */ /* 0x000fe40001000000 */
[----:B------:R-:W2:Y:S02]  /*0590*/  LDG.E.CONSTANT R20, desc[UR4][R14.64+0x10] ;  /* 0x000010040e147981 */ /* 0x000ea4000c1e9900 */
[----:B---3--:R-:W-:Y:S02]  /*05a0*/  FSETP.GEU.AND P3, PT, R22, R19, PT ;  /* 0x000000131600720b */ /* 0x008fe40003f6e000 */
[C---:B------:R-:W-:Y:S02]  /*05b0*/  IADD3 R19, P4, PT, R8.reuse, 0x4, RZ ;  /* 0x0000000408137810 */ /* 0x040fe40007f9e0ff */
[----:B------:R-:W-:-:S03]  /*05c0*/  IADD3 R22, P5, PT, R8, 0x8, RZ ;  /* 0x0000000808167810 */ /* 0x000fc60007fbe0ff */
[--C-:B------:R-:W-:Y:S02]  /*05d0*/  IMAD.X R23, RZ, RZ, R7.reuse, P4 ;  /* 0x000000ffff177224 */ /* 0x100fe400020e0607 */
[----:B------:R-:W-:-:S04]  /*05e0*/  IMAD.X R21, RZ, RZ, R7, P5 ;  /* 0x000000ffff157224 */ /* 0x000fc800028e0607 */
[----:B------:R-:W-:Y:S02]  /*05f0*/  @P3 SEL R22, R16, R19, P2 ;  /* 0x0000001310163207 */ /* 0x000fe40001000000 */
[----:B------:R-:W-:Y:S01]  /*0600*/  @P3 SEL R21, R17, R23, P2 ;  /* 0x0000001711153207 */ /* 0x000fe20001000000 */
[----:B------:R-:W3:Y:S02]  /*0610*/  LDG.E.CONSTANT R19, desc[UR4][R14.64+0xc] ;  /* 0x00000c040e137981 */ /* 0x000ee4000c1e9900 */
[----:B------:R-:W-:Y:S02]  /*0620*/  IMAD.MOV.U32 R16, RZ, RZ, R22 ;  /* 0x000000ffff107224 */ /* 0x000fe400078e0016 */
[----:B------:R-:W-:-:S05]  /*0630*/  IMAD.MOV.U32 R17, RZ, RZ, R21 ;  /* 0x000000ffff117224 */ /* 0x000fca00078e0015 */
[----:B------:R-:W3:Y:S01]  /*0640*/  LDG.E.CONSTANT R16, desc[UR4][R16.64] ;  /* 0x0000000410107981 */ /* 0x000ee2000c1e9900 */
[----:B------:R-:W-:-:S05]  /*0650*/  IADD3 R23, P4, PT, R8, 0xc, RZ ;  /* 0x0000000c08177810 */ /* 0x000fca0007f9e0ff */
[----:B------:R-:W-:Y:S01]  /*0660*/  IMAD.X R24, RZ, RZ, R7, P4 ;  /* 0x000000ffff187224 */ /* 0x000fe200020e0607 */
[----:B---3--:R-:W-:-:S04]  /*0670*/  FSETP.GEU.AND P2, PT, R19, R16, PT ;  /* 0x000000101300720b */ /* 0x008fc80003f4e000 */
[----:B------:R-:W-:-:S04]  /*0680*/  FSEL R19, R16, R19, P2 ;  /* 0x0000001310137208 */ /* 0x000fc80001000000 */
[----:B--2---:R-:W-:Y:S02]  /*0690*/  FSETP.GEU.AND P3, PT, R20, R19, PT ;  /* 0x000000131400720b */ /* 0x004fe40003f6e000 */
[----:B------:R-:W-:-:S05]  /*06a0*/  IADD3 R20, P5, PT, R8, 0x10, RZ ;  /* 0x0000001008147810 */ /* 0x000fca0007fbe0ff */
[----:B------:R-:W-:-:S06]  /*06b0*/  IMAD.X R19, RZ, RZ, R7, P5 ;  /* 0x000000ffff137224 */ /* 0x000fcc00028e0607 */
[----:B------:R-:W-:Y:S02]  /*06c0*/  @P3 SEL R20, R22, R23, P2 ;  /* 0x0000001716143207 */ /* 0x000fe40001000000 */
[----:B------:R-:W-:Y:S01]  /*06d0*/  @P3 SEL R19, R21, R24, P2 ;  /* 0x0000001815133207 */ /* 0x000fe20001000000 */
[----:B------:R-:W2:Y:S02]  /*06e0*/  LDG.E.CONSTANT R22, desc[UR4][R14.64+0x18] ;  /* 0x000018040e167981 */ /* 0x000ea4000c1e9900 */
[----:B------:R-:W-:Y:S02]  /*06f0*/  IMAD.MOV.U32 R16, RZ, RZ, R20 ;  /* 0x000000ffff107224 */ /* 0x000fe400078e0014 */
[----:B------:R-:W-:Y:S01]  /*0700*/  IMAD.MOV.U32 R17, RZ, RZ, R19 ;  /* 0x000000ffff117224 */ /* 0x000fe200078e0013 */
[----:B------:R-:W3:Y:S04]  /*0710*/  LDG.E.CONSTANT R21, desc[UR4][R14.64+0x14] ;  /* 0x000014040e157981 */ /* 0x000ee8000c1e9900 */
        /* <DEDUP_REMOVED lines=60> */
[----:B------:R-:W-:Y:S02]  /*0ae0*/  FSEL R21, R16, R21, P2 ;  /* 0x0000001510157208 */ /* 0x000fe40001000000 */
[----:B------:R0:W3:Y:S02]  /*0af0*/  LDG.E.CONSTANT R16, desc[UR4][R14.64+0x3c] ;  /* 0x00003c040e107981 */ /* 0x0000e4000c1e9900 */
[----:B--2---:R-:W-:Y:S02]  /*0b00*/  FSETP.GEU.AND P3, PT, R22, R21, PT ;  /* 0x000000151600720b */ /* 0x004fe40003f6e000 */
[----:B------:R-:W-:-:S05]  /*0b10*/  IADD3 R22, P5, PT, R8, 0x38, RZ ;  /* 0x0000003808167810 */ /* 0x000fca0007fbe0ff */
[----:B------:R-:W-:-:S06]  /*0b20*/  IMAD.X R21, RZ, RZ, R7, P5 ;  /* 0x000000ffff157224 */ /* 0x000fcc00028e0607 */
[----:B------:R-:W-:Y:S02]  /*0b30*/  @P3 SEL R22, R20, R23, P2 ;  /* 0x0000001714163207 */ /* 0x000fe40001000000 */
[----:B------:R-:W-:-:S03]  /*0b40*/  @P3 SEL R21, R19, R24, P2 ;  /* 0x0000001813153207 */ /* 0x000fc60001000000 */
[----:B0-----:R-:W-:Y:S02]  /*0b50*/  IMAD.MOV.U32 R14, RZ, RZ, R22 ;  /* 0x000000ffff0e7224 */ /* 0x001fe400078e0016 */
[----:B------:R-:W-:-:S05]  /*0b60*/  IMAD.MOV.U32 R15, RZ, RZ, R21 ;  /* 0x000000ffff0f7224 */ /* 0x000fca00078e0015 */
[----:B------:R-:W3:Y:S01]  /*0b70*/  LDG.E.CONSTANT R17, desc[UR4][R14.64] ;  /* 0x000000040e117981 */ /* 0x000ee2000c1e9900 */
[----:B------:R-:W-:-:S05]  /*0b80*/  IADD3 R11, P2, PT, R11, 0x40, RZ ;  /* 0x000000400b0b7810 */ /* 0x000fca0007f5e0ff */
[----:B------:R-:W-:Y:S01]  /*0b90*/  IMAD.X R9, RZ, RZ, R9, P2 ;  /* 0x000000ffff097224 */ /* 0x000fe200010e0609 */
[----:B------:R-:W-:-:S04]  /*0ba0*/  ISETP.GE.U32.AND P2, PT, R11, R18, PT ;  /* 0x000000120b00720c */ /* 0x000fc80003f46070 */
[----:B------:R-:W-:Y:S02]  /*0bb0*/  ISETP.GE.AND.EX P2, PT, R9, R10, PT, P2 ;  /* 0x0000000a0900720c */ /* 0x000fe40003f46320 */
[C---:B------:R-:W-:Y:S02]  /*0bc0*/  IADD3 R19, P3, PT, R8.reuse, 0x3c, RZ ;  /* 0x0000003c08137810 */ /* 0x040fe40007f7e0ff */
[----:B------:R-:W-:-:S03]  /*0bd0*/  IADD3 R8, P5, PT, R8, 0x40, RZ ;  /* 0x0000004008087810 */ /* 0x000fc60007fbe0ff */
[--C-:B------:R-:W-:Y:S02]  /*0be0*/  IMAD.X R20, RZ, RZ, R7.reuse, P3 ;  /* 0x000000ffff147224 */ /* 0x100fe400018e0607 */
[----:B------:R-:W-:Y:S01]  /*0bf0*/  IMAD.X R7, RZ, RZ, R7, P5 ;  /* 0x000000ffff077224 */ /* 0x000fe200028e0607 */
[----:B---3--:R-:W-:-:S04]  /*0c00*/  FSETP.GEU.AND P4, PT, R16, R17, PT ;  /* 0x000000111000720b */ /* 0x008fc80003f8e000 */
[----:B------:R-:W-:Y:S02]  /*0c10*/  FSEL R16, R17, R16, P4 ;  /* 0x0000001011107208 */ /* 0x000fe40002000000 */
[----:B------:R-:W-:Y:S02]  /*0c20*/  SEL R17, R22, R19, P4 ;  /* 0x0000001316117207 */ /* 0x000fe40002000000 */
[----:B------:R-:W-:Y:S01]  /*0c30*/  SEL R20, R21, R20, P4 ;  /* 0x0000001415147207 */ /* 0x000fe20002000000 */
[----:B------:R-:W-:Y:S06]  /*0c40*/  @!P2 BRA `(.L_x_1632) ;  /* 0xfffffff80024a947 */ /* 0x000fec000383ffff */
.L_x_1631:
[----:B------:R-:W-:Y:S05]  /*0c50*/  BSYNC.RECONVERGENT B2 ;  /* 0x0000000000027941 */ /* 0x000fea0003800200 */
.L_x_1630:
[----:B------:R-:W-:Y:S01]  /*0c60*/  IADD3 R10, P3, PT, R4, -R11, RZ ;  /* 0x8000000b040a7210 */ /* 0x000fe20007f7e0ff */
[----:B------:R-:W-:Y:S03]  /*0c70*/  BSSY.RECONVERGENT B2, `(.L_x_1633) ;  /* 0x0000042000027945 */ /* 0x000fe60003800200 */
[----:B------:R-:W-:Y:S01]  /*0c80*/  ISETP.GT.U32.AND P2, PT, R10, 0x10, PT ;  /* 0x000000100a00780c */ /* 0x000fe20003f44070 */
[----:B------:R-:W-:-:S05]  /*0c90*/  IMAD.X R10, R6, 0x1, ~R9, P3 ;  /* 0x00000001060a7824 */ /* 0x000fca00018e0e09 */
[----:B------:R-:W-:-:S13]  /*0ca0*/  ISETP.GT.AND.EX P2, PT, R10, RZ, PT, P2 ;  /* 0x000000ff0a00720c */ /* 0x000fda0003f44320 */
[----:B------:R-:W-:Y:S05]  /*0cb0*/  @!P2 BRA `(.L_x_1634) ;  /* 0x0000000000f4a947 */ /* 0x000fea0003800000 */
[----:B------:R-:W-:Y:S02]  /*0cc0*/  IMAD.MOV.U32 R14, RZ, RZ, R8 ;  /* 0x000000ffff0e7224 */ /* 0x000fe400078e0008 */
[----:B------:R-:W-:-:S05]  /*0cd0*/  IMAD.MOV.U32 R15, RZ, RZ, R7 ;  /* 0x000000ffff0f7224 */ /* 0x000fca00078e0007 */
[----:B------:R-:W2:Y:S04]  /*0ce0*/  LDG.E.CONSTANT R19, desc[UR4][R14.64] ;  /* 0x000000040e137981 */ /* 0x000ea8000c1e9900 */
[----:B------:R-:W3:Y:S04]  /*0cf0*/  LDG.E.CONSTANT R10, desc[UR4][R14.64+0x4] ;  /* 0x000004040e0a7981 */ /* 0x000ee8000c1e9900 */
[----:B------:R-:W4:Y:S01]  /*0d00*/  LDG.E.CONSTANT R21, desc[UR4][R14.64+0x8] ;  /* 0x000008040e157981 */ /* 0x000f22000c1e9900 */
[----:B--2--5:R-:W-:-:S04]  /*0d10*/  FSETP.GEU.AND P0, PT, R19, R16, PT ;  /* 0x000000101300720b */ /* 0x024fc80003f0e000 */
[----:B------:R-:W-:Y:S02]  /*0d20*/  SEL R16, R17, R8, P0 ;  /* 0x0000000811107207 */ /* 0x000fe40000000000 */
[----:B------:R-:W-:-:S05]  /*0d30*/  SEL R17, R20, R7, P0 ;  /* 0x0000000714117207 */ /* 0x000fca0000000000 */
[----:B------:R-:W3:Y:S01]  /*0d40*/  LDG.E.CONSTANT R19, desc[UR4][R16.64] ;  /* 0x0000000410137981 */ /* 0x000ee2000c1e9900 */
[----:B------:R-:W-:Y:S02]  /*0d50*/  IADD3 R18, P4, PT, R8, 0x8, RZ ;  /* 0x0000000808127810 */ /* 0x000fe40007f9e0ff */
[----:B---3--:R-:W-:-:S04]  /*0d60*/  FSETP.GEU.AND P0, PT, R10, R19, PT ;  /* 0x000000130a00720b */ /* 0x008fc80003f0e000 */
[----:B------:R-:W-:-:S04]  /*0d70*/  FSEL R10, R19, R10, P0 ;  /* 0x0000000a130a7208 */ /* 0x000fc80000000000 */
[----:B----4-:R-:W-:Y:S02]  /*0d80*/  FSETP.GEU.AND P2, PT, R21, R10, PT ;  /* 0x0000000a1500720b */ /* 0x010fe40003f4e000 */
[----:B------:R-:W-:Y:S01]  /*0d90*/  IADD3 R19, P3, PT, R8, 0x4, RZ ;  /* 0x0000000408137810 */ /* 0x000fe20007f7e0ff */
[--C-:B------:R-:W-:Y:S01]  /*0da0*/  IMAD.X R21, RZ, RZ, R7.reuse, P4 ;  /* 0x000000ffff157224 */ /* 0x100fe200020e0607 */
[----:B------:R-:W2:Y:S03]  /*0db0*/  LDG.E.CONSTANT R10, desc[UR4][R14.64+0xc] ;  /* 0x00000c040e0a7981 */ /* 0x000ea6000c1e9900 */
        /* <DEDUP_REMOVED lines=30> */
[----:B------:R-:W-:-:S03]  /*0fa0*/  @P2 SEL R18, R19, R20, P0 ;  /* 0x0000001413122207 */ /* 0x000fc60000000000 */
[----:B0-----:R-:W-:Y:S02]  /*0fb0*/  IMAD.MOV.U32 R14, RZ, RZ, R21 ;  /* 0x000000ffff0e7224 */ /* 0x001fe400078e0015 */
[----:B------:R-:W-:-:S05]  /*0fc0*/  IMAD.MOV.U32 R15, RZ, RZ, R18 ;  /* 0x000000ffff0f7224 */ /* 0x000fca00078e0012 */
[----:B------:R-:W4:Y:S01]  /*0fd0*/  LDG.E.CONSTANT R17, desc[UR4][R14.64] ;  /* 0x000000040e117981 */ /* 0x000f22000c1e9900 */
[----:B------:R-:W-:Y:S02]  /*0fe0*/  IADD3 R10, P3, PT, R8, 0x1c, RZ ;  /* 0x0000001c080a7810 */ /* 0x000fe40007f7e0ff */
[----:B------:R-:W-:-:S03]  /*0ff0*/  IADD3 R11, P4, PT, R11, 0x20, RZ ;  /* 0x000000200b0b7810 */ /* 0x000fc60007f9e0ff */
[----:B------:R-:W-:Y:S01]  /*1000*/  IMAD.X R20, RZ, RZ, R7, P3 ;  /* 0x000000ffff147224 */ /* 0x000fe200018e0607 */
[----:B------:R-:W-:Y:S01]  /*1010*/  IADD3 R8, P3, PT, R8, 0x20, RZ ;  /* 0x0000002008087810 */ /* 0x000fe20007f7e0ff */
[----:B------:R-:W-:Y:S01]  /*1020*/  IMAD.X R9, RZ, RZ, R9, P4 ;  /* 0x000000ffff097224 */ /* 0x000fe200020e0609 */
[----:B------:R-:W-:-:S03]  /*1030*/  PLOP3.LUT P0, PT, PT, PT, PT, 0x8, 0x80 ;  /* 0x000000000080781c */ /* 0x000fc60003f0e170 */
[----:B------:R-:W-:Y:S01]  /*1040*/  IMAD.X R7, RZ, RZ, R7, P3 ;  /* 0x000000ffff077224 */ /* 0x000fe200018e0607 */
[----:B----4-:R-:W-:-:S04]  /*1050*/  FSETP.GEU.AND P2, PT, R16, R17, PT ;  /* 0x000000111000720b */ /* 0x010fc80003f4e000 */
[----:B------:R-:W-:Y:S02]  /*1060*/  FSEL R16, R17, R16, P2 ;  /* 0x0000001011107208 */ /* 0x000fe40001000000 */
[----:B------:R-:W-:Y:S02]  /*1070*/  SEL R17, R21, R10, P2 ;  /* 0x0000000a15117207 */ /* 0x000fe40001000000 */
[----:B------:R-:W-:-:S07]  /*1080*/  SEL R20, R18, R20, P2 ;  /* 0x0000001412147207 */ /* 0x000fce0001000000 */
.L_x_1634:
[----:B------:R-:W-:Y:S05]  /*1090*/  BSYNC.RECONVERGENT B2 ;  /* 0x0000000000027941 */ /* 0x000fea0003800200 */
.L_x_1633:
[----:B------:R-:W-:-:S04]  /*10a0*/  ISETP.NE.U32.AND P2, PT, R11, R4, PT ;  /* 0x000000040b00720c */ /* 0x000fc80003f45070 */
[----:B------:R-:W-:-:S13]  /*10b0*/  ISETP.NE.OR.EX P0, PT, R9, R6, P0, P2 ;  /* 0x000000060900720c */ /* 0x000fda0000705720 */
[----:B------:R-:W-:Y:S05]  /*10c0*/  @!P0 BREAK.RELIABLE B1 ;  /* 0x0000000000018942 */ /* 0x000fea0003800100 */
[----:B------:R-:W-:Y:S05]  /*10d0*/  @!P0 BRA `(.L_x_1635) ;  /* 0x0000000000908947 */ /* 0x000fea0003800000 */
.L_x_1629:
[----:B------:R-:W-:Y:S05]  /*10e0*/  BSYNC.RELIABLE B1 ;  /* 0x0000000000017941 */ /* 0x000fea0003800100 */
.L_x_1628:
        /* <DEDUP_REMOVED lines=8> */
[----:B------:R-:W3:Y:S02]  /*1170*/  LDG.E.CONSTANT R19, desc[UR4][R16.64] ;  /* 0x0000000410137981 */ /* 0x000ee4000c1e9900 */
[----:B---3--:R-:W-:-:S04]  /*1180*/  FSETP.GEU.AND P2, PT, R10, R19, PT ;  /* 0x000000130a00720b */ /* 0x008fc80003f4e000 */
[----:B------:R-:W-:-:S04]  /*1190*/  FSEL R10, R19, R10, P2 ;  /* 0x0000000a130a7208 */ /* 0x000fc80001000000 */
[----:B----4-:R-:W-:Y:S02]  /*11a0*/  FSETP.GEU.AND P4, PT, R21, R10, PT ;  /* 0x0000000a1500720b */ /* 0x010fe40003f8e000 */
[C---:B------:R-:W-:Y:S02]  /*11b0*/  IADD3 R19, P0, PT, R8.reuse, 0x4, RZ ;  /* 0x0000000408137810 */ /* 0x040fe40007f1e0ff */
[----:B------:R-:W-:-:S03]  /*11c0*/  IADD3 R10, P3, PT, R8, 0x8, RZ ;  /* 0x00000008080a7810 */ /* 0x000fc60007f7e0ff */
[--C-:B------:R-:W-:Y:S02]  /*11d0*/  IMAD.X R21, RZ, RZ, R7.reuse, P0 ;  /* 0x000000ffff157224 */ /* 0x100fe400000e0607 */
[----:B------:R-:W-:-:S04]  /*11e0*/  IMAD.X R23, RZ, RZ, R7, P3 ;  /* 0x000000ffff177224 */ /* 0x000fc800018e0607 */
[----:B------:R-:W-:Y:S02]  /*11f0*/  @P4 SEL R10, R16, R19, P2 ;  /* 0x00000013100a4207 */ /* 0x000fe40001000000 */
[----:B------:R-:W-:Y:S01]  /*1200*/  @P4 SEL R23, R17, R21, P2 ;  /* 0x0000001511174207 */ /* 0x000fe20001000000 */
[----:B------:R0:W2:Y:S02]  /*1210*/  LDG.E.CONSTANT R16, desc[UR4][R14.64+0xc] ;  /* 0x00000c040e107981 */ /* 0x0000a4000c1e9900 */
[----:B0-----:R-:W-:Y:S02]  /*1220*/  IMAD.MOV.U32 R14, RZ, RZ, R10 ;  /* 0x000000ffff0e7224 */ /* 0x001fe400078e000a */
[----:B------:R-:W-:-:S05]  /*1230*/  IMAD.MOV.U32 R15, RZ, RZ, R23 ;  /* 0x000000ffff0f7224 */ /* 0x000fca00078e0017 */
[----:B------:R-:W2:Y:S01]  /*1240*/  LDG.E.CONSTANT R19, desc[UR4][R14.64] ;  /* 0x000000040e137981 */ /* 0x000ea2000c1e9900 */
[----:B------:R-:W-:-:S05]  /*1250*/  IADD3 R11, P0, PT, R11, 0x10, RZ ;  /* 0x000000100b0b7810 */ /* 0x000fca0007f1e0ff */
[----:B------:R-:W-:Y:S01]  /*1260*/  IMAD.X R9, RZ, RZ, R9, P0 ;  /* 0x000000ffff097224 */ /* 0x000fe200000e0609 */
[----:B------:R-:W-:-:S04]  /*1270*/  ISETP.NE.U32.AND P0, PT, R11, R4, PT ;  /* 0x000000040b00720c */ /* 0x000fc80003f05070 */
[----:B------:R-:W-:Y:S02]  /*1280*/  ISETP.NE.AND.EX P0, PT, R9, R6, PT, P0 ;  /* 0x000000060900720c */ /* 0x000fe40003f05300 */
[C---:B------:R-:W-:Y:S02]  /*1290*/  IADD3 R17, P2, PT, R8.reuse, 0xc, RZ ;  /* 0x0000000c08117810 */ /* 0x040fe40007f5e0ff */
[----:B------:R-:W-:-:S03]  /*12a0*/  IADD3 R8, P4, PT, R8, 0x10, RZ ;  /* 0x0000001008087810 */ /* 0x000fc60007f9e0ff */
[--C-:B------:R-:W-:Y:S02]  /*12b0*/  IMAD.X R20, RZ, RZ, R7.reuse, P2 ;  /* 0x000000ffff147224 */ /* 0x100fe400010e0607 */
[----:B------:R-:W-:Y:S01]  /*12c0*/  IMAD.X R7, RZ, RZ, R7, P4 ;  /* 0x000000ffff077224 */ /* 0x000fe200020e0607 */
[----:B--2---:R-:W-:-:S04]  /*12d0*/  FSETP.GEU.AND P3, PT, R16, R19, PT ;  /* 0x000000131000720b */ /* 0x004fc80003f6e000 */
[----:B------:R-:W-:Y:S02]  /*12e0*/  FSEL R16, R19, R16, P3 ;  /* 0x0000001013107208 */ /* 0x000fe40001800000 */
[----:B------:R-:W-:Y:S02]  /*12f0*/  SEL R17, R10, R17, P3 ;  /* 0x000000110a117207 */ /* 0x000fe40001800000 */
[----:B------:R-:W-:Y:S01]  /*1300*/  SEL R20, R23, R20, P3 ;  /* 0x0000001417147207 */ /* 0x000fe20001800000 */
[----:B------:R-:W-:Y:S06]  /*1310*/  @P0 BRA `(.L_x_1628) ;  /* 0xfffffffc00740947 */ /* 0x000fec000383ffff */
.L_x_1635:
[----:B------:R-:W-:Y:S05]  /*1320*/  BSYNC.RECONVERGENT B0 ;  /* 0x0000000000007941 */ /* 0x000fea0003800200 */
.L_x_1627:
[----:B------:R-:W-:Y:S01]  /*1330*/  ISETP.NE.U32.AND P0, PT, R2, RZ, PT ;  /* 0x000000ff0200720c */ /* 0x000fe20003f05070 */
[--C-:B------:R-:W-:Y:S02]  /*1340*/  IMAD.MOV.U32 R15, RZ, RZ, R12.reuse ;  /* 0x000000ffff0f7224 */ /* 0x100fe400078e000c */
[--C-:B------:R-:W-:Y:S01]  /*1350*/  IMAD.MOV.U32 R18, RZ, RZ, R13.reuse ;  /* 0x000000ffff127224 */ /* 0x100fe200078e000d */
[----:B------:R-:W-:Y:S01]  /*1360*/  ISETP.NE.AND.EX P0, PT, R5, RZ, PT, P0 ;  /* 0x000000ff0500720c */ /* 0x000fe20003f05300 */
[----:B------:R-:W-:Y:S02]  /*1370*/  IMAD.MOV.U32 R11, RZ, RZ, R12 ;  /* 0x000000ffff0b7224 */ /* 0x000fe400078e000c */
[----:B------:R-:W-:-:S10]  /*1380*/  IMAD.MOV.U32 R7, RZ, RZ, R13 ;  /* 0x000000ffff077224 */ /* 0x000fd400078e000d */
[----:B------:R-:W-:Y:S05]  /*1390*/  @!P0 BRA `(.L_x_1636) ;  /* 0x00000000004c8947 */ /* 0x000fea0003800000 */
[----:B------:R1:W5:Y:S01]  /*13a0*/  LDG.E.CONSTANT R10, desc[UR4][R12.64] ;  /* 0x000000040c0a7981 */ /* 0x000362000c1e9900 */
[--C-:B------:R-:W-:Y:S02]  /*13b0*/  IMAD.MOV.U32 R15, RZ, RZ, R12.reuse ;  /* 0x000000ffff0f7224 */ /* 0x100fe400078e000c */
[--C-:B------:R-:W-:Y:S02]  /*13c0*/  IMAD.MOV.U32 R18, RZ, RZ, R13.reuse ;  /* 0x000000ffff127224 */ /* 0x100fe400078e000d */
[----:B------:R-:W-:Y:S02]  /*13d0*/  IMAD.MOV.U32 R11, RZ, RZ, R12 ;  /* 0x000000ffff0b7224 */ /* 0x000fe400078e000c */
[----:B------:R-:W-:-:S07]  /*13e0*/  IMAD.MOV.U32 R7, RZ, RZ, R13 ;  /* 0x000000ffff077224 */ /* 0x000fce00078e000d */
.L_x_1637:
        /* <DEDUP_REMOVED lines=14> */
.L_x_1636:
[----:B------:R-:W-:Y:S05]  /*14d0*/  @P1 BRA `(.L_x_1638) ;  /* 0x0000000000101947 */ /* 0x000fea0003800000 */
[----:B------:R-:W-:Y:S02]  /*14e0*/  IMAD.MOV.U32 R5, RZ, RZ, R18 ;  /* 0x000000ffff057224 */ /* 0x000fe400078e0012 */
[----:B------:R-:W-:-:S05]  /*14f0*/  IMAD.MOV.U32 R4, RZ, RZ, R15 ;  /* 0x000000ffff047224 */ /* 0x000fca00078e000f */
[----:B------:R2:W5:Y:S01]  /*1500*/  LDG.E.CONSTANT R5, desc[UR4][R4.64] ;  /* 0x0000000404057981 */ /* 0x000562000c1e9900 */
[----:B------:R-:W-:Y:S05]  /*1510*/  BRA `(.L_x_1639) ;  /* 0x0000000c00b87947 */ /* 0x000fea0003800000 */
.L_x_1638:
        /* <DEDUP_REMOVED lines=9> */
[----:B--2---:R-:W-:Y:S05]  /*15b0*/  @P0 BRA `(.L_x_1641) ;  /* 0x0000000c000c0947 */ /* 0x004fea0003800000 */
[----:B------:R-:W-:Y:S01]  /*15c0*/  IADD3 R2, P0, PT, -R11, R4, RZ ;  /* 0x000000040b027210 */ /* 0x000fe20007f1e1ff */
        /* <DEDUP_REMOVED lines=9> */
.L_x_1644:
[----:B------:R-:W2:Y:S04]  /*1660*/  LDG.E.CONSTANT R14, desc[UR4][R8.64] ;  /* 0x00000004080e7981 */ /* 0x000ea8000c1e9900 */
[----:B------:R-:W3:Y:S01]  /*1670*/  LDG.E.CONSTANT R20, desc[UR4][R8.64+0x8] ;  /* 0x0000080408147981 */ /* 0x000ee2000c1e9900 */
[----:B0-----:R-:W-:-:S03]  /*1680*/  IADD3 R17, P4, PT, R8, 0x8, RZ ;  /* 0x0000000808117810 */ /* 0x001fc60007f9e0ff */
[----:B------:R-:W4:Y:S01]  /*1690*/  LDG.E.CONSTANT R22, desc[UR4][R8.64+0x10] ;  /* 0x0000100408167981 */ /* 0x000f22000c1e9900 */
[----:B--2--5:R-:W-:-:S04]  /*16a0*/  FSETP.GEU.AND P1, PT, R5, R14, PT ;  /* 0x0000000e0500720b */ /* 0x024fc80003f2e000 */
[----:B------:R-:W-:Y:S02]  /*16b0*/  SEL R14, R15, R8, P1 ;  /* 0x000000080f0e7207 */ /* 0x000fe40000800000 */
[----:B------:R-:W-:Y:S02]  /*16c0*/  SEL R15, R18, R9, P1 ;  /* 0x00000009120f7207 */ /* 0x000fe40000800000 */
[----:B------:R-:W2:Y:S04]  /*16d0*/  LDG.E.CONSTANT R18, desc[UR4][R8.64+0x4] ;  /* 0x0000040408127981 */ /* 0x000ea8000c1e9900 */
[----:B------:R-:W2:Y:S02]  /*16e0*/  LDG.E.CONSTANT R5, desc[UR4][R14.64] ;  /* 0x000000040e057981 */ /* 0x000ea4000c1e9900 */
[----:B--2---:R-:W-:-:S04]  /*16f0*/  FSETP.GEU.AND P1, PT, R5, R18, PT ;  /* 0x000000120500720b */ /* 0x004fc80003f2e000 */
[----:B------:R-:W-:Y:S02]  /*1700*/  FSEL R5, R5, R18, P1 ;  /* 0x0000001205057208 */ /* 0x000fe40000800000 */
[----:B------:R-:W2:Y:S02]  /*1710*/  LDG.E.CONSTANT R18, desc[UR4][R8.64+0xc] ;  /* 0x00000c0408127981 */ /* 0x000ea4000c1e9900 */
[----:B---3--:R-:W-:Y:S02]  /*1720*/  FSETP.GEU.AND P2, PT, R5, R20, PT ;  /* 0x000000140500720b */ /* 0x008fe40003f4e000 */
[----:B------:R-:W-:Y:S01]  /*1730*/  IADD3 R5, P3, PT, R8, 0x4, RZ ;  /* 0x0000000408057810 */ /* 0x000fe20007f7e0ff */
[----:B------:R-:W-:-:S04]  /*1740*/  IMAD.X R20, RZ, RZ, R9, P4 ;  /* 0x000000ffff147224 */ /* 0x000fc800020e0609 */
[----:B------:R-:W-:-:S06]  /*1750*/  IMAD.X R19, RZ, RZ, R9, P3 ;  /* 0x000000ffff137224 */ /* 0x000fcc00018e0609 */
[----:B------:R-:W-:Y:S02]  /*1760*/  @P2 SEL R17, R14, R5, P1 ;  /* 0x000000050e112207 */ /* 0x000fe40000800000 */
[----:B------:R-:W-:-:S03]  /*1770*/  @P2 SEL R20, R15, R19, P1 ;  /* 0x000000130f142207 */ /* 0x000fc60000800000 */
[----:B------:R-:W-:Y:S02]  /*1780*/  IMAD.MOV.U32 R14, RZ, RZ, R17 ;  /* 0x000000ffff0e7224 */ /* 0x000fe400078e0011 */
[----:B------:R-:W-:-:S05]  /*1790*/  IMAD.MOV.U32 R15, RZ, RZ, R20 ;  /* 0x000000ffff0f7224 */ /* 0x000fca00078e0014 */
[----:B------:R-:W2:Y:S02]  /*17a0*/  LDG.E.CONSTANT R5, desc[UR4][R14.64] ;  /* 0x000000040e057981 */ /* 0x000ea4000c1e9900 */
[----:B--2---:R-:W-:-:S04]  /*17b0*/  FSETP.GEU.AND P1, PT, R5, R18, PT ;  /* 0x000000120500720b */ /* 0x004fc80003f2e000 */
        /* <DEDUP_REMOVED lines=8> */
[----:B------:R-:W2:Y:S02]  /*1840*/  LDG.E.CONSTANT R17, desc[UR4][R8.64+0x14] ;  /* 0x0000140408117981 */ /* 0x000ea4000c1e9900 */
[----:B------:R-:W-:Y:S02]  /*1850*/  IMAD.MOV.U32 R14, RZ, RZ, R5 ;  /* 0x000000ffff0e7224 */ /* 0x000fe400078e0005 */
[----:B------:R-:W-:Y:S01]  /*1860*/  IMAD.MOV.U32 R15, RZ, RZ, R18 ;  /* 0x000000ffff0f7224 */ /* 0x000fe200078e0012 */
[----:B------:R-:W3:Y:S04]  /*1870*/  LDG.E.CONSTANT R20, desc[UR4][R8.64+0x18] ;  /* 0x0000180408147981 */ /* 0x000ee8000c1e9900 */
        /* <DEDUP_REMOVED lines=14> */
[----:B------:R-:W3:Y:S02]  /*1960*/  LDG.E.CONSTANT R5, desc[UR4][R14.64] ;  /* 0x000000040e057981 */ /* 0x000ee4000c1e9900 */
[----:B---3--:R-:W-:-:S04]  /*1970*/  FSETP.GEU.AND P1, PT, R5, R18, PT ;  /* 0x000000120500720b */ /* 0x008fc80003f2e000 */
[----:B------:R-:W-:-:S04]  /*1980*/  FSEL R5, R5, R18, P1 ;  /* 0x0000001205057208 */ /* 0x000fc80000800000 */
[----:B--2---:R-:W-:Y:S02]  /*1990*/  FSETP.GEU.AND P2, PT, R5, R22, PT ;  /* 0x000000160500720b */ /* 0x004fe40003f4e000 */
        /* <DEDUP_REMOVED lines=39> */
[----:B------:R-:W-:-:S02]  /*1c10*/  IADD3 R22, P3, PT, R8, 0x34, RZ ;  /* 0x0000003408167810 */ /* 0x000fc40007f7e0ff */
[----:B--2---:R-:W-:-:S04]  /*1c20*/  FSETP.GEU.AND P1, PT, R14, R17, PT ;  /* 0x000000110e00720b */ /* 0x004fc80003f2e000 */
[----:B------:R-:W-:Y:S02]  /*1c30*/  FSEL R17, R14, R17, P1 ;  /* 0x000000110e117208 */ /* 0x000fe40000800000 */
[----:B------:R0:W2:Y:S02]  /*1c40*/  LDG.E.CONSTANT R14, desc[UR4][R8.64+0x3c] ;  /* 0x00003c04080e7981 */ /* 0x0000a4000c1e9900 */
[----:B---3--:R-:W-:Y:S01]  /*1c50*/  FSETP.GEU.AND P2, PT, R17, R20, PT ;  /* 0x000000141100720b */ /* 0x008fe20003f4e000 */
[----:B------:R-:W-:Y:S01]  /*1c60*/  IMAD.X R17, RZ, RZ, R9, P3 ;  /* 0x000000ffff117224 */ /* 0x000fe200018e0609 */
        /* <DEDUP_REMOVED lines=18> */
[----:B------:R-:W-:Y:S06]  /*1d90*/  @!P1 BRA `(.L_x_1644) ;  /* 0xfffffff800309947 */ /* 0x000fec000383ffff */
.L_x_1643:
[----:B------:R-:W-:Y:S05]  /*1da0*/  BSYNC.RECONVERGENT B2 ;  /* 0x0000000000027941 */ /* 0x000fea0003800200 */
.L_x_1642:
[----:B------:R-:W-:Y:S01]  /*1db0*/  IADD3 R2, P2, PT, -R11, R4, RZ ;  /* 0x000000040b027210 */ /* 0x000fe20007f5e1ff */
[----:B------:R-:W-:Y:S03]  /*1dc0*/  BSSY.RECONVERGENT B2, `(.L_x_1645) ;  /* 0x000003e000027945 */ /* 0x000fe60003800200 */
[----:B------:R-:W-:Y:S01]  /*1dd0*/  ISETP.GT.U32.AND P1, PT, R2, 0x10, PT ;  /* 0x000000100200780c */ /* 0x000fe20003f24070 */
[----:B------:R-:W-:-:S05]  /*1de0*/  IMAD.X R2, R6, 0x1, ~R7, P2 ;  /* 0x0000000106027824 */ /* 0x000fca00010e0e07 */
[----:B------:R-:W-:-:S13]  /*1df0*/  ISETP.GT.AND.EX P1, PT, R2, RZ, PT, P1 ;  /* 0x000000ff0200720c */ /* 0x000fda0003f24310 */
[----:B------:R-:W-:Y:S05]  /*1e00*/  @!P1 BRA `(.L_x_1646) ;  /* 0x0000000000e49947 */ /* 0x000fea0003800000 */
[----:B------:R-:W2:Y:S04]  /*1e10*/  LDG.E.CONSTANT R2, desc[UR4][R8.64] ;  /* 0x0000000408027981 */ /* 0x000ea8000c1e9900 */
[----:B0-----:R-:W3:Y:S01]  /*1e20*/  LDG.E.CONSTANT R17, desc[UR4][R8.64+0x8] ;  /* 0x0000080408117981 */ /* 0x001ee2000c1e9900 */
[----:B--2--5:R-:W-:-:S03]  /*1e30*/  FSETP.GEU.AND P0, PT, R5, R2, PT ;  /* 0x000000020500720b */ /* 0x024fc60003f0e000 */
[----:B------:R-:W2:Y:S01]  /*1e40*/  LDG.E.CONSTANT R5, desc[UR4][R8.64+0x4] ;  /* 0x0000040408057981 */ /* 0x000ea2000c1e9900 */
[----:B------:R-:W-:Y:S02]  /*1e50*/  SEL R14, R15, R8, P0 ;  /* 0x000000080f0e7207 */ /* 0x000fe40000000000 */
[----:B------:R-:W-:-:S05]  /*1e60*/  SEL R15, R18, R9, P0 ;  /* 0x00000009120f7207 */ /* 0x000fca0000000000 */
        /* <DEDUP_REMOVED lines=38> */
[----:B------:R0:W2:Y:S04]  /*20d0*/  LDG.E.CONSTANT R2, desc[UR4][R8.64+0x1c] ;  /* 0x00001c0408027981 */ /* 0x0000a8000c1e9900 */
[----:B------:R-:W2:Y:S01]  /*20e0*/  LDG.E.CONSTANT R5, desc[UR4][R20.64] ;  /* 0x0000000414057981 */ /* 0x000ea2000c1e9900 */
[----:B------:R-:W-:Y:S02]  /*20f0*/  IADD3 R15, P2, PT, R8, 0x1c, RZ ;  /* 0x0000001c080f7810 */ /* 0x000fe40007f5e0ff */
[----:B------:R-:W-:-:S03]  /*2100*/  IADD3 R11, P3, PT, R11, 0x20, RZ ;  /* 0x000000200b0b7810 */ /* 0x000fc60007f7e0ff */
[----:B------:R-:W-:Y:S01]  /*2110*/  IMAD.X R18, RZ, RZ, R9, P2 ;  /* 0x000000ffff127224 */ /* 0x000fe200010e0609 */
[----:B0-----:R-:W-:Y:S01]  /*2120*/  IADD3 R8, P2, PT, R8, 0x20, RZ ;  /* 0x0000002008087810 */ /* 0x001fe20007f5e0ff */
[----:B------:R-:W-:Y:S01]  /*2130*/  IMAD.X R7, RZ, RZ, R7, P3 ;  /* 0x000000ffff077224 */ /* 0x000fe200018e0607 */
[----:B------:R-:W-:-:S03]  /*2140*/  PLOP3.LUT P0, PT, PT, PT, PT, 0x8, 0x80 ;  /* 0x000000000080781c */ /* 0x000fc60003f0e170 */
[----:B------:R-:W-:Y:S01]  /*2150*/  IMAD.X R9, RZ, RZ, R9, P2 ;  /* 0x000000ffff097224 */ /* 0x000fe200010e0609 */
[----:B--2---:R-:W-:-:S04]  /*2160*/  FSETP.GEU.AND P1, PT, R5, R2, PT ;  /* 0x000000020500720b */ /* 0x004fc80003f2e000 */
[----:B------:R-:W-:Y:S02]  /*2170*/  FSEL R5, R5, R2, P1 ;  /* 0x0000000205057208 */ /* 0x000fe40000800000 */
[----:B------:R-:W-:Y:S02]  /*2180*/  SEL R15, R20, R15, P1 ;  /* 0x0000000f140f7207 */ /* 0x000fe40000800000 */
[----:B------:R-:W-:-:S07]  /*2190*/  SEL R18, R21, R18, P1 ;  /* 0x0000001215127207 */ /* 0x000fce0000800000 */
.L_x_1646:
[----:B------:R-:W-:Y:S05]  /*21a0*/  BSYNC.RECONVERGENT B2 ;  /* 0x0000000000027941 */ /* 0x000fea0003800200 */
.L_x_1645:
[----:B------:R-:W-:-:S04]  /*21b0*/  ISETP.NE.U32.AND P1, PT, R11, R4, PT ;  /* 0x000000040b00720c */ /* 0x000fc80003f25070 */
[----:B------:R-:W-:-:S13]  /*21c0*/  ISETP.NE.OR.EX P0, PT, R7, R6, P0, P1 ;  /* 0x000000060700720c */ /* 0x000fda0000705710 */
[----:B------:R-:W-:Y:S05]  /*21d0*/  @!P0 BREAK.RELIABLE B1 ;  /* 0x0000000000018942 */ /* 0x000fea0003800100 */
[----:B------:R-:W-:Y:S05]  /*21e0*/  @!P0 BRA `(.L_x_1647) ;  /* 0x0000000000808947 */ /* 0x000fea0003800000 */
.L_x_1641:
[----:B------:R-:W-:Y:S05]  /*21f0*/  BSYNC.RELIABLE B1 ;  /* 0x0000000000017941 */ /* 0x000fea0003800100 */
.L_x_1640:
[----:B------:R-:W2:Y:S04]  /*2200*/  LDG.E.CONSTANT R2, desc[UR4][R8.64] ;  /* 0x0000000408027981 */ /* 0x000ea8000c1e9900 */
[----:B0-----:R-:W3:Y:S04]  /*2210*/  LDG.E.CONSTANT R17, desc[UR4][R8.64+0x8] ;  /* 0x0000080408117981 */ /* 0x001ee8000c1e9900 */
[----:B------:R0:W4:Y:S01]  /*2220*/  LDG.E.CONSTANT R10, desc[UR4][R8.64+0xc] ;  /* 0x00000c04080a7981 */ /* 0x000122000c1e9900 */
        /* <DEDUP_REMOVED lines=13> */
[----:B------:R-:W-:-:S05]  /*2300*/  @P3 SEL R19, R15, R17, P1 ;  /* 0x000000110f133207 */ /* 0x000fca0000800000 */
[----:B------:R-:W4:Y:S01]  /*2310*/  LDG.E.CONSTANT R5, desc[UR4][R18.64] ;  /* 0x0000000412057981 */ /* 0x000f22000c1e9900 */
        /* <DEDUP_REMOVED lines=12> */
[----:B------:R-:W-:Y:S06]  /*23e0*/  @P0 BRA `(.L_x_1640) ;  /* 0xfffffffc00840947 */ /* 0x000fec000383ffff */
.L_x_1647:
[----:B------:R-:W-:Y:S05]  /*23f0*/  BSYNC.RECONVERGENT B0 ;  /* 0x0000000000007941 */ /* 0x000fea0003800200 */
.L_x_1639:
[----:B-----5:R-:W-:Y:S01]  /*2400*/  FADD R2, R5, -R16 ;  /* 0x8000001005027221 */ /* 0x020fe20000000000 */
[----:B------:R-:W-:Y:S01]  /*2410*/  UMOV UR6, 0x437f0000 ;  /* 0x437f000000067882 */ /* 0x000fe20000000000 */
[----:B------:R-:W-:Y:S01]  /*2420*/  BSSY.RECONVERGENT B0, `(.L_x_1648) ;  /* 0x0000010000007945 */ /* 0x000fe20003800200 */
[----:B------:R-:W-:Y:S02]  /*2430*/  IMAD.U32 R8, RZ, RZ, UR6 ;  /* 0x00000006ff087e24 */ /* 0x000fe4000f8e00ff */
[----:B------:R-:W-:-:S04]  /*2440*/  FADD R7, R2, 9.9999999392252902908e-09 ;  /* 0x322bcc7702077421 */ /* 0x000fc80000000000 */
[----:B--2---:R-:W2:Y:S08]  /*2450*/  MUFU.RCP R4, R7 ;  /* 0x0000000700047308 */ /* 0x004eb00000001000 */
[----:B------:R-:W3:Y:S01]  /*2460*/  FCHK P0, R8, R7 ;  /* 0x0000000708007302 */ /* 0x000ee20000000000 */
[----:B--2---:R-:W-:-:S04]  /*2470*/  FFMA R5, -R7, R4, 1 ;  /* 0x3f80000007057423 */ /* 0x004fc80000000104 */
[----:B------:R-:W-:-:S04]  /*2480*/  FFMA R4, R4, R5, R4 ;  /* 0x0000000504047223 */ /* 0x000fc80000000004 */
[----:B------:R-:W-:-:S04]  /*2490*/  FFMA R5, R4, 255, RZ ;  /* 0x437f000004057823 */ /* 0x000fc800000000ff */
[----:B------:R-:W-:-:S04]  /*24a0*/  FFMA R6, -R7, R5, 255 ;  /* 0x437f000007067423 */ /* 0x000fc80000000105 */
[----:B------:R-:W-:Y:S01]  /*24b0*/  FFMA R4, R4, R6, R5 ;  /* 0x0000000604047223 */ /* 0x000fe20000000005 */
[----:B---3--:R-:W-:Y:S06]  /*24c0*/  @!P0 BRA `(.L_x_1649) ;  /* 0x0000000000148947 */ /* 0x008fec0003800000 */
[----:B------:R-:W-:Y:S01]  /*24d0*/  IMAD.MOV.U32 R5, RZ, RZ, R7 ;  /* 0x000000ffff057224 */ /* 0x000fe200078e0007 */
[----:B------:R-:W-:Y:S01]  /*24e0*/  MOV R6, 0x2510 ;  /* 0x0000251000067802 */ /* 0x000fe20000000f00 */
[----:B------:R-:W-:-:S07]  /*24f0*/  IMAD.MOV.U32 R4, RZ, RZ, 0x437f0000 ;  /* 0x437f0000ff047424 */ /* 0x000fce00078e00ff */
[----:B01----:R-:W-:Y:S05]  /*2500*/  CALL.REL.NOINC `($__internal_4_$__cuda_sm3x_div_rn_noftz_f32_slowpath) ;  /* 0x0000000000847944 */ /* 0x003fea0003c00000 */
[----:B------:R-:W-:-:S07]  /*2510*/  IMAD.MOV.U32 R4, RZ, RZ, R8 ;  /* 0x000000ffff047224 */ /* 0x000fce00078e0008 */
.L_x_1649:
[----:B------:R-:W-:Y:S05]  /*2520*/  BSYNC.RECONVERGENT B0 ;  /* 0x0000000000007941 */ /* 0x000fea0003800200 */
.L_x_1648:
[----:B-1----:R-:W-:-:S06]  /*2530*/  IMAD.WIDE.U32 R12, R0, 0x4, R12 ;  /* 0x00000004000c7825 */ /* 0x002fcc00078e000c */
[----:B------:R-:W2:Y:S01]  /*2540*/  LDG.E.CONSTANT R13, desc[UR4][R12.64] ;  /* 0x000000040c0d7981 */ /* 0x000ea2000c1e9900 */
[----:B------:R-:W-:Y:S01]  /*2550*/  IMAD.MOV.U32 R6, RZ, RZ, 0x3b808081 ;  /* 0x3b808081ff067424 */ /* 0x000fe200078e00ff */
[----:B------:R-:W1:Y:S01]  /*2560*/  FCHK P0, R2, 255 ;  /* 0x437f000002007902 */ /* 0x000e620000000000 */
[----:B------:R-:W-:Y:S01]  /*2570*/  BSSY.RECONVERGENT B0, `(.L_x_1650) ;  /* 0x0000012000007945 */ /* 0x000fe20003800200 */
[----:B--2---:R-:W-:-:S04]  /*2580*/  FADD R5, R13, -R16 ;  /* 0x800000100d057221 */ /* 0x004fc80000000000 */
[----:B------:R-:W-:-:S06]  /*2590*/  FMUL R4, R5, R4 ;  /* 0x0000000405047220 */ /* 0x000fcc0000400000 */
[----:B------:R-:W2:Y:S02]  /*25a0*/  F2I.S64 R4, R4 ;  /* 0x0000000400047311 */ /* 0x000ea40000201900 */
[----:B--2---:R-:W-:Y:S01]  /*25b0*/  IMAD.MOV.U32 R5, RZ, RZ, 0x437f0000 ;  /* 0x437f0000ff057424 */ /* 0x004fe200078e00ff */
[----:B------:R-:W-:-:S03]  /*25c0*/  LOP3.LUT R7, R4, 0xff, RZ, 0xc0, !PT ;  /* 0x000000ff04077812 */ /* 0x000fc600078ec0ff */
[----:B------:R-:W-:-:S03]  /*25d0*/  FFMA R5, -R5, R6, 1 ;  /* 0x3f80000005057423 */ /* 0x000fc60000000106 */
[----:B------:R-:W2:Y:S01]  /*25e0*/  I2F.U16 R7, R7 ;  /* 0x0000000700077306 */ /* 0x000ea20000101000 */
[----:B------:R-:W-:-:S04]  /*25f0*/  FFMA R5, R5, R6, 0.0039215688593685626984 ;  /* 0x3b80808105057423 */ /* 0x000fc80000000006 */
[----:B------:R-:W-:-:S04]  /*2600*/  FFMA R6, R2, R5, RZ ;  /* 0x0000000502067223 */ /* 0x000fc800000000ff */
[----:B------:R-:W-:-:S04]  /*2610*/  FFMA R8, R6, -255, R2 ;  /* 0xc37f000006087823 */ /* 0x000fc80000000002 */
[----:B------:R-:W-:Y:S01]  /*2620*/  FFMA R5, R5, R8, R6 ;  /* 0x0000000805057223 */ /* 0x000fe20000000006 */
[----:B-1----:R-:W-:Y:S06]  /*2630*/  @!P0 BRA `(.L_x_1651) ;  /* 0x0000000000148947 */ /* 0x002fec0003800000 */
[----:B------:R-:W-:Y:S01]  /*2640*/  IMAD.MOV.U32 R4, RZ, RZ, R2 ;  /* 0x000000ffff047224 */ /* 0x000fe200078e0002 */
[----:B------:R-:W-:Y:S01]  /*2650*/  MOV R6, 0x2680 ;  /* 0x0000268000067802 */ /* 0x000fe20000000f00 */
[----:B------:R-:W-:-:S07]  /*2660*/  IMAD.MOV.U32 R5, RZ, RZ, 0x437f0000 ;  /* 0x437f0000ff057424 */ /* 0x000fce00078e00ff */
[----:B0-2---:R-:W-:Y:S05]  /*2670*/  CALL.REL.NOINC `($__internal_4_$__cuda_sm3x_div_rn_noftz_f32_slowpath) ;  /* 0x0000000000287944 */ /* 0x005fea0003c00000 */
[----:B------:R-:W-:-:S07]  /*2680*/  IMAD.MOV.U32 R5, RZ, RZ, R8 ;  /* 0x000000ffff057224 */ /* 0x000fce00078e0008 */
.L_x_1651:
[----:B------:R-:W-:Y:S05]  /*2690*/  BSYNC.RECONVERGENT B0 ;  /* 0x0000000000007941 */ /* 0x000fea0003800200 */
.L_x_1650:
[----:B------:R-:W1:Y:S01]  /*26a0*/  LDCU.64 UR6, c[0x0][0x390] ;  /* 0x00007200ff0677ac */ /* 0x000e620008000a00 */
[----:B------:R-:W-:Y:S01]  /*26b0*/  IADD3 R0, P0, PT, R0, R3, RZ ;  /* 0x0000000300007210 */ /* 0x000fe20007f1e0ff */
[----:B--2---:R-:W-:-:S03]  /*26c0*/  FFMA R5, R7, R5, R16 ;  /* 0x0000000507057223 */ /* 0x004fc60000000010 */
[----:B------:R-:W-:Y:S02]  /*26d0*/  LEA.HI.X.SX32 R3, R3, RZ, 0x1, P0 ;  /* 0x000000ff03037211 */ /* 0x000fe400000f0eff */
[----:B-1----:R-:W-:-:S04]  /*26e0*/  LEA R2, P0, R0, UR6, 0x2 ;  /* 0x0000000600027c11 */ /* 0x002fc8000f8010ff */
[----:B------:R-:W-:-:S05]  /*26f0*/  LEA.HI.X R3, R0, UR7, R3, 0x2, P0 ;  /* 0x0000000700037c11 */ /* 0x000fca00080f1403 */
[----:B------:R-:W-:Y:S01]  /*2700*/  STG.E desc[UR4][R2.64], R5 ;  /* 0x0000000502007986 */ /* 0x000fe2000c101904 */
[----:B------:R-:W-:Y:S05]  /*2710*/  EXIT ;  /* 0x000000000000794d */ /* 0x000fea0003800000 */
        .weak           $__internal_4_$__cuda_sm3x_div_rn_noftz_f32_slowpath
        .type           $__internal_4_$__cuda_sm3x_div_rn_noftz_f32_slowpath,@function
        .size           $__internal_4_$__cuda_sm3x_div_rn_noftz_f32_slowpath,(.L_x_1799 - $__internal_4_$__cuda_sm3x_div_rn_noftz_f32_slowpath)
$__internal_4_$__cuda_sm3x_div_rn_noftz_f32_slowpath:
[----:B------:R-:W-:Y:S01]  /*2720*/  SHF.R.U32.HI R9, RZ, 0x17, R5 ;  /* 0x00000017ff097819 */ /* 0x000fe20000011605 */
[----:B------:R-:W-:Y:S01]  /*2730*/  BSSY.RECONVERGENT B1, `(.L_x_1652) ;  /* 0x0000062000017945 */ /* 0x000fe20003800200 */
[----:B------:R-:W-:Y:S02]  /*2740*/  SHF.R.U32.HI R8, RZ, 0x17, R4 ;  /* 0x00000017ff087819 */ /* 0x000fe40000011604 */
[----:B------:R-:W-:Y:S02]  /*2750*/  LOP3.LUT R9, R9, 0xff, RZ, 0xc0, !PT ;  /* 0x000000ff09097812 */ /* 0x000fe400078ec0ff */
[----:B------:R-:W-:-:S03]  /*2760*/  LOP3.LUT R14, R8, 0xff, RZ, 0xc0, !PT ;  /* 0x000000ff080e7812 */ /* 0x000fc600078ec0ff */
        /* <DEDUP_REMOVED lines=29> */
.L_x_1653:
[----:B------:R-:W-:Y:S01]  /*2940*/  LEA R10, R9, 0xc0800000, 0x17 ;  /* 0xc0800000090a7811 */ /* 0x000fe200078eb8ff */
[----:B------:R-:W-:Y:S04]  /*2950*/  BSSY.RECONVERGENT B2, `(.L_x_1658) ;  /* 0x0000036000027945 */ /* 0x000fe80003800200 */
[----:B------:R-:W-:Y:S02]  /*2960*/  IMAD.IADD R10, R5, 0x1, -R10 ;  /* 0x00000001050a7824 */ /* 0x000fe400078e0a0a */
[----:B------:R-:W-:Y:S02]  /*2970*/  VIADD R5, R14, 0xffffff81 ;  /* 0xffffff810e057836 */ /* 0x000fe40000000000 */
[----:B------:R-:W0:Y:S01]  /*2980*/  MUFU.RCP R11, R10 ;  /* 0x0000000a000b7308 */ /* 0x000e220000001000 */
[----:B------:R-:W-:Y:S01]  /*2990*/  FADD.FTZ R15, -R10, -RZ ;  /* 0x800000ff0a0f7221 */ /* 0x000fe20000010100 */
[C---:B------:R-:W-:Y:S01]  /*29a0*/  IMAD R4, R5.reuse, -0x800000, R4 ;  /* 0xff80000005047824 */ /* 0x040fe200078e0204 */
[----:B------:R-:W-:-:S05]  /*29b0*/  IADD3 R9, PT, PT, R5, 0x7f, -R9 ;  /* 0x0000007f05097810 */ /* 0x000fca0007ffe809 */
[----:B------:R-:W-:Y:S02]  /*29c0*/  IMAD.IADD R9, R9, 0x1, R8 ;  /* 0x0000000109097824 */ /* 0x000fe400078e0208 */
        /* <DEDUP_REMOVED lines=20> */
[CCC-:B------:R-:W-:Y:S01]  /*2b10*/  FFMA.RZ R5, R18.reuse, R14.reuse, R11.reuse ;  /* 0x0000000e12057223 */ /* 0x1c0fe2000000c00b */
[C---:B------:R-:W-:Y:S02]  /*2b20*/  VIADD R10, R15.reuse, 0x20 ;  /* 0x000000200f0a7836 */ /* 0x040fe40000000000 */
[CCC-:B------:R-:W-:Y:S01]  /*2b30*/  FFMA.RM R8, R18.reuse, R14.reuse, R11.reuse ;  /* 0x0000000e12087223 */ /* 0x1c0fe2000000400b */
[----:B------:R-:W-:Y:S02]  /*2b40*/  ISETP.NE.AND P2, PT, R15, RZ, PT ;  /* 0x000000ff0f00720c */ /* 0x000fe40003f45270 */
[----:B------:R-:W-:Y:S01]  /*2b50*/  LOP3.LUT R9, R5, 0x7fffff, RZ, 0xc0, !PT ;  /* 0x007fffff05097812 */ /* 0x000fe200078ec0ff */
[----:B------:R-:W-:Y:S01]  /*2b60*/  FFMA.RP R5, R18, R14, R11 ;  /* 0x0000000e12057223 */ /* 0x000fe2000000800b */
[----:B------:R-:W-:Y:S01]  /*2b70*/  IMAD.MOV R11, RZ, RZ, -R15 ;  /* 0x000000ffff0b7224 */ /* 0x000fe200078e0a0f */
[----:B------:R-:W-:Y:S02]  /*2b80*/  ISETP.NE.AND P1, PT, R15, RZ, PT ;  /* 0x000000ff0f00720c */ /* 0x000fe40003f25270 */
[----:B------:R-:W-:-:S02]  /*2b90*/  LOP3.LUT R9, R9, 0x800000, RZ, 0xfc, !PT ;  /* 0x0080000009097812 */ /* 0x000fc400078efcff */
        /* <DEDUP_REMOVED lines=13> */
.L_x_1660:
[----:B------:R-:W-:-:S04]  /*2c70*/  LOP3.LUT R4, R4, 0x80000000, RZ, 0xc0, !PT ;  /* 0x8000000004047812 */ /* 0x000fc800078ec0ff */
[----:B------:R-:W-:Y:S01]  /*2c80*/  LOP3.LUT R4, R4, 0x7f800000, RZ, 0xfc, !PT ;  /* 0x7f80000004047812 */ /* 0x000fe200078efcff */
[----:B------:R-:W-:Y:S06]  /*2c90*/  BRA `(.L_x_1661) ;  /* 0x0000000000047947 */ /* 0x000fec0003800000 */
.L_x_1659:
[----:B------:R-:W-:-:S07]  /*2ca0*/  IMAD R4, R9, 0x800000, R4 ;  /* 0x0080000009047824 */ /* 0x000fce00078e0204 */
.L_x_1661:
[----:B------:R-:W-:Y:S05]  /*2cb0*/  BSYNC.RECONVERGENT B2 ;  /* 0x0000000000027941 */ /* 0x000fea0003800200 */
.L_x_1658:
[----:B------:R-:W-:Y:S05]  /*2cc0*/  BRA `(.L_x_1662) ;  /* 0x0000000000207947 */ /* 0x000fea0003800000 */
.L_x_1657:
[----:B------:R-:W-:-:S04]  /*2cd0*/  LOP3.LUT R4, R5, 0x80000000, R4, 0x48, !PT ;  /* 0x8000000005047812 */ /* 0x000fc800078e4804 */
[----:B------:R-:W-:Y:S01]  /*2ce0*/  LOP3.LUT R4, R4, 0x7f800000, RZ, 0xfc, !PT ;  /* 0x7f80000004047812 */ /* 0x000fe200078efcff */
[----:B------:R-:W-:Y:S06]  /*2cf0*/  BRA `(.L_x_1662) ;  /* 0x0000000000147947 */ /* 0x000fec0003800000 */
.L_x_1656:
[----:B------:R-:W-:Y:S01]  /*2d00*/  LOP3.LUT R4, R5, 0x80000000, R4, 0x48, !PT ;  /* 0x8000000005047812 */ /* 0x000fe200078e4804 */
[----:B------:R-:W-:Y:S06]  /*2d10*/  BRA `(.L_x_1662) ;  /* 0x00000000000c7947 */ /* 0x000fec0003800000 */
.L_x_1655:
[----:B------:R-:W0:Y:S01]  /*2d20*/  MUFU.RSQ R4, -QNAN ;  /* 0xffc0000000047908 */ /* 0x000e220000001400 */
[----:B------:R-:W-:Y:S05]  /*2d30*/  BRA `(.L_x_1662) ;  /* 0x0000000000047947 */ /* 0x000fea0003800000 */
.L_x_1654:
[----:B------:R-:W-:-:S07]  /*2d40*/  FADD.FTZ R4, R4, R5 ;  /* 0x0000000504047221 */ /* 0x000fce0000010000 */
.L_x_1662:
[----:B------:R-:W-:Y:S05]  /*2d50*/  BSYNC.RECONVERGENT B1 ;  /* 0x0000000000017941 */ /* 0x000fea0003800200 */
.L_x_1652:
[----:B0-----:R-:W-:Y:S02]  /*2d60*/  IMAD.MOV.U32 R8, RZ, RZ, R4 ;  /* 0x000000ffff087224 */ /* 0x001fe400078e0004 */
[----:B------:R-:W-:Y:S02]  /*2d70*/  IMAD.MOV.U32 R4, RZ, RZ, R6 ;  /* 0x000000ffff047224 */ /* 0x000fe400078e0006 */
[----:B------:R-:W-:-:S04]  /*2d80*/  IMAD.MOV.U32 R5, RZ, RZ, 0x0 ;  /* 0x00000000ff057424 */ /* 0x000fc800078e00ff */
[----:B------:R-:W-:Y:S05]  /*2d90*/  RET.REL.NODEC R4 `(_Z31_fake_8bit_quantize_cuda_kernelPKfiiPf) ;  /* 0xffffffd004987950 */ /* 0x000fea0003c3ffff */
.L_x_1663:
        /* <DEDUP_REMOVED lines=14> */
.L_x_1799:


//--------------------- .text._Z38_fused8bitrowwise_to_float_cuda_kernelPKhiiPf --------------------------
	.section	.text._Z38_fused8bitrowwise_to_float_cuda_kernelPKhiiPf,"ax",@progbits
	.align	128
        .global         _Z38_fused8bitrowwise_to_float_cuda_kernelPKhiiPf
        .type           _Z38_fused8bitrowwise_to_float_cuda_kernelPKhiiPf,@function
        .size           _Z38_fused8bitrowwise_to_float_cuda_kernelPKhiiPf,(.L_x_1825 - _Z38_fused8bitrowwise_to_float_cuda_kernelPKhiiPf)
        .other          _Z38_fused8bitrowwise_to_float_cuda_kernelPKhiiPf,@"STO_CUDA_ENTRY STV_DEFAULT"
_Z38_fused8bitrowwise_to_float_cuda_kernelPKhiiPf:
.text._Z38_fused8bitrowwise_to_float_cuda_kernelPKhiiPf:
        /* <DEDUP_REMOVED lines=14> */
[----:B------:R-:W0:Y:S01]  /*00e0*/  LDC R17, c[0x0][0x38c] ;  /* 0x0000e300ff117b82 */ /* 0x000e220000000800 */
[----:B------:R-:W1:Y:S01]  /*00f0*/  LDCU UR5, c[0x0][0x38c] ;  /* 0x00007180ff0577ac */ /* 0x000e620008000800 */
[----:B------:R-:W-:Y:S01]  /*0100*/  BSSY.RECONVERGENT B0, `(.L_x_1664) ;  /* 0x0000042000007945 */ /* 0x000fe20003800200 */
[----:B------:R-:W2:Y:S01]  /*0110*/  I2F.U32.RP R9, R2 ;  /* 0x0000000200097306 */ /* 0x000ea20000209000 */
[C---:B------:R-:W-:Y:S01]  /*0120*/  IMAD.IADD R3, R2.reuse, 0x1, R6 ;  /* 0x0000000102037824 */ /* 0x040fe200078e0206 */
[----:B------:R-:W-:Y:S01]  /*0130*/  ISETP.NE.U32.AND P2, PT, R2, RZ, PT ;  /* 0x000000ff0200720c */ /* 0x000fe20003f45070 */
[----:B------:R-:W-:Y:S01]  /*0140*/  IMAD.MOV R13, RZ, RZ, -R2 ;  /* 0x000000ffff0d7224 */ /* 0x000fe200078e0a02 */
[----:B------:R-:W3:Y:S02]  /*0150*/  LDCU.64 UR8, c[0x0][0x380] ;  /* 0x00007000ff0877ac */ /* 0x000ee40008000a00 */
[----:B------:R-:W-:-:S02]  /*0160*/  ISETP.GE.U32.AND P0, PT, R3, UR6, PT ;  /* 0x0000000603007c0c */ /* 0x000fc4000bf06070 */
[----:B------:R-:W-:Y:S01]  /*0170*/  VIMNMX.U32 R12, PT, PT, R3, UR6, !PT ;  /* 0x00000006030c7c48 */ /* 0x000fe2000ffe0000 */
[----:B------:R-:W4:Y:S01]  /*0180*/  LDCU.64 UR6, c[0x0][0x358] ;  /* 0x00006b00ff0677ac */ /* 0x000f220008000a00 */
[----:B------:R-:W-:Y:S01]  /*0190*/  SEL R5, RZ, 0x1, P0 ;  /* 0x00000001ff057807 */ /* 0x000fe20000000000 */
[----:B------:R-:W0:Y:S03]  /*01a0*/  LDCU.64 UR10, c[0x0][0x390] ;  /* 0x00007200ff0a77ac */ /* 0x000e260008000a00 */
[----:B------:R-:W-:Y:S01]  /*01b0*/  IADD3 R3, PT, PT, R12, -R3, -R5 ;  /* 0x800000030c037210 */ /* 0x000fe20007ffe805 */
[----:B--2---:R-:W2:Y:S02]  /*01c0*/  MUFU.RCP R9, R9 ;  /* 0x0000000900097308 */ /* 0x004ea40000001000 */
[----:B--2---:R-:W-:-:S06]  /*01d0*/  VIADD R10, R9, 0xffffffe ;  /* 0x0ffffffe090a7836 */ /* 0x004fcc0000000000 */
[----:B------:R2:W5:Y:S02]  /*01e0*/  F2I.FTZ.U32.TRUNC.NTZ R11, R10 ;  /* 0x0000000a000b7305 */ /* 0x000564000021f000 */
[----:B--2---:R-:W-:Y:S02]  /*01f0*/  IMAD.MOV.U32 R10, RZ, RZ, RZ ;  /* 0x000000ffff0a7224 */ /* 0x004fe400078e00ff */
[----:B-----5:R-:W-:-:S04]  /*0200*/  IMAD R13, R13, R11, RZ ;  /* 0x0000000b0d0d7224 */ /* 0x020fc800078e02ff */
[----:B------:R-:W-:-:S06]  /*0210*/  IMAD.HI.U32 R14, R11, R13, R10 ;  /* 0x0000000d0b0e7227 */ /* 0x000fcc00078e000a */
[----:B------:R-:W-:-:S04]  /*0220*/  IMAD.HI.U32 R10, R14, R3, RZ ;  /* 0x000000030e0a7227 */ /* 0x000fc800078e00ff */
[----:B------:R-:W-:-:S04]  /*0230*/  IMAD.MOV R9, RZ, RZ, -R10 ;  /* 0x000000ffff097224 */ /* 0x000fc800078e0a0a */
[----:B------:R-:W-:-:S05]  /*0240*/  IMAD R3, R2, R9, R3 ;  /* 0x0000000902037224 */ /* 0x000fca00078e0203 */
[----:B------:R-:W-:-:S13]  /*0250*/  ISETP.GE.U32.AND P0, PT, R3, R2, PT ;  /* 0x000000020300720c */ /* 0x000fda0003f06070 */
[----:B------:R-:W-:Y:S02]  /*0260*/  @P0 IMAD.IADD R3, R3, 0x1, -R2 ;  /* 0x0000000103030824 */ /* 0x000fe400078e0a02 */
[----:B------:R-:W-:-:S03]  /*0270*/  @P0 VIADD R10, R10, 0x1 ;  /* 0x000000010a0a0836 */ /* 0x000fc60000000000 */
[----:B------:R-:W-:-:S13]  /*0280*/  ISETP.GE.U32.AND P1, PT, R3, R2, PT ;  /* 0x000000020300720c */ /* 0x000fda0003f26070 */
[----:B------:R-:W-:Y:S01]  /*0290*/  @P1 VIADD R10, R10, 0x1 ;  /* 0x000000010a0a1836 */ /* 0x000fe20000000000 */
[----:B------:R-:W-:-:S05]  /*02a0*/  @!P2 LOP3.LUT R10, RZ, R2, RZ, 0x33, !PT ;  /* 0x00000002ff0aa212 */ /* 0x000fca00078e33ff */
[----:B------:R-:W-:Y:S02]  /*02b0*/  IMAD.IADD R10, R5, 0x1, R10 ;  /* 0x00000001050a7824 */ /* 0x000fe400078e020a */
[----:B0-----:R-:W-:-:S03]  /*02c0*/  VIADD R5, R17, 0xfffffff8 ;  /* 0xfffffff811057836 */ /* 0x001fc60000000000 */
[----:B------:R-:W-:-:S04]  /*02d0*/  LOP3.LUT R3, R10, 0x3, RZ, 0xc0, !PT ;  /* 0x000000030a037812 */ /* 0x000fc800078ec0ff */
[----:B------:R-:W-:Y:S02]  /*02e0*/  ISETP.NE.AND P0, PT, R3, 0x3, PT ;  /* 0x000000030300780c */ /* 0x000fe40003f05270 */
[----:B------:R-:W-:-:S11]  /*02f0*/  SHF.R.S32.HI R3, RZ, 0x1f, R0 ;  /* 0x0000001fff037819 */ /* 0x000fd60000011400 */
[----:B-1-34-:R-:W-:Y:S05]  /*0300*/  @!P0 BRA `(.L_x_1665) ;  /* 0x0000000000848947 */ /* 0x01afea0003800000 */
[----:B------:R-:W-:Y:S01]  /*0310*/  VIADD R9, R10, 0x1 ;  /* 0x000000010a097836 */ /* 0x000fe20000000000 */
[----:B------:R-:W-:Y:S01]  /*0320*/  ISETP.GE.AND P0, PT, R0, R5, PT ;  /* 0x000000050000720c */ /* 0x000fe20003f06270 */
[C---:B------:R-:W-:Y:S02]  /*0330*/  IMAD R17, R6.reuse, R17, RZ ;  /* 0x0000001106117224 */ /* 0x040fe400078e02ff */
[-C--:B------:R-:W-:Y:S01]  /*0340*/  IMAD R16, R6, R5.reuse, RZ ;  /* 0x0000000506107224 */ /* 0x080fe200078e02ff */
[----:B------:R-:W-:Y:S01]  /*0350*/  LOP3.LUT R9, R9, 0x3, RZ, 0xc0, !PT ;  /* 0x0000000309097812 */ /* 0x000fe200078ec0ff */
[----:B------:R-:W-:-:S04]  /*0360*/  IMAD R11, R2, R5, RZ ;  /* 0x00000005020b7224 */ /* 0x000fc800078e02ff */
[----:B------:R-:W-:-:S04]  /*0370*/  IMAD R8, R9, R8, UR4 ;  /* 0x0000000409087e24 */ /* 0x000fc8000f8e0208 */
[----:B------:R-:W-:Y:S02]  /*0380*/  IMAD R6, R8, R7, R4 ;  /* 0x0000000708067224 */ /* 0x000fe400078e0204 */
[----:B------:R-:W-:-:S07]  /*0390*/  IMAD.MOV R4, RZ, RZ, -R9 ;  /* 0x000000ffff047224 */ /* 0x000fce00078e0a09 */
.L_x_1668:
[----:B------:R-:W-:Y:S01]  /*03a0*/  VIADD R4, R4, 0x1 ;  /* 0x0000000104047836 */ /* 0x000fe20000000000 */
[----:B------:R-:W-:Y:S04]  /*03b0*/  BSSY.RECONVERGENT B1, `(.L_x_1666) ;  /* 0x0000013000017945 */ /* 0x000fe80003800200 */
[----:B------:R-:W-:Y:S01]  /*03c0*/  ISETP.NE.AND P1, PT, R4, RZ, PT ;  /* 0x000000ff0400720c */ /* 0x000fe20003f25270 */
[----:B0-----:R-:W-:-:S12]  /*03d0*/  @P0 BRA `(.L_x_1667) ;  /* 0x0000000000400947 */ /* 0x001fd80003800000 */
[----:B------:R-:W-:-:S04]  /*03e0*/  IADD3 R12, P3, PT, R17, UR8, RZ ;  /* 0x00000008110c7c10 */ /* 0x000fc8000ff7e0ff */
[-C--:B------:R-:W-:Y:S02]  /*03f0*/  IADD3 R14, P2, PT, R0, R12.reuse, RZ ;  /* 0x0000000c000e7210 */ /* 0x080fe40007f5e0ff */
[----:B------:R-:W-:Y:S02]  /*0400*/  LEA.HI.X.SX32 R8, R17, UR9, 0x1, P3 ;  /* 0x0000000911087c11 */ /* 0x000fe400098f0eff */
[----:B------:R-:W-:-:S03]  /*0410*/  IADD3 R12, P3, PT, R5, R12, RZ ;  /* 0x0000000c050c7210 */ /* 0x000fc60007f7e0ff */
[----:B------:R-:W-:Y:S01]  /*0420*/  IMAD.X R15, R3, 0x1, R8, P2 ;  /* 0x00000001030f7824 */ /* 0x000fe200010e0608 */
[----:B------:R-:W-:-:S04]  /*0430*/  LEA.HI.X.SX32 R13, R5, R8, 0x1, P3 ;  /* 0x00000008050d7211 */ /* 0x000fc800018f0eff */
[----:B------:R-:W2:Y:S04]  /*0440*/  LDG.E.U8.CONSTANT R14, desc[UR6][R14.64] ;  /* 0x000000060e0e7981 */ /* 0x000ea8000c1e9100 */
[----:B------:R-:W3:Y:S04]  /*0450*/  LDG.E.CONSTANT R18, desc[UR6][R12.64] ;  /* 0x000000060c127981 */ /* 0x000ee8000c1e9900 */
[----:B------:R-:W3:Y:S01]  /*0460*/  LDG.E.CONSTANT R20, desc[UR6][R12.64+0x4] ;  /* 0x000004060c147981 */ /* 0x000ee2000c1e9900 */
[----:B------:R-:W-:-:S04]  /*0470*/  IADD3 R9, P2, PT, R0, R16, RZ ;  /* 0x0000001000097210 */ /* 0x000fc80007f5e0ff */
[----:B------:R-:W-:Y:S02]  /*0480*/  LEA.HI.X.SX32 R22, R16, R3, 0x1, P2 ;  /* 0x0000000310167211 */ /* 0x000fe400010f0eff */
[----:B------:R-:W-:-:S04]  /*0490*/  LEA R8, P2, R9, UR10, 0x2 ;  /* 0x0000000a09087c11 */ /* 0x000fc8000f8410ff */
[----:B------:R-:W-:Y:S02]  /*04a0*/  LEA.HI.X R9, R9, UR11, R22, 0x2, P2 ;  /* 0x0000000b09097c11 */ /* 0x000fe400090f1416 */
[----:B--2---:R-:W-:-:S05]  /*04b0*/  I2FP.F32.U32 R7, R14 ;  /* 0x0000000e00077245 */ /* 0x004fca0000201000 */
[----:B---3--:R-:W-:-:S05]  /*04c0*/  FFMA R7, R7, R18, R20 ;  /* 0x0000001207077223 */ /* 0x008fca0000000014 */
[----:B------:R0:W-:Y:S02]  /*04d0*/  STG.E desc[UR6][R8.64], R7 ;  /* 0x0000000708007986 */ /* 0x0001e4000c101906 */
.L_x_1667:
[----:B------:R-:W-:Y:S05]  /*04e0*/  BSYNC.RECONVERGENT B1 ;  /* 0x0000000000017941 */ /* 0x000fea0003800200 */
.L_x_1666:
[----:B------:R-:W-:Y:S02]  /*04f0*/  IMAD.IADD R16, R11, 0x1, R16 ;  /* 0x000000010b107824 */ /* 0x000fe400078e0210 */
[----:B------:R-:W-:Y:S01]  /*0500*/  IMAD R17, R2, UR5, R17 ;  /* 0x0000000502117c24 */ /* 0x000fe2000f8e0211 */
[----:B------:R-:W-:Y:S06]  /*0510*/  @P1 BRA `(.L_x_1668) ;  /* 0xfffffffc00a01947 */ /* 0x000fec000383ffff */
.L_x_1665:
[----:B------:R-:W-:Y:S05]  /*0520*/  BSYNC.RECONVERGENT B0 ;  /* 0x0000000000007941 */ /* 0x000fea0003800200 */
.L_x_1664:
[----:B------:R-:W-:-:S13]  /*0530*/  ISETP.GE.U32.AND P0, PT, R10, 0x3, PT ;  /* 0x000000030a00780c */ /* 0x000fda0003f06070 */
[----:B------:R-:W-:Y:S05]  /*0540*/  @!P0 EXIT ;  /* 0x000000000000894d */ /* 0x000fea0003800000 */
[----:B------:R-:W-:Y:S01]  /*0550*/  ISETP.GE.AND P0, PT, R0, R5, PT ;  /* 0x000000050000720c */ /* 0x000fe20003f06270 */
[----:B------:R-:W1:Y:S01]  /*0560*/  LDCU UR10, c[0x0][0x38c] ;  /* 0x00007180ff0a77ac */ /* 0x000e620008000800 */
[----:B------:R-:W-:Y:S01]  /*0570*/  SHF.R.S32.HI R4, RZ, 0x1f, R5 ;  /* 0x0000001fff047819 */ /* 0x000fe20000011405 */
[----:B------:R-:W2:Y:S01]  /*0580*/  LDCU UR11, c[0x0][0x388] ;  /* 0x00007100ff0b77ac */ /* 0x000ea20008000800 */
[----:B------:R-:W3:Y:S01]  /*0590*/  LDCU.64 UR4, c[0x0][0x380] ;  /* 0x00007000ff0477ac */ /* 0x000ee20008000a00 */
[----:B------:R-:W4:Y:S08]  /*05a0*/  LDCU.64 UR8, c[0x0][0x390] ;  /* 0x00007200ff0877ac */ /* 0x000f300008000a00 */
.L_x_1677:
[----:B------:R-:W-:Y:S04]  /*05b0*/  BSSY.RECONVERGENT B0, `(.L_x_1669) ;  /* 0x0000014000007945 */ /* 0x000fe80003800200 */
[----:B012---:R-:W-:Y:S05]  /*05c0*/  @P0 BRA `(.L_x_1670) ;  /* 0x0000000000480947 */ /* 0x007fea0003800000 */
[----:B01----:R-:W-:-:S05]  /*05d0*/  IMAD R7, R6, UR10, RZ ;  /* 0x0000000a06077c24 */ /* 0x003fca000f8e02ff */
[----:B---3--:R-:W-:-:S04]  /*05e0*/  IADD3 R8, P0, PT, R7, UR4, RZ ;  /* 0x0000000407087c10 */ /* 0x008fc8000ff1e0ff */
[----:B------:R-:W-:Y:S02]  /*05f0*/  LEA.HI.X.SX32 R7, R7, UR5, 0x1, P0 ;  /* 0x0000000507077c11 */ /* 0x000fe400080f0eff */
[-C--:B------:R-:W-:Y:S02]  /*0600*/  IADD3 R10, P1, PT, R0, R8.reuse, RZ ;  /* 0x00000008000a7210 */ /* 0x080fe40007f3e0ff */
[----:B------:R-:W-:-:S03]  /*0610*/  IADD3 R8, P0, PT, R5, R8, RZ ;  /* 0x0000000805087210 */ /* 0x000fc60007f1e0ff */
[--C-:B------:R-:W-:Y:S02]  /*0620*/  IMAD.X R11, R3, 0x1, R7.reuse, P1 ;  /* 0x00000001030b7824 */ /* 0x100fe400008e0607 */
[----:B------:R-:W-:-:S03]  /*0630*/  IMAD.X R9, R4, 0x1, R7, P0 ;  /* 0x0000000104097824 */ /* 0x000fc600000e0607 */
[----:B------:R-:W3:Y:S04]  /*0640*/  LDG.E.U8.CONSTANT R10, desc[UR6][R10.64] ;  /* 0x000000060a0a7981 */ /* 0x000ee8000c1e9100 */
[----:B------:R-:W5:Y:S04]  /*0650*/  LDG.E.CONSTANT R14, desc[UR6][R8.64] ;  /* 0x00000006080e7981 */ /* 0x000f68000c1e9900 */
[----:B------:R-:W5:Y:S01]  /*0660*/  LDG.E.CONSTANT R16, desc[UR6][R8.64+0x4] ;  /* 0x0000040608107981 */ /* 0x000f62000c1e9900 */
[----:B------:R-:W-:-:S05]  /*0670*/  IMAD R7, R5, R6, RZ ;  /* 0x0000000605077224 */ /* 0x000fca00078e02ff */
[----:B------:R-:W-:-:S04]  /*0680*/  IADD3 R13, P0, PT, R0, R7, RZ ;  /* 0x00000007000d7210 */ /* 0x000fc80007f1e0ff */
[----:B------:R-:W-:Y:S02]  /*0690*/  LEA.HI.X.SX32 R18, R7, R3, 0x1, P0 ;  /* 0x0000000307127211 */ /* 0x000fe400000f0eff */
[----:B----4-:R-:W-:-:S04]  /*06a0*/  LEA R12, P0, R13, UR8, 0x2 ;  /* 0x000000080d0c7c11 */ /* 0x010fc8000f8010ff */
[----:B------:R-:W-:Y:S02]  /*06b0*/  LEA.HI.X R13, R13, UR9, R18, 0x2, P0 ;  /* 0x000000090d0d7c11 */ /* 0x000fe400080f1412 */
[----:B---3--:R-:W-:-:S05]  /*06c0*/  I2FP.F32.U32 R7, R10 ;  /* 0x0000000a00077245 */ /* 0x008fca0000201000 */
[----:B-----5:R-:W-:-:S05]  /*06d0*/  FFMA R7, R7, R14, R16 ;  /* 0x0000000e07077223 */ /* 0x020fca0000000010 */
[----:B------:R0:W-:Y:S02]  /*06e0*/  STG.E desc[UR6][R12.64], R7 ;  /* 0x000000070c007986 */ /* 0x0001e4000c101906 */
.L_x_1670:
[----:B-1234-:R-:W-:Y:S05]  /*06f0*/  BSYNC.RECONVERGENT B0 ;  /* 0x0000000000007941 */ /* 0x01efea0003800200 */
.L_x_1669:
[----:B------:R-:W-:Y:S01]  /*0700*/  ISETP.GE.AND P0, PT, R0, R5, PT ;  /* 0x000000050000720c */ /* 0x000fe20003f06270 */
[C---:B0-----:R-:W-:Y:S01]  /*0710*/  IMAD.IADD R12, R2.reuse, 0x1, R6 ;  /* 0x00000001020c7824 */ /* 0x041fe200078e0206 */
[----:B------:R-:W-:Y:S03]  /*0720*/  BSSY.RECONVERGENT B0, `(.L_x_1671) ;  /* 0x0000015000007945 */ /* 0x000fe60003800200 */
[----:B------:R-:W-:-:S08]  /*0730*/  IMAD.IADD R6, R2, 0x1, R12 ;  /* 0x0000000102067824 */ /* 0x000fd000078e020c */
[----:B------:R-:W-:Y:S05]  /*0740*/  @P0 BRA `(.L_x_1672) ;  /* 0x0000000000480947 */ /* 0x000fea0003800000 */
[----:B------:R-:W-:-:S05]  /*0750*/  IMAD R7, R12, UR10, RZ ;  /* 0x0000000a0c077c24 */ /* 0x000fca000f8e02ff */
[----:B------:R-:W-:-:S04]  /*0760*/  IADD3 R8, P1, PT, R7, UR4, RZ ;  /* 0x0000000407087c10 */ /* 0x000fc8000ff3e0ff */
[----:B------:R-:W-:Y:S02]  /*0770*/  LEA.HI.X.SX32 R7, R7, UR5, 0x1, P1 ;  /* 0x0000000507077c11 */ /* 0x000fe400088f0eff */
[-C--:B------:R-:W-:Y:S02]  /*0780*/  IADD3 R10, P2, PT, R0, R8.reuse, RZ ;  /* 0x00000008000a7210 */ /* 0x080fe40007f5e0ff */
[----:B------:R-:W-:-:S03]  /*0790*/  IADD3 R8, P1, PT, R5, R8, RZ ;  /* 0x0000000805087210 */ /* 0x000fc60007f3e0ff */
[--C-:B------:R-:W-:Y:S02]  /*07a0*/  IMAD.X R11, R3, 0x1, R7.reuse, P2 ;  /* 0x00000001030b7824 */ /* 0x100fe400010e0607 */
[----:B------:R-:W-:-:S03]  /*07b0*/  IMAD.X R9, R4, 0x1, R7, P1 ;  /* 0x0000000104097824 */ /* 0x000fc600008e0607 */
[----:B------:R-:W2:Y:S04]  /*07c0*/  LDG.E.U8.CONSTANT R10, desc[UR6][R10.64] ;  /* 0x000000060a0a7981 */ /* 0x000ea8000c1e9100 */
[----:B------:R-:W3:Y:S04]  /*07d0*/  LDG.E.CONSTANT R14, desc[UR6][R8.64] ;  /* 0x00000006080e7981 */ /* 0x000ee8000c1e9900 */
[----:B------:R-:W3:Y:S01]  /*07e0*/  LDG.E.CONSTANT R16, desc[UR6][R8.64+0x4] ;  /* 0x0000040608107981 */ /* 0x000ee2000c1e9900 */
[----:B------:R-:W-:-:S05]  /*07f0*/  IMAD R7, R5, R12, RZ ;  /* 0x0000000c05077224 */ /* 0x000fca00078e02ff */
[----:B------:R-:W-:-:S04]  /*0800*/  IADD3 R13, P1, PT, R0, R7, RZ ;  /* 0x00000007000d7210 */ /* 0x000fc80007f3e0ff */
[----:B------:R-:W-:Y:S02]  /*0810*/  LEA.HI.X.SX32 R18, R7, R3, 0x1, P1 ;  /* 0x0000000307127211 */ /* 0x000fe400008f0eff */
[----:B------:R-:W-:-:S04]  /*0820*/  LEA R12, P1, R13, UR8, 0x2 ;  /* 0x000000080d0c7c11 */ /* 0x000fc8000f8210ff */
[----:B------:R-:W-:Y:S02]  /*0830*/  LEA.HI.X R13, R13, UR9, R18, 0x2, P1 ;  /* 0x000000090d0d7c11 */ /* 0x000fe400088f1412 */
[----:B--2---:R-:W-:-:S05]  /*0840*/  I2FP.F32.U32 R7, R10 ;  /* 0x0000000a00077245 */ /* 0x004fca0000201000 */
[----:B---3--:R-:W-:-:S05]  /*0850*/  FFMA R7, R7, R14, R16 ;  /* 0x0000000e07077223 */ /* 0x008fca0000000010 */
[----:B------:R0:W-:Y:S02]  /*0860*/  STG.E desc[UR6][R12.64], R7 ;  /* 0x000000070c007986 */ /* 0x0001e4000c101906 */
.L_x_1672:
[----:B------:R-:W-:Y:S05]  /*0870*/  BSYNC.RECONVERGENT B0 ;  /* 0x0000000000007941 */ /* 0x000fea0003800200 */
.L_x_1671:
[----:B------:R-:W-:Y:S04]  /*0880*/  BSSY.RECONVERGENT B0, `(.L_x_1673) ;  /* 0x0000014000007945 */ /* 0x000fe80003800200 */
[----:B------:R-:W-:Y:S05]  /*0890*/  @P0 BRA `(.L_x_1674) ;  /* 0x0000000000480947 */ /* 0x000fea0003800000 */
[----:B0-----:R-:W-:-:S05]  /*08a0*/  IMAD R7, R6, UR10, RZ ;  /* 0x0000000a06077c24 */ /* 0x001fca000f8e02ff */
        /* <DEDUP_REMOVED lines=17> */
.L_x_1674:
[----:B------:R-:W-:Y:S05]  /*09c0*/  BSYNC.RECONVERGENT B0 ;  /* 0x0000000000007941 */ /* 0x000fea0003800200 */
.L_x_1673:
[----:B------:R-:W-:Y:S01]  /*09d0*/  BSSY.RECONVERGENT B0, `(.L_x_1675) ;  /* 0x0000015000007945 */ /* 0x000fe20003800200 */
[----:B------:R-:W-:-:S03]  /*09e0*/  IMAD.IADD R16, R2, 0x1, R6 ;  /* 0x0000000102107824 */ /* 0x000fc600078e0206 */
[----:B------:R-:W-:Y:S05]  /*09f0*/  @P0 BRA `(.L_x_1676) ;  /* 0x0000000000480947 */ /* 0x000fea0003800000 */
[----:B------:R-:W-:-:S05]  /*0a00*/  IMAD R6, R16, UR10, RZ ;  /* 0x0000000a10067c24 */ /* 0x000fca000f8e02ff */
[----:B01----:R-:W-:-:S04]  /*0a10*/  IADD3 R7, P1, PT, R6, UR4, RZ ;  /* 0x0000000406077c10 */ /* 0x003fc8000ff3e0ff */
        /* <DEDUP_REMOVED lines=16> */
.L_x_1676:
[----:B------:R-:W-:Y:S05]  /*0b20*/  BSYNC.RECONVERGENT B0 ;  /* 0x0000000000007941 */ /* 0x000fea0003800200 */
.L_x_1675:
[----:B------:R-:W-:-:S05]  /*0b30*/  IMAD.IADD R6, R2, 0x1, R16 ;  /* 0x0000000102067824 */ /* 0x000fca00078e0210 */
[----:B------:R-:W-:-:S13]  /*0b40*/  ISETP.GE.AND P1, PT, R6, UR11, PT ;  /* 0x0000000b06007c0c */ /* 0x000fda000bf26270 */
[----:B------:R-:W-:Y:S05]  /*0b50*/  @!P1 BRA `(.L_x_1677) ;  /* 0xfffffff800949947 */ /* 0x000fea000383ffff */
[----:B------:R-:W-:Y:S05]  /*0b60*/  EXIT ;  /* 0x000000000000794d */ /* 0x000fea0003800000 */
.L_x_1678:
        /* <DEDUP_REMOVED lines=9> */
.L_x_1825:


//--------------------- .text._Z38_float_to_fused8bitrowwise_cuda_kernelPKfiiPh --------------------------
	.section	.text._Z38_float_to_fused8bitrowwise_cuda_kernelPKfiiPh,"ax",@progbits
	.align	128
        .global         _Z38_float_to_fused8bitrowwise_cuda_kernelPKfiiPh
        .type           _Z38_float_to_fused8bitrowwise_cuda_kernelPKfiiPh,@function
        .size           _Z38_float_to_fused8bitrowwise_cuda_kernelPKfiiPh,(.L_x_1800 - _Z38_float_to_fused8bitrowwise_cuda_kernelPKfiiPh)
        .other          _Z38_float_to_fused8bitrowwise_cuda_kernelPKfiiPh,@"STO_CUDA_ENTRY STV_DEFAULT"
_Z38_float_to_fused8bitrowwise_cuda_kernelPKfiiPh:
.text._Z38_float_to_fused8bitrowwise_cuda_kernelPKfiiPh:
[----:B------:R-:W-:Y:S01]  /*0000*/  LDC R1, c[0x0][0x37c] ;  /* 0x0000df00ff017b82 */ /* 0x000fe20000000800 */
[----:B------:R-:W0:Y:S07]  /*0010*/  S2R R3, SR_TID.X ;  /* 0x0000000000037919 */ /* 0x000e2e0000002100 */
[----:B------:R-:W0:Y:S01]  /*0020*/  S2UR UR4, SR_CTAID.X ;  /* 0x00000000000479c3 */ /* 0x000e220000002500 */
[----:B------:R-:W1:Y:S07]  /*0030*/  LDCU UR5, c[0x0][0x388] ;  /* 0x00007100ff0577ac */ /* 0x000e6e0008000800 */
[----:B------:R-:W0:Y:S02]  /*0040*/  LDC R12, c[0x0][0x360] ;  /* 0x0000d800ff0c7b82 */ /* 0x000e240000000800 */
[----:B0-----:R-:W-:Y:S01]  /*0050*/  IMAD R12, R12, UR4, R3 ;  /* 0x000000040c0c7c24 */ /* 0x001fe2000f8e0203 */
[----:B-1----:R-:W-:-:S04]  /*0060*/  USHF.R.S32.HI UR4, URZ, 0x1f, UR5 ;  /* 0x0000001fff047899 */ /* 0x002fc80008011405 */
[----:B------:R-:W-:-:S04]  /*0070*/  ISETP.GE.U32.AND P0, PT, R12, UR5, PT ;  /* 0x000000050c007c0c */ /* 0x000fc8000bf06070 */
[----:B------:R-:W-:-:S13]  /*0080*/  ISETP.GE.AND.EX P0, PT, RZ, UR4, PT, P0 ;  /* 0x00000004ff007c0c */ /* 0x000fda000bf06300 */
[----:B------:R-:W-:Y:S05]  /*0090*/  @P0 EXIT ;  /* 0x000000000000094d */ /* 0x000fea0003800000 */
[----:B------:R-:W0:Y:S01]  /*00a0*/  LDC R5, c[0x0][0x38c] ;  /* 0x0000e300ff057b82 */ /* 0x000e220000000800 */
[----:B------:R-:W1:Y:S01]  /*00b0*/  LDCU.64 UR6, c[0x0][0x380] ;  /* 0x00007000ff0677ac */ /* 0x000e620008000a00 */
[----:B------:R-:W2:Y:S01]  /*00c0*/  LDCU.64 UR4, c[0x0][0x358] ;  /* 0x00006b00ff0477ac */ /* 0x000ea20008000a00 */
[C---:B0-----:R-:W-:Y:S01]  /*00d0*/  VIADD R0, R5.reuse, 0x3 ;  /* 0x0000000305007836 */ /* 0x041fe20000000000 */
[----:B------:R-:W-:Y:S02]  /*00e0*/  SHF.R.S32.HI R20, RZ, 0x1f, R5 ;  /* 0x0000001fff147819 */ /* 0x000fe40000011405 */
[----:B------:R-:W-:Y:S02]  /*00f0*/  ISETP.NE.AND P1, PT, R5, RZ, PT ;  /* 0x000000ff0500720c */ /* 0x000fe40003f25270 */
[----:B------:R-:W-:Y:S01]  /*0100*/  SHF.R.S32.HI R3, RZ, 0x1f, R0 ;  /* 0x0000001fff037819 */ /* 0x000fe20000011400 */
[----:B------:R-:W-:-:S03]  /*0110*/  IMAD R9, R20, R12, RZ ;  /* 0x0000000c14097224 */ /* 0x000fc600078e02ff */
[----:B------:R-:W-:Y:S01]  /*0120*/  LEA.HI R7, R3, R0, RZ, 0x2 ;  /* 0x0000000003077211 */ /* 0x000fe200078f10ff */
[----:B------:R-:W-:-:S03]  /*0130*/  IMAD.WIDE.U32 R2, R12, R5, RZ ;  /* 0x000000050c027225 */ /* 0x000fc600078e00ff */
[----:B------:R-:W-:Y:S01]  /*0140*/  LOP3.LUT R7, R7, 0xfffffffc, RZ, 0xc0, !PT ;  /* 0xfffffffc07077812 */ /* 0x000fe200078ec0ff */
[----:B------:R-:W-:Y:S02]  /*0150*/  IMAD.IADD R3, R3, 0x1, R9 ;  /* 0x0000000103037824 */ /* 0x000fe400078e0209 */
[C---:B------:R-:W-:Y:S02]  /*0160*/  IMAD.SHL.U32 R0, R2.reuse, 0x4, RZ ;  /* 0x0000000402007824 */ /* 0x040fe400078e00ff */
[----:B------:R-:W-:Y:S01]  /*0170*/  VIADD R13, R7, 0x8 ;  /* 0x00000008070d7836 */ /* 0x000fe20000000000 */
[----:B------:R-:W-:Y:S02]  /*0180*/  SHF.L.U64.HI R2, R2, 0x2, R3 ;  /* 0x0000000202027819 */ /* 0x000fe40000010203 */
[----:B-1----:R-:W-:Y:S02]  /*0190*/  IADD3 R10, P0, PT, R0, UR6, RZ ;  /* 0x00000006000a7c10 */ /* 0x002fe4000ff1e0ff */
[----:B------:R-:W-:-:S02]  /*01a0*/  SHF.R.S32.HI R3, RZ, 0x1f, R13 ;  /* 0x0000001fff037819 */ /* 0x000fc4000001140d */
[----:B------:R-:W-:Y:S01]  /*01b0*/  IADD3.X R11, PT, PT, R2, UR7, RZ, P0, !PT ;  /* 0x00000007020b7c10 */ /* 0x000fe200087fe4ff */
[----:B------:R-:W-:Y:S02]  /*01c0*/  IMAD.MOV.U32 R23, RZ, RZ, R10 ;  /* 0x000000ffff177224 */ /* 0x000fe400078e000a */
[-C--:B------:R-:W-:Y:S02]  /*01d0*/  IMAD R3, R3, R12.reuse, RZ ;  /* 0x0000000c03037224 */ /* 0x080fe400078e02ff */
[----:B------:R-:W-:-:S04]  /*01e0*/  IMAD.WIDE.U32 R12, R13, R12, RZ ;  /* 0x0000000c0d0c7225 */ /* 0x000fc800078e00ff */
[--C-:B------:R-:W-:Y:S02]  /*01f0*/  IMAD.MOV.U32 R4, RZ, RZ, R11.reuse ;  /* 0x000000ffff047224 */ /* 0x100fe400078e000b */
[----:B------:R-:W-:-:S04]  /*0200*/  IMAD.WIDE R14, R5, 0x4, R10 ;  /* 0x00000004050e7825 */ /* 0x000fc800078e020a */
[----:B------:R-:W-:Y:S01]  /*0210*/  IMAD.IADD R3, R13, 0x1, R3 ;  /* 0x000000010d037824 */ /* 0x000fe200078e0203 */
[----:B--2---:R-:W-:Y:S06]  /*0220*/  @!P1 BRA `(.L_x_1679) ;  /* 0x0000001000549947 */ /* 0x004fec0003800000 */
[C---:B------:R-:W-:Y:S01]  /*0230*/  LOP3.LUT P2, RZ, R5.reuse, 0x3, RZ, 0xc0, !PT ;  /* 0x0000000305ff7812 */ /* 0x040fe2000784c0ff */
[--C-:B------:R-:W-:Y:S01]  /*0240*/  IMAD.MOV.U32 R23, RZ, RZ, R10.reuse ;  /* 0x000000ffff177224 */ /* 0x100fe200078e000a */
[----:B------:R-:W-:Y:S01]  /*0250*/  IADD3 R6, P0, PT, R5, -0x1, RZ ;  /* 0xffffffff05067810 */ /* 0x000fe20007f1e0ff */
[----:B------:R-:W-:Y:S02]  /*0260*/  IMAD.MOV.U32 R21, RZ, RZ, R10 ;  /* 0x000000ffff157224 */ /* 0x000fe400078e000a */
[----:B------:R-:W-:Y:S01]  /*0270*/  IMAD.MOV.U32 R17, RZ, RZ, R11 ;  /* 0x000000ffff117224 */ /* 0x000fe200078e000b */
[----:B------:R-:W-:Y:S02]  /*0280*/  IADD3.X R4, PT, PT, R20, -0x1, RZ, P0, !PT ;  /* 0xffffffff14047810 */ /* 0x000fe400007fe4ff */
[----:B------:R-:W-:Y:S02]  /*0290*/  ISETP.GE.U32.AND P0, PT, R6, 0x3, PT ;  /* 0x000000030600780c */ /* 0x000fe40003f06070 */
[----:B------:R-:W-:-:S04]  /*02a0*/  LOP3.LUT R4, R4, 0x3fffffff, RZ, 0xc0, !PT ;  /* 0x3fffffff04047812 */ /* 0x000fc800078ec0ff */
[----:B------:R-:W-:Y:S01]  /*02b0*/  ISETP.GE.U32.AND.EX P0, PT, R4, RZ, PT, P0 ;  /* 0x000000ff0400720c */ /* 0x000fe20003f06100 */
[----:B------:R-:W-:Y:S01]  /*02c0*/  IMAD.MOV.U32 R4, RZ, RZ, R11 ;  /* 0x000000ffff047224 */ /* 0x000fe200078e000b */
[----:B------:R-:W-:Y:S11]  /*02d0*/  @!P2 BRA `(.L_x_1680) ;  /* 0x000000000054a947 */ /* 0x000ff60003800000 */
[----:B------:R0:W5:Y:S01]  /*02e0*/  LDG.E.CONSTANT R6, desc[UR4][R10.64] ;  /* 0x000000040a067981 */ /* 0x000162000c1e9900 */
[----:B------:R-:W-:Y:S01]  /*02f0*/  LOP3.LUT R16, R5, 0x3, RZ, 0xc0, !PT ;  /* 0x0000000305107812 */ /* 0x000fe200078ec0ff */
[----:B------:R-:W-:Y:S02]  /*0300*/  IMAD.MOV.U32 R18, RZ, RZ, RZ ;  /* 0x000000ffff127224 */ /* 0x000fe400078e00ff */
[--C-:B------:R-:W-:Y:S02]  /*0310*/  IMAD.MOV.U32 R23, RZ, RZ, R10.reuse ;  /* 0x000000ffff177224 */ /* 0x100fe400078e000a */
[--C-:B------:R-:W-:Y:S02]  /*0320*/  IMAD.MOV.U32 R4, RZ, RZ, R11.reuse ;  /* 0x000000ffff047224 */ /* 0x100fe400078e000b */
[----:B------:R-:W-:Y:S02]  /*0330*/  IMAD.MOV.U32 R21, RZ, RZ, R10 ;  /* 0x000000ffff157224 */ /* 0x000fe400078e000a */
[----:B0-----:R-:W-:-:S07]  /*0340*/  IMAD.MOV.U32 R17, RZ, RZ, R11 ;  /* 0x000000ffff117224 */ /* 0x001fce00078e000b */
.L_x_1681:
        /* <DEDUP_REMOVED lines=14> */
.L_x_1680:
        /* <DEDUP_REMOVED lines=18> */
[----:B------:R-:W-:Y:S02]  /*0550*/  IADD3 RZ, P2, PT, R14, -0x30, RZ ;  /* 0xffffffd00eff7810 */ /* 0x000fe40007f5e0ff */
[----:B------:R-:W-:Y:S02]  /*0560*/  PLOP3.LUT P0, PT, PT, PT, PT, 0x8, 0x80 ;  /* 0x000000000080781c */ /* 0x000fe40003f0e170 */
[----:B------:R-:W-:-:S11]  /*0570*/  IADD3.X R6, PT, PT, R15, -0x1, RZ, P2, !PT ;  /* 0xffffffff0f067810 */ /* 0x000fd600017fe4ff */
.L_x_1686:
[----:B------:R-:W2:Y:S04]  /*0580*/  LDG.E.CONSTANT R19, desc[UR4][R8.64] ;  /* 0x0000000408137981 */ /* 0x000ea8000c1e9900 */
[----:B------:R-:W3:Y:S01]  /*0590*/  LDG.E.CONSTANT R25, desc[UR4][R8.64+0x8] ;  /* 0x0000080408197981 */ /* 0x000ee2000c1e9900 */
[----:B--2--5:R-:W-:-:S03]  /*05a0*/  FSETP.GEU.AND P2, PT, R19, R16, PT ;  /* 0x000000101300720b */ /* 0x024fc60003f4e000 */
[----:B------:R-:W2:Y:S01]  /*05b0*/  LDG.E.CONSTANT R16, desc[UR4][R8.64+0xc] ;  /* 0x00000c0408107981 */ /* 0x000ea2000c1e9900 */
[----:B------:R-:W-:Y:S02]  /*05c0*/  SEL R18, R23, R8, P2 ;  /* 0x0000000817127207 */ /* 0x000fe40001000000 */
[----:B------:R-:W-:Y:S02]  /*05d0*/  SEL R19, R4, R9, P2 ;  /* 0x0000000904137207 */ /* 0x000fe40001000000 */
[----:B------:R-:W4:Y:S04]  /*05e0*/  LDG.E.CONSTANT R4, desc[UR4][R8.64+0x4] ;  /* 0x0000040408047981 */ /* 0x000f28000c1e9900 */
[----:B------:R-:W4:Y:S02]  /*05f0*/  LDG.E.CONSTANT R23, desc[UR4][R18.64] ;  /* 0x0000000412177981 */ /* 0x000f24000c1e9900 */
[----:B----4-:R-:W-:-:S04]  /*0600*/  FSETP.GEU.AND P2, PT, R4, R23, PT ;  /* 0x000000170400720b */ /* 0x010fc80003f4e000 */
[----:B------:R-:W-:-:S04]  /*0610*/  FSEL R4, R23, R4, P2 ;  /* 0x0000000417047208 */ /* 0x000fc80001000000 */
[----:B---3--:R-:W-:Y:S02]  /*0620*/  FSETP.GEU.AND P3, PT, R25, R4, PT ;  /* 0x000000041900720b */ /* 0x008fe40003f6e000 */
[C---:B------:R-:W-:Y:S02]  /*0630*/  IADD3 R25, P4, PT, R8.reuse, 0x4, RZ ;  /* 0x0000000408197810 */ /* 0x040fe40007f9e0ff */
[----:B------:R-:W-:-:S03]  /*0640*/  IADD3 R23, P5, PT, R8, 0x8, RZ ;  /* 0x0000000808177810 */ /* 0x000fc60007fbe0ff */
[--C-:B------:R-:W-:Y:S02]  /*0650*/  IMAD.X R27, RZ, RZ, R9.reuse, P4 ;  /* 0x000000ffff1b7224 */ /* 0x100fe400020e0609 */
[----:B------:R-:W-:-:S04]  /*0660*/  IMAD.X R4, RZ, RZ, R9, P5 ;  /* 0x000000ffff047224 */ /* 0x000fc800028e0609 */
        /* <DEDUP_REMOVED lines=85> */
[----:B------:R0:W2:Y:S02]  /*0bc0*/  LDG.E.CONSTANT R16, desc[UR4][R8.64+0x3c] ;  /* 0x00003c0408107981 */ /* 0x0000a4000c1e9900 */
[----:B------:R-:W-:Y:S02]  /*0bd0*/  IMAD.MOV.U32 R19, RZ, RZ, R4 ;  /* 0x000000ffff137224 */ /* 0x000fe400078e0004 */
[----:B------:R-:W-:-:S05]  /*0be0*/  IMAD.MOV.U32 R18, RZ, RZ, R23 ;  /* 0x000000ffff127224 */ /* 0x000fca00078e0017 */
[----:B------:R-:W2:Y:S01]  /*0bf0*/  LDG.E.CONSTANT R19, desc[UR4][R18.64] ;  /* 0x0000000412137981 */ /* 0x000ea2000c1e9900 */
[----:B------:R-:W-:Y:S01]  /*0c00*/  IADD3 R21, P3, PT, R21, 0x40, RZ ;  /* 0x0000004015157810 */ /* 0x000fe20007f7e0ff */
[----:B------:R-:W-:-:S04]  /*0c10*/  VIADD R22, R14, 0xffffffd0 ;  /* 0xffffffd00e167836 */ /* 0x000fc80000000000 */
        /* <DEDUP_REMOVED lines=12> */
.L_x_1685:
[----:B------:R-:W-:Y:S05]  /*0ce0*/  BSYNC.RECONVERGENT B2 ;  /* 0x0000000000027941 */ /* 0x000fea0003800200 */
.L_x_1684:
        /* <DEDUP_REMOVED lines=11> */
[----:B------:R-:W-:Y:S02]  /*0da0*/  SEL R19, R4, R9, P0 ;  /* 0x0000000904137207 */ /* 0x000fe40000000000 */
[----:B------:R-:W2:Y:S04]  /*0db0*/  LDG.E.CONSTANT R4, desc[UR4][R8.64+0x4] ;  /* 0x0000040408047981 */ /* 0x000ea8000c1e9900 */
[----:B------:R-:W2:Y:S02]  /*0dc0*/  LDG.E.CONSTANT R23, desc[UR4][R18.64] ;  /* 0x0000000412177981 */ /* 0x000ea4000c1e9900 */
[----:B--2---:R-:W-:-:S04]  /*0dd0*/  FSETP.GEU.AND P0, PT, R4, R23, PT ;  /* 0x000000170400720b */ /* 0x004fc80003f0e000 */
        /* <DEDUP_REMOVED lines=8> */
[----:B------:R-:W2:Y:S01]  /*0e60*/  LDG.E.CONSTANT R25, desc[UR4][R8.64+0x10] ;  /* 0x0000100408197981 */ /* 0x000ea2000c1e9900 */
[----:B------:R-:W-:Y:S02]  /*0e70*/  IMAD.MOV.U32 R19, RZ, RZ, R23 ;  /* 0x000000ffff137224 */ /* 0x000fe400078e0017 */
[----:B------:R-:W-:-:S05]  /*0e80*/  IMAD.MOV.U32 R18, RZ, RZ, R4 ;  /* 0x000000ffff127224 */ /* 0x000fca00078e0004 */
[----:B------:R-:W4:Y:S01]  /*0e90*/  LDG.E.CONSTANT R19, desc[UR4][R18.64] ;  /* 0x0000000412137981 */ /* 0x000f22000c1e9900 */
[----:B------:R-:W-:-:S05]  /*0ea0*/  IADD3 R27, P3, PT, R8, 0xc, RZ ;  /* 0x0000000c081b7810 */ /* 0x000fca0007f7e0ff */
[----:B------:R-:W-:Y:S01]  /*0eb0*/  IMAD.X R16, RZ, RZ, R9, P3 ;  /* 0x000000ffff107224 */ /* 0x000fe200018e0609 */
[----:B----4-:R-:W-:-:S04]  /*0ec0*/  FSETP.GEU.AND P0, PT, R6, R19, PT ;  /* 0x000000130600720b */ /* 0x010fc80003f0e000 */
        /* <DEDUP_REMOVED lines=35> */
.L_x_1688:
[----:B------:R-:W-:Y:S05]  /*1100*/  BSYNC.RECONVERGENT B2 ;  /* 0x0000000000027941 */ /* 0x000fea0003800200 */
.L_x_1687:
[----:B------:R-:W-:-:S04]  /*1110*/  ISETP.NE.U32.AND P2, PT, R21, R14, PT ;  /* 0x0000000e1500720c */ /* 0x000fc80003f45070 */
[----:B------:R-:W-:-:S13]  /*1120*/  ISETP.NE.OR.EX P0, PT, R17, R15, P0, P2 ;  /* 0x0000000f1100720c */ /* 0x000fda0000705720 */
[----:B------:R-:W-:Y:S05]  /*1130*/  @!P0 BREAK.RELIABLE B1 ;  /* 0x0000000000018942 */ /* 0x000fea0003800100 */
[----:B------:R-:W-:Y:S05]  /*1140*/  @!P0 BRA `(.L_x_1689) ;  /* 0x0000000000888947 */ /* 0x000fea0003800000 */
.L_x_1683:
[----:B------:R-:W-:Y:S05]  /*1150*/  BSYNC.RELIABLE B1 ;  /* 0x0000000000017941 */ /* 0x000fea0003800100 */
.L_x_1682:
[----:B------:R-:W2:Y:S04]  /*1160*/  LDG.E.CONSTANT R19, desc[UR4][R8.64] ;  /* 0x0000000408137981 */ /* 0x000ea8000c1e9900 */
[----:B------:R-:W3:Y:S01]  /*1170*/  LDG.E.CONSTANT R25, desc[UR4][R8.64+0x8] ;  /* 0x0000080408197981 */ /* 0x000ee2000c1e9900 */
[----:B--2--5:R-:W-:-:S03]  /*1180*/  FSETP.GEU.AND P0, PT, R19, R16, PT ;  /* 0x000000101300720b */ /* 0x024fc60003f0e000 */
[----:B------:R0:W2:Y:S01]  /*1190*/  LDG.E.CONSTANT R16, desc[UR4][R8.64+0xc] ;  /* 0x00000c0408107981 */ /* 0x0000a2000c1e9900 */
        /* <DEDUP_REMOVED lines=12> */
[----:B------:R-:W-:-:S03]  /*1260*/  @P4 SEL R23, R18, R25, P2 ;  /* 0x0000001912174207 */ /* 0x000fc60001000000 */
[----:B------:R-:W-:Y:S02]  /*1270*/  IMAD.MOV.U32 R19, RZ, RZ, R4 ;  /* 0x000000ffff137224 */ /* 0x000fe400078e0004 */
        /* <DEDUP_REMOVED lines=15> */
.L_x_1689:
[----:B------:R-:W-:Y:S05]  /*1370*/  BSYNC.RECONVERGENT B0 ;  /* 0x0000000000007941 */ /* 0x000fea0003800200 */
.L_x_1679:
[----:B-----5:R-:W-:Y:S02]  /*1380*/  IMAD.MOV.U32 R16, RZ, RZ, R23 ;  /* 0x000000ffff107224 */ /* 0x020fe400078e0017 */
[----:B------:R-:W-:-:S05]  /*1390*/  IMAD.MOV.U32 R17, RZ, RZ, R4 ;  /* 0x000000ffff117224 */ /* 0x000fca00078e0004 */
[----:B------:R0:W5:Y:S01]  /*13a0*/  LDG.E.CONSTANT R4, desc[UR4][R16.64] ;  /* 0x0000000410047981 */ /* 0x000162000c1e9900 */
[----:B------:R-:W-:Y:S02]  /*13b0*/  IMAD.MOV.U32 R19, RZ, RZ, R10 ;  /* 0x000000ffff137224 */ /* 0x000fe400078e000a */
[----:B------:R-:W-:Y:S01]  /*13c0*/  IMAD.MOV.U32 R8, RZ, RZ, R11 ;  /* 0x000000ffff087224 */ /* 0x000fe200078e000b */
[----:B------:R-:W-:Y:S06]  /*13d0*/  @!P1 BRA `(.L_x_1690) ;  /* 0x00000010006c9947 */ /* 0x000fec0003800000 */
[C---:B------:R-:W-:Y:S01]  /*13e0*/  LOP3.LUT P2, RZ, R5.reuse, 0x3, RZ, 0xc0, !PT ;  /* 0x0000000305ff7812 */ /* 0x040fe2000784c0ff */
[--C-:B------:R-:W-:Y:S01]  /*13f0*/  IMAD.MOV.U32 R19, RZ, RZ, R10.reuse ;  /* 0x000000ffff137224 */ /* 0x100fe200078e000a */
[----:B------:R-:W-:Y:S01]  /*1400*/  IADD3 R8, P0, PT, R5, -0x1, RZ ;  /* 0xffffffff05087810 */ /* 0x000fe20007f1e0ff */
[----:B------:R-:W-:Y:S02]  /*1410*/  IMAD.MOV.U32 R21, RZ, RZ, R10 ;  /* 0x000000ffff157224 */ /* 0x000fe400078e000a */
[--C-:B------:R-:W-:Y:S01]  /*1420*/  IMAD.MOV.U32 R9, RZ, RZ, R11.reuse ;  /* 0x000000ffff097224 */ /* 0x100fe200078e000b */
[----:B------:R-:W-:Y:S02]  /*1430*/  IADD3.X R6, PT, PT, R20, -0x1, RZ, P0, !PT ;  /* 0xffffffff14067810 */ /* 0x000fe400007fe4ff */
[----:B------:R-:W-:Y:S01]  /*1440*/  ISETP.GE.U32.AND P0, PT, R8, 0x3, PT ;  /* 0x000000030800780c */ /* 0x000fe20003f06070 */
[----:B------:R-:W-:Y:S01]  /*1450*/  IMAD.MOV.U32 R8, RZ, RZ, R11 ;  /* 0x000000ffff087224 */ /* 0x000fe200078e000b */
        /* <DEDUP_REMOVED lines=9> */
[----:B-1----:R-:W-:-:S07]  /*14f0*/  IMAD.MOV.U32 R9, RZ, RZ, R11 ;  /* 0x000000ffff097224 */ /* 0x002fce00078e000b */
.L_x_1692:
[----:B0-----:R-:W-:Y:S02]  /*1500*/  IMAD.MOV.U32 R16, RZ, RZ, R21 ;  /* 0x000000ffff107224 */ /* 0x001fe400078e0015 */
        /* <DEDUP_REMOVED lines=13> */
.L_x_1691:
[----:B------:R-:W-:Y:S05]  /*15e0*/  @!P0 BRA `(.L_x_1690) ;  /* 0x0000000c00e88947 */ /* 0x000fea0003800000 */
[----:B0-----:R-:W-:Y:S02]  /*15f0*/  IMAD.MOV.U32 R16, RZ, RZ, R19 ;  /* 0x000000ffff107224 */ /* 0x001fe400078e0013 */
        /* <DEDUP_REMOVED lines=19> */
.L_x_1697:
[----:B------:R-:W-:Y:S02]  /*1730*/  IMAD.MOV.U32 R16, RZ, RZ, R6 ;  /* 0x000000ffff107224 */ /* 0x000fe400078e0006 */
[----:B------:R-:W-:-:S05]  /*1740*/  IMAD.MOV.U32 R17, RZ, RZ, R5 ;  /* 0x000000ffff117224 */ /* 0x000fca00078e0005 */
[----:B------:R-:W2:Y:S04]  /*1750*/  LDG.E.CONSTANT R23, desc[UR4][R16.64] ;  /* 0x0000000410177981 */ /* 0x000ea8000c1e9900 */
[----:B------:R-:W3:Y:S04]  /*1760*/  LDG.E.CONSTANT R25, desc[UR4][R16.64+0x8] ;  /* 0x0000080410197981 */ /* 0x000ee8000c1e9900 */
[----:B------:R-:W4:Y:S01]  /*1770*/  LDG.E.CONSTANT R24, desc[UR4][R16.64+0x10] ;  /* 0x0000100410187981 */ /* 0x000f22000c1e9900 */
[----:B--2--5:R-:W-:-:S03]  /*1780*/  FSETP.GEU.AND P2, PT, R18, R23, PT ;  /* 0x000000171200720b */ /* 0x024fc60003f4e000 */
[----:B------:R-:W2:Y:S01]  /*1790*/  LDG.E.CONSTANT R23, desc[UR4][R16.64+0x4] ;  /* 0x0000040410177981 */ /* 0x000ea2000c1e9900 */
[----:B------:R-:W-:Y:S02]  /*17a0*/  SEL R18, R19, R6, P2 ;  /* 0x0000000613127207 */ /* 0x000fe40001000000 */
[----:B------:R-:W-:-:S05]  /*17b0*/  SEL R19, R8, R5, P2 ;  /* 0x0000000508137207 */ /* 0x000fca0001000000 */
        /* <DEDUP_REMOVED lines=12> */
[----:B------:R-:W-:-:S05]  /*1880*/  IMAD.MOV.U32 R19, RZ, RZ, R8 ;  /* 0x000000ffff137224 */ /* 0x000fca00078e0008 */
[----:B------:R-:W2:Y:S01]  /*1890*/  LDG.E.CONSTANT R18, desc[UR4][R18.64] ;  /* 0x0000000412127981 */ /* 0x000ea2000c1e9900 */
[----:B------:R-:W-:-:S05]  /*18a0*/  IADD3 R26, P4, PT, R6, 0xc, RZ ;  /* 0x0000000c061a7810 */ /* 0x000fca0007f9e0ff */
[----:B------:R-:W-:Y:S01]  /*18b0*/  IMAD.X R27, RZ, RZ, R5, P4 ;  /* 0x000000ffff1b7224 */ /* 0x000fe200020e0605 */
[----:B--2---:R-:W-:-:S04]  /*18c0*/  FSETP.GEU.AND P2, PT, R18, R25, PT ;  /* 0x000000191200720b */ /* 0x004fc80003f4e000 */
[----:B------:R-:W-:-:S04]  /*18d0*/  FSEL R25, R18, R25, P2 ;  /* 0x0000001912197208 */ /* 0x000fc80001000000 */
[----:B----4-:R-:W-:Y:S02]  /*18e0*/  FSETP.GEU.AND P3, PT, R25, R24, PT ;  /* 0x000000181900720b */ /* 0x010fe40003f6e000 */
        /* <DEDUP_REMOVED lines=11> */
[----:B------:R-:W-:-:S04]  /*19a0*/  FSEL R8, R8, R23, P2 ;  /* 0x0000001708087208 */ /* 0x000fc80001000000 */
[----:B---3--:R-:W-:Y:S01]  /*19b0*/  FSETP.GEU.AND P3, PT, R8, R27, PT ;  /* 0x0000001b0800720b */ /* 0x008fe20003f6e000 */
[----:B------:R-:W-:Y:S01]  /*19c0*/  IMAD.X R27, RZ, RZ, R5, P4 ;  /* 0x000000ffff1b7224 */ /* 0x000fe200020e0605 */
        /* <DEDUP_REMOVED lines=51> */
[----:B------:R-:W-:-:S03]  /*1d00*/  IADD3 R26, P4, PT, R6, 0x34, RZ ;  /* 0x00000034061a7810 */ /* 0x000fc60007f9e0ff */
[----:B------:R0:W4:Y:S01]  /*1d10*/  LDG.E.CONSTANT R19, desc[UR4][R16.64+0x3c] ;  /* 0x00003c0410137981 */ /* 0x000122000c1e9900 */
[----:B--2---:R-:W-:-:S04]  /*1d20*/  FSETP.GEU.AND P2, PT, R8, R23, PT ;  /* 0x000000170800720b */ /* 0x004fc80003f4e000 */
[----:B------:R-:W-:-:S04]  /*1d30*/  FSEL R8, R8, R23, P2 ;  /* 0x0000001708087208 */ /* 0x000fc80001000000 */
[----:B---3--:R-:W-:Y:S01]  /*1d40*/  FSETP.GEU.AND P3, PT, R8, R27, PT ;  /* 0x0000001b0800720b */ /* 0x008fe20003f6e000 */
[----:B------:R-:W-:Y:S01]  /*1d50*/  IMAD.X R27, RZ, RZ, R5, P4 ;  /* 0x000000ffff1b7224 */ /* 0x000fe200020e0605 */
[----:B------:R-:W-:-:S05]  /*1d60*/  IADD3 R23, P5, PT, R6, 0x38, RZ ;  /* 0x0000003806177810 */ /* 0x000fca0007fbe0ff */
[----:B------:R-:W-:-:S06]  /*1d70*/  IMAD.X R8, RZ, RZ, R5, P5 ;  /* 0x000000ffff087224 */ /* 0x000fcc00028e0605 */
[----:B------:R-:W-:Y:S02]  /*1d80*/  @P3 SEL R23, R25, R26, P2 ;  /* 0x0000001a19173207 */ /* 0x000fe40001000000 */
[----:B------:R-:W-:-:S03]  /*1d90*/  @P3 SEL R8, R24, R27, P2 ;  /* 0x0000001b18083207 */ /* 0x000fc60001000000 */
[----:B0-----:R-:W-:Y:S02]  /*1da0*/  IMAD.MOV.U32 R16, RZ, RZ, R23 ;  /* 0x000000ffff107224 */ /* 0x001fe400078e0017 */
[----:B------:R-:W-:-:S05]  /*1db0*/  IMAD.MOV.U32 R17, RZ, RZ, R8 ;  /* 0x000000ffff117224 */ /* 0x000fca00078e0008 */
[----:B------:R-:W4:Y:S01]  /*1dc0*/  LDG.E.CONSTANT R18, desc[UR4][R16.64] ;  /* 0x0000000410127981 */ /* 0x000f22000c1e9900 */
[----:B------:R-:W-:Y:S01]  /*1dd0*/  IADD3 R21, P3, PT, R21, 0x40, RZ ;  /* 0x0000004015157810 */ /* 0x000fe20007f7e0ff */
[----:B------:R-:W-:-:S04]  /*1de0*/  VIADD R24, R14, 0xffffffd0 ;  /* 0xffffffd00e187836 */ /* 0x000fc80000000000 */
[----:B------:R-:W-:Y:S01]  /*1df0*/  IMAD.X R9, RZ, RZ, R9, P3 ;  /* 0x000000ffff097224 */ /* 0x000fe200018e0609 */
[----:B------:R-:W-:-:S04]  /*1e00*/  ISETP.GE.U32.AND P2, PT, R21, R24, PT ;  /* 0x000000181500720c */ /* 0x000fc80003f46070 */
[----:B------:R-:W-:Y:S02]  /*1e10*/  ISETP.GE.AND.EX P2, PT, R9, R22, PT, P2 ;  /* 0x000000160900720c */ /* 0x000fe40003f46320 */
[C---:B------:R-:W-:Y:S02]  /*1e20*/  IADD3 R24, P3, PT, R6.reuse, 0x3c, RZ ;  /* 0x0000003c06187810 */ /* 0x040fe40007f7e0ff */
[----:B------:R-:W-:-:S03]  /*1e30*/  IADD3 R6, P5, PT, R6, 0x40, RZ ;  /* 0x0000004006067810 */ /* 0x000fc60007fbe0ff */
[--C-:B------:R-:W-:Y:S02]  /*1e40*/  IMAD.X R25, RZ, RZ, R5.reuse, P3 ;  /* 0x000000ffff197224 */ /* 0x100fe400018e0605 */
[----:B------:R-:W-:Y:S01]  /*1e50*/  IMAD.X R5, RZ, RZ, R5, P5 ;  /* 0x000000ffff057224 */ /* 0x000fe200028e0605 */
[----:B----4-:R-:W-:-:S04]  /*1e60*/  FSETP.GEU.AND P4, PT, R18, R19, PT ;  /* 0x000000131200720b */ /* 0x010fc80003f8e000 */
[----:B------:R-:W-:Y:S02]  /*1e70*/  FSEL R18, R18, R19, P4 ;  /* 0x0000001312127208 */ /* 0x000fe40002000000 */
[----:B------:R-:W-:Y:S02]  /*1e80*/  SEL R19, R23, R24, P4 ;  /* 0x0000001817137207 */ /* 0x000fe40002000000 */
[----:B------:R-:W-:Y:S01]  /*1e90*/  SEL R8, R8, R25, P4 ;  /* 0x0000001908087207 */ /* 0x000fe20002000000 */
[----:B------:R-:W-:Y:S06]  /*1ea0*/  @!P2 BRA `(.L_x_1697) ;  /* 0xfffffff80020a947 */ /* 0x000fec000383ffff */
.L_x_1696:
[----:B------:R-:W-:Y:S05]  /*1eb0*/  BSYNC.RECONVERGENT B2 ;  /* 0x0000000000027941 */ /* 0x000fea0003800200 */
.L_x_1695:
        /* <DEDUP_REMOVED lines=42> */
[----:B------:R-:W3:Y:S04]  /*2160*/  LDG.E.CONSTANT R8, desc[UR4][R18.64] ;  /* 0x0000000412087981 */ /* 0x000ee8000c1e9900 */
[----:B------:R0:W4:Y:S01]  /*2170*/  LDG.E.CONSTANT R19, desc[UR4][R16.64+0x1c] ;  /* 0x00001c0410137981 */ /* 0x000122000c1e9900 */
        /* <DEDUP_REMOVED lines=23> */
.L_x_1699:
[----:B------:R-:W-:Y:S05]  /*22f0*/  BSYNC.RECONVERGENT B2 ;  /* 0x0000000000027941 */ /* 0x000fea0003800200 */
.L_x_1698:
[----:B------:R-:W-:-:S04]  /*2300*/  ISETP.NE.U32.AND P2, PT, R21, R14, PT ;  /* 0x0000000e1500720c */ /* 0x000fc80003f45070 */
[----:B------:R-:W-:-:S13]  /*2310*/  ISETP.NE.OR.EX P0, PT, R9, R15, P0, P2 ;  /* 0x0000000f0900720c */ /* 0x000fda0000705720 */
[----:B------:R-:W-:Y:S05]  /*2320*/  @!P0 BREAK.RELIABLE B1 ;  /* 0x0000000000018942 */ /* 0x000fea0003800100 */
[----:B------:R-:W-:Y:S05]  /*2330*/  @!P0 BRA `(.L_x_1700) ;  /* 0x0000000000908947 */ /* 0x000fea0003800000 */
.L_x_1694:
[----:B------:R-:W-:Y:S05]  /*2340*/  BSYNC.RELIABLE B1 ;  /* 0x0000000000017941 */ /* 0x000fea0003800100 */
.L_x_1693:
        /* <DEDUP_REMOVED lines=35> */
.L_x_1700:
[----:B------:R-:W-:Y:S05]  /*2580*/  BSYNC.RECONVERGENT B0 ;  /* 0x0000000000007941 */ /* 0x000fea0003800200 */
.L_x_1690:
[----:B------:R-:W-:Y:S01]  /*2590*/  IMAD.MOV.U32 R15, RZ, RZ, R8 ;  /* 0x000000ffff0f7224 */ /* 0x000fe200078e0008 */
[----:B------:R-:W1:Y:S01]  /*25a0*/  LDCU.64 UR6, c[0x0][0x390] ;  /* 0x00007200ff0677ac */ /* 0x000e620008000a00 */
[----:B------:R-:W-:-:S05]  /*25b0*/  IMAD.MOV.U32 R14, RZ, RZ, R19 ;  /* 0x000000ffff0e7224 */ /* 0x000fca00078e0013 */
[----:B------:R2:W3:Y:S01]  /*25c0*/  LDG.E.CONSTANT R15, desc[UR4][R14.64] ;  /* 0x000000040e0f7981 */ /* 0x0004e2000c1e9900 */
[----:B------:R-:W-:Y:S01]  /*25d0*/  IMAD.MOV.U32 R9, RZ, RZ, 0x3b808081 ;  /* 0x3b808081ff097424 */ /* 0x000fe200078e00ff */
[----:B------:R-:W-:Y:S01]  /*25e0*/  BSSY.RECONVERGENT B0, `(.L_x_1701) ;  /* 0x0000012000007945 */ /* 0x000fe20003800200 */
[----:B------:R-:W-:-:S04]  /*25f0*/  IMAD.MOV.U32 R6, RZ, RZ, 0x437f0000 ;  /* 0x437f0000ff067424 */ /* 0x000fc800078e00ff */
[----:B------:R-:W-:-:S04]  /*2600*/  FFMA R6, R9, -R6, 1 ;  /* 0x3f80000009067423 */ /* 0x000fc80000000806 */
[----:B------:R-:W-:Y:S01]  /*2610*/  FFMA R9, R6, R9, 0.0039215688593685626984 ;  /* 0x3b80808106097423 */ /* 0x000fe20000000009 */
[----:B-1----:R-:W-:-:S04]  /*2620*/  IADD3 R5, P0, PT, R12, UR6, RZ ;  /* 0x000000060c057c10 */ /* 0x002fc8000ff1e0ff */
[----:B------:R-:W-:Y:S02]  /*2630*/  IADD3.X R6, PT, PT, R3, UR7, RZ, P0, !PT ;  /* 0x0000000703067c10 */ /* 0x000fe400087fe4ff */
[----:B--2---:R-:W-:Y:S01]  /*2640*/  IADD3 R14, P2, PT, R7, R5, RZ ;  /* 0x00000005070e7210 */ /* 0x004fe20007f5e0ff */
[----:B---3-5:R-:W-:-:S03]  /*2650*/  FADD R8, -R4, R15 ;  /* 0x0000000f04087221 */ /* 0x028fc60000000100 */
[----:B------:R-:W-:Y:S02]  /*2660*/  LEA.HI.X.SX32 R15, R7, R6, 0x1, P2 ;  /* 0x00000006070f7211 */ /* 0x000fe400010f0eff */
[----:B------:R-:W1:Y:S01]  /*2670*/  FCHK P0, R8, 255 ;  /* 0x437f000008007902 */ /* 0x000e620000000000 */
[----:B0-----:R-:W-:-:S04]  /*2680*/  FFMA R16, R8, R9, RZ ;  /* 0x0000000908107223 */ /* 0x001fc800000000ff */
[----:B------:R-:W-:-:S04]  /*2690*/  FFMA R17, R16, -255, R8 ;  /* 0xc37f000010117823 */ /* 0x000fc80000000008 */
[----:B------:R-:W-:Y:S01]  /*26a0*/  FFMA R9, R9, R17, R16 ;  /* 0x0000001109097223 */ /* 0x000fe20000000010 */
[----:B-1----:R-:W-:Y:S06]  /*26b0*/  @!P0 BRA `(.L_x_1702) ;  /* 0x0000000000108947 */ /* 0x002fec0003800000 */
[----:B------:R-:W-:Y:S01]  /*26c0*/  IMAD.MOV.U32 R7, RZ, RZ, 0x437f0000 ;  /* 0x437f0000ff077424 */ /* 0x000fe200078e00ff */
[----:B------:R-:W-:-:S07]  /*26d0*/  MOV R16, 0x26f0 ;  /* 0x000026f000107802 */ /* 0x000fce0000000f00 */
[----:B------:R-:W-:Y:S05]  /*26e0*/  CALL.REL.NOINC `($__internal_5_$__cuda_sm3x_div_rn_noftz_f32_slowpath) ;  /* 0x0000001000287944 */ /* 0x000fea0003c00000 */
[----:B------:R-:W-:-:S07]  /*26f0*/  IMAD.MOV.U32 R9, RZ, RZ, R7 ;  /* 0x000000ffff097224 */ /* 0x000fce00078e0007 */
.L_x_1702:
[----:B------:R-:W-:Y:S05]  /*2700*/  BSYNC.RECONVERGENT B0 ;  /* 0x0000000000007941 */ /* 0x000fea0003800200 */
.L_x_1701:
[----:B------:R-:W-:Y:S01]  /*2710*/  FADD R16, R8, 9.9999999392252902908e-09 ;  /* 0x322bcc7708107421 */ /* 0x000fe20000000000 */
[----:B------:R-:W-:Y:S01]  /*2720*/  UMOV UR6, 0x437f0000 ;  /* 0x437f000000067882 */ /* 0x000fe20000000000 */
[----:B------:R0:W-:Y:S01]  /*2730*/  STG.E desc[UR4][R14.64], R9 ;  /* 0x000000090e007986 */ /* 0x0001e2000c101904 */
[----:B------:R-:W-:Y:S01]  /*2740*/  IMAD.U32 R19, RZ, RZ, UR6 ;  /* 0x00000006ff137e24 */ /* 0x000fe2000f8e00ff */
[----:B------:R-:W1:Y:S01]  /*2750*/  MUFU.RCP R7, R16 ;  /* 0x0000001000077308 */ /* 0x000e620000001000 */
[----:B------:R-:W-:Y:S01]  /*2760*/  BSSY.RECONVERGENT B0, `(.L_x_1703) ;  /* 0x000000d000007945 */ /* 0x000fe20003800200 */
[----:B------:R0:W-:Y:S06]  /*2770*/  STG.E desc[UR4][R14.64+0x4], R4 ;  /* 0x000004040e007986 */ /* 0x0001ec000c101904 */
[----:B------:R-:W2:Y:S01]  /*2780*/  FCHK P0, R19, R16 ;  /* 0x0000001013007302 */ /* 0x000ea20000000000 */
[----:B-1----:R-:W-:-:S04]  /*2790*/  FFMA R8, -R16, R7, 1 ;  /* 0x3f80000010087423 */ /* 0x002fc80000000107 */
[----:B------:R-:W-:-:S04]  /*27a0*/  FFMA R7, R7, R8, R7 ;  /* 0x0000000807077223 */ /* 0x000fc80000000007 */
[----:B------:R-:W-:-:S04]  /*27b0*/  FFMA R8, R7, 255, RZ ;  /* 0x437f000007087823 */ /* 0x000fc800000000ff */
[----:B------:R-:W-:-:S04]  /*27c0*/  FFMA R17, -R16, R8, 255 ;  /* 0x437f000010117423 */ /* 0x000fc80000000108 */
[----:B------:R-:W-:Y:S01]  /*27d0*/  FFMA R7, R7, R17, R8 ;  /* 0x0000001107077223 */ /* 0x000fe20000000008 */
[----:B0-2---:R-:W-:Y:S06]  /*27e0*/  @!P0 BRA `(.L_x_1704) ;  /* 0x0000000000108947 */ /* 0x005fec0003800000 */
[----:B------:R-:W-:Y:S01]  /*27f0*/  IMAD.MOV.U32 R7, RZ, RZ, R16 ;  /* 0x000000ffff077224 */ /* 0x000fe200078e0010 */
[----:B------:R-:W-:Y:S01]  /*2800*/  MOV R16, 0x2830 ;  /* 0x0000283000107802 */ /* 0x000fe20000000f00 */
[----:B------:R-:W-:-:S07]  /*2810*/  IMAD.MOV.U32 R8, RZ, RZ, 0x437f0000 ;  /* 0x437f0000ff087424 */ /* 0x000fce00078e00ff */
[----:B------:R-:W-:Y:S05]  /*2820*/  CALL.REL.NOINC `($__internal_5_$__cuda_sm3x_div_rn_noftz_f32_slowpath) ;  /* 0x0000000c00d87944 */ /* 0x000fea0003c00000 */
.L_x_1704:
[----:B------:R-:W-:Y:S05]  /*2830*/  BSYNC.RECONVERGENT B0 ;  /* 0x0000000000007941 */ /* 0x000fea0003800200 */
.L_x_1703:
[----:B------:R-:W-:Y:S05]  /*2840*/  @!P1 EXIT ;  /* 0x000000000000994d */ /* 0x000fea0003800000 */
[----:B------:R-:W0:Y:S01]  /*2850*/  LDC R8, c[0x0][0x38c] ;  /* 0x0000e300ff087b82 */ /* 0x000e220000000800 */
[----:B------:R-:W-:Y:S02]  /*2860*/  IMAD.MOV.U32 R9, RZ, RZ, RZ ;  /* 0x000000ffff097224 */ /* 0x000fe400078e00ff */
[----:B------:R-:W-:Y:S01]  /*2870*/  IMAD.MOV.U32 R21, RZ, RZ, RZ ;  /* 0x000000ffff157224 */ /* 0x000fe200078e00ff */
[C---:B0-----:R-:W-:Y:S02]  /*2880*/  ISETP.GE.U32.AND P0, PT, R8.reuse, 0x10, PT ;  /* 0x000000100800780c */ /* 0x041fe40003f06070 */
[----:B------:R-:W-:-:S11]  /*2890*/  LOP3.LUT P1, RZ, R8, 0xf, RZ, 0xc0, !PT ;  /* 0x0000000f08ff7812 */ /* 0x000fd6000782c0ff */
[----:B------:R-:W-:Y:S05]  /*28a0*/  @!P0 BRA `(.L_x_1705) ;  /* 0x0000000400c48947 */ /* 0x000fea0003800000 */
[----:B------:R-:W-:Y:S01]  /*28b0*/  IADD3 R14, P0, PT, R10, 0x20, RZ ;  /* 0x000000200a0e7810 */ /* 0x000fe20007f1e0ff */
[----:B------:R-:W-:Y:S01]  /*28c0*/  IMAD.MOV.U32 R21, RZ, RZ, R20 ;  /* 0x000000ffff157224 */ /* 0x000fe200078e0014 */
[----:B------:R-:W-:Y:S02]  /*28d0*/  IADD3 R18, P2, PT, R5, 0x7, RZ ;  /* 0x0000000705127810 */ /* 0x000fe40007f5e0ff */
[----:B------:R-:W-:Y:S01]  /*28e0*/  LOP3.LUT R9, R8, 0xfffffff0, RZ, 0xc0, !PT ;  /* 0xfffffff008097812 */ /* 0x000fe200078ec0ff */
[----:B------:R-:W-:Y:S02]  /*28f0*/  IMAD.X R15, RZ, RZ, R11, P0 ;  /* 0x000000ffff0f7224 */ /* 0x000fe400000e060b */
[----:B------:R-:W-:Y:S02]  /*2900*/  IMAD.X R24, RZ, RZ, R6, P2 ;  /* 0x000000ffff187224 */ /* 0x000fe400010e0606 */
[----:B------:R-:W-:-:S07]  /*2910*/  IMAD.MOV.U32 R22, RZ, RZ, R9 ;  /* 0x000000ffff167224 */ /* 0x000fce00078e0009 */
.L_x_1706:
[----:B------:R-:W2:Y:S04]  /*2920*/  LDG.E.CONSTANT R17, desc[UR4][R14.64+-0x20] ;  /* 0xffffe0040e117981 */ /* 0x000ea8000c1e9900 */
[----:B------:R-:W3:Y:S04]  /*2930*/  LDG.E.CONSTANT R19, desc[UR4][R14.64+-0x1c] ;  /* 0xffffe4040e137981 */ /* 0x000ee8000c1e9900 */
[----:B------:R-:W4:Y:S04]  /*2940*/  LDG.E.CONSTANT R29, desc[UR4][R14.64+-0x18] ;  /* 0xffffe8040e1d7981 */ /* 0x000f28000c1e9900 */
[----:B------:R-:W5:Y:S04]  /*2950*/  LDG.E.CONSTANT R27, desc[UR4][R14.64+-0x14] ;  /* 0xffffec040e1b7981 */ /* 0x000f68000c1e9900 */
[----:B------:R-:W5:Y:S04]  /*2960*/  LDG.E.CONSTANT R23, desc[UR4][R14.64+-0x10] ;  /* 0xfffff0040e177981 */ /* 0x000f68000c1e9900 */
[----:B------:R-:W5:Y:S01]  /*2970*/  LDG.E.CONSTANT R25, desc[UR4][R14.64+-0xc] ;  /* 0xfffff4040e197981 */ /* 0x000f62000c1e9900 */
[----:B--2---:R-:W-:-:S04]  /*2980*/  FADD R16, -R4, R17 ;  /* 0x0000001104107221 */ /* 0x004fc80000000100 */
[----:B------:R-:W-:-:S06]  /*2990*/  FMUL R16, R16, R7 ;  /* 0x0000000710107220 */ /* 0x000fcc0000400000 */
[----:B------:R-:W0:Y:S01]  /*29a0*/  F2I.S64 R16, R16 ;  /* 0x0000001000107311 */ /* 0x000e220000201900 */
[----:B---3--:R-:W-:-:S04]  /*29b0*/  FADD R28, -R4, R19 ;  /* 0x00000013041c7221 */ /* 0x008fc80000000100 */
[----:B------:R-:W-:Y:S01]  /*29c0*/  FMUL R28, R28, R7 ;  /* 0x000000071c1c7220 */ /* 0x000fe20000400000 */
[----:B0-----:R-:W-:Y:S02]  /*29d0*/  IMAD.MOV.U32 R26, RZ, RZ, R16 ;  /* 0x000000ffff1a7224 */ /* 0x001fe400078e0010 */
[----:B------:R-:W-:Y:S02]  /*29e0*/  IMAD.MOV.U32 R16, RZ, RZ, R18 ;  /* 0x000000ffff107224 */ /* 0x000fe400078e0012 */
[----:B------:R-:W0:Y:S01]  /*29f0*/  F2I.S64 R18, R28 ;  /* 0x0000001c00127311 */ /* 0x000e220000201900 */
[----:B------:R-:W-:Y:S02]  /*2a00*/  IMAD.MOV.U32 R17, RZ, RZ, R24 ;  /* 0x000000ffff117224 */ /* 0x000fe400078e0018 */
[----:B----4-:R-:W-:-:S04]  /*2a10*/  FADD R24, -R4, R29 ;  /* 0x0000001d04187221 */ /* 0x010fc80000000100 */
[----:B0-----:R-:W-:Y:S01]  /*2a20*/  FMUL R19, R24, R7 ;  /* 0x0000000718137220 */ /* 0x001fe20000400000 */
[----:B-----5:R-:W-:Y:S01]  /*2a30*/  FADD R24, -R4, R27 ;  /* 0x0000001b04187221 */ /* 0x020fe20000000100 */
[----:B------:R-:W-:-:S03]  /*2a40*/  IMAD.MOV.U32 R29, RZ, RZ, R18 ;  /* 0x000000ffff1d7224 */ /* 0x000fc600078e0012 */
[----:B------:R-:W-:Y:S02]  /*2a50*/  FMUL R27, R24, R7 ;  /* 0x00000007181b7220 */ /* 0x000fe40000400000 */
[----:B------:R-:W2:Y:S01]  /*2a60*/  LDG.E.CONSTANT R24, desc[UR4][R14.64+-0x8] ;  /* 0xfffff8040e187981 */ /* 0x000ea2000c1e9900 */
[----:B------:R-:W0:Y:S03]  /*2a70*/  F2I.S64 R18, R19 ;  /* 0x0000001300127311 */ /* 0x000e260000201900 */
[----:B------:R1:W-:Y:S01]  /*2a80*/  STG.E.U8 desc[UR4][R16.64+-0x6], R29 ;  /* 0xfffffa1d10007986 */ /* 0x0003e2000c101104 */
[----:B0-----:R-:W-:-:S03]  /*2a90*/  IMAD.MOV.U32 R28, RZ, RZ, R18 ;  /* 0x000000ffff1c7224 */ /* 0x001fc600078e0012 */
[----:B-1----:R-:W3:Y:S01]  /*2aa0*/  LDG.E.CONSTANT R29, desc[UR4][R14.64+-0x4] ;  /* 0xfffffc040e1d7981 */ /* 0x002ee2000c1e9900 */
[----:B------:R0:W1:Y:S03]  /*2ab0*/  F2I.S64 R18, R27 ;  /* 0x0000001b00127311 */ /* 0x0000660000201900 */
[----:B------:R1:W-:Y:S04]  /*2ac0*/  STG.E.U8 desc[UR4][R16.64+-0x7], R26 ;  /* 0xfffff91a10007986 */ /* 0x0003e8000c101104 */
[----:B0-----:R-:W4:Y:S01]  /*2ad0*/  LDG.E.CONSTANT R27, desc[UR4][R14.64] ;  /* 0x000000040e1b7981 */ /* 0x001f22000c1e9900 */
[----:B-1----:R-:W-:Y:S02]  /*2ae0*/  IMAD.MOV.U32 R26, RZ, RZ, R18 ;  /* 0x000000ffff1a7224 */ /* 0x002fe400078e0012 */
[----:B------:R-:W-:-:S02]  /*2af0*/  FADD R18, -R4, R23 ;  /* 0x0000001704127221 */ /* 0x000fc40000000100 */
[----:B------:R-:W5:Y:S02]  /*2b00*/  LDG.E.CONSTANT R23, desc[UR4][R14.64+0x4] ;  /* 0x000004040e177981 */ /* 0x000f64000c1e9900 */
[----:B------:R-:W-:-:S06]  /*2b10*/  FMUL R18, R18, R7 ;  /* 0x0000000712127220 */ /* 0x000fcc0000400000 */
[----:B------:R-:W0:Y:S01]  /*2b20*/  F2I.S64 R18, R18 ;  /* 0x0000001200127311 */ /* 0x000e220000201900 */
[----:B------:R-:W-:Y:S01]  /*2b30*/  FADD R25, -R4, R25 ;  /* 0x0000001904197221 */ /* 0x000fe20000000100 */
[----:B------:R0:W-:Y:S03]  /*2b40*/  STG.E.U8 desc[UR4][R16.64+-0x4], R26 ;  /* 0xfffffc1a10007986 */ /* 0x0001e6000c101104 */
[----:B------:R-:W-:Y:S01]  /*2b50*/  FMUL R25, R25, R7 ;  /* 0x0000000719197220 */ /* 0x000fe20000400000 */
[----:B0-----:R-:W-:-:S03]  /*2b60*/  IMAD.MOV.U32 R26, RZ, RZ, R18 ;  /* 0x000000ffff1a7224 */ /* 0x001fc600078e0012 */
[----:B------:R0:W1:Y:S02]  /*2b70*/  F2I.S64 R18, R25 ;  /* 0x0000001900127311 */ /* 0x0000640000201900 */
[----:B0-----:R-:W5:Y:S04]  /*2b80*/  LDG.E.CONSTANT R25, desc[UR4][R14.64+0x8] ;  /* 0x000008040e197981 */ /* 0x001f68000c1e9900 */
[----:B------:R1:W-:Y:S02]  /*2b90*/  STG.E.U8 desc[UR4][R16.64+-0x5], R28 ;  /* 0xfffffb1c10007986 */ /* 0x0003e4000c101104 */
[----:B-1----:R-:W-:Y:S02]  /*2ba0*/  IMAD.MOV.U32 R28, RZ, RZ, R18 ;  /* 0x000000ffff1c7224 */ /* 0x002fe400078e0012 */
[----:B------:R4:W-:Y:S04]  /*2bb0*/  STG.E.U8 desc[UR4][R16.64+-0x3], R26 ;  /* 0xfffffd1a10007986 */ /* 0x0009e8000c101104 */
[----:B------:R5:W-:Y:S01]  /*2bc0*/  STG.E.U8 desc[UR4][R16.64+-0x2], R28 ;  /* 0xfffffe1c10007986 */ /* 0x000be2000c101104 */
[----:B--2---:R-:W-:-:S04]  /*2bd0*/  FADD R24, -R4, R24 ;  /* 0x0000001804187221 */ /* 0x004fc80000000100 */
[----:B------:R-:W-:-:S04]  /*2be0*/  FMUL R24, R24, R7 ;  /* 0x0000000718187220 */ /* 0x000fc80000400000 */
[----:B------:R0:W1:Y:S02]  /*2bf0*/  F2I.S64 R18, R24 ;  /* 0x0000001800127311 */ /* 0x0000640000201900 */
[----:B0-----:R-:W2:Y:S01]  /*2c00*/  LDG.E.CONSTANT R24, desc[UR4][R14.64+0xc] ;  /* 0x00000c040e187981 */ /* 0x001ea2000c1e9900 */
[----:B---3--:R-:W-:-:S04]  /*2c10*/  FADD R29, -R4, R29 ;  /* 0x0000001d041d7221 */ /* 0x008fc80000000100 */
[----:B-1----:R-:W-:Y:S01]  /*2c20*/  FMUL R19, R29, R7 ;  /* 0x000000071d137220 */ /* 0x002fe20000400000 */
[----:B------:R-:W-:-:S05]  /*2c30*/  IMAD.MOV.U32 R29, RZ, RZ, R18 ;  /* 0x000000ffff1d7224 */ /* 0x000fca00078e0012 */
[----:B------:R-:W0:Y:S01]  /*2c40*/  F2I.S64 R18, R19 ;  /* 0x0000001300127311 */ /* 0x000e220000201900 */
[C---:B----4-:R-:W-:Y:S01]  /*2c50*/  FADD R26, -R4.reuse, R27 ;  /* 0x0000001b041a7221 */ /* 0x050fe20000000100 */
[----:B-----5:R-:W-:Y:S02]  /*2c60*/  FADD R28, -R4, R23 ;  /* 0x00000017041c7221 */ /* 0x020fe40000000100 */
[----:B------:R-:W3:Y:S01]  /*2c70*/  LDG.E.CONSTANT R23, desc[UR4][R14.64+0x10] ;  /* 0x000010040e177981 */ /* 0x000ee2000c1e9900 */
[----:B------:R-:W-:Y:S01]  /*2c80*/  FMUL R26, R26, R7 ;  /* 0x000000071a1a7220 */ /* 0x000fe20000400000 */
[----:B0-----:R-:W-:-:S03]  /*2c90*/  IMAD.MOV.U32 R27, RZ, RZ, R18 ;  /* 0x000000ffff1b7224 */ /* 0x001fc600078e0012 */
[----:B------:R-:W0:Y:S01]  /*2ca0*/  F2I.S64 R18, R26 ;  /* 0x0000001a00127311 */ /* 0x000e220000201900 */
[----:B------:R1:W-:Y:S04]  /*2cb0*/  STG.E.U8 desc[UR4][R16.64+-0x1], R29 ;  /* 0xffffff1d10007986 */ /* 0x0003e8000c101104 */
[----:B------:R4:W-:Y:S01]  /*2cc0*/  STG.E.U8 desc[UR4][R16.64], R27 ;  /* 0x0000001b10007986 */ /* 0x0009e2000c101104 */
[----:B------:R-:W-:-:S03]  /*2cd0*/  FMUL R28, R28, R7 ;  /* 0x000000071c1c7220 */ /* 0x000fc60000400000 */
[----:B-1----:R-:W5:Y:S04]  /*2ce0*/  LDG.E.CONSTANT R29, desc[UR4][R14.64+0x18] ;  /* 0x000018040e1d7981 */ /* 0x002f68000c1e9900 */
[----:B----4-:R-:W4:Y:S01]  /*2cf0*/  LDG.E.CONSTANT R27, desc[UR4][R14.64+0x14] ;  /* 0x000014040e1b7981 */ /* 0x010f22000c1e9900 */
[----:B0-----:R-:W-:Y:S02]  /*2d00*/  IMAD.MOV.U32 R26, RZ, RZ, R18 ;  /* 0x000000ffff1a7224 */ /* 0x001fe400078e0012 */
[----:B------:R-:W0:Y:S02]  /*2d10*/  F2I.S64 R18, R28 ;  /* 0x0000001c00127311 */ /* 0x000e240000201900 */
[----:B0-----:R-:W-:Y:S02]  /*2d20*/  IMAD.MOV.U32 R28, RZ, RZ, R18 ;  /* 0x000000ffff1c7224 */ /* 0x001fe400078e0012 */
[----:B------:R-:W-:-:S04]  /*2d30*/  FADD R18, -R4, R25 ;  /* 0x0000001904127221 */ /* 0x000fc80000000100 */
[----:B------:R-:W-:-:S04]  /*2d40*/  FMUL R25, R18, R7 ;  /* 0x0000000712197220 */ /* 0x000fc80000400000 */
[----:B------:R0:W1:Y:S02]  /*2d50*/  F2I.S64 R18, R25 ;  /* 0x0000001900127311 */ /* 0x0000640000201900 */
[----:B0-----:R0:W5:Y:S04]  /*2d60*/  LDG.E.CONSTANT R25, desc[UR4][R14.64+0x1c] ;  /* 0x00001c040e197981 */ /* 0x001168000c1e9900 */
[----:B------:R1:W-:Y:S02]  /*2d70*/  STG.E.U8 desc[UR4][R16.64+0x1], R26 ;  /* 0x0000011a10007986 */ /* 0x0003e4000c101104 */
[----:B-1----:R-:W-:Y:S02]  /*2d80*/  IMAD.MOV.U32 R26, RZ, RZ, R18 ;  /* 0x000000ffff1a7224 */ /* 0x002fe400078e0012 */
[----:B------:R4:W-:Y:S04]  /*2d90*/  STG.E.U8 desc[UR4][R16.64+0x2], R28 ;  /* 0x0000021c10007986 */ /* 0x0009e8000c101104 */
[----:B------:R1:W-:Y:S01]  /*2da0*/  STG.E.U8 desc[UR4][R16.64+0x3], R26 ;  /* 0x0000031a10007986 */ /* 0x0003e2000c101104 */
[----:B------:R-:W-:-:S04]  /*2db0*/  IADD3 R22, P0, PT, R22, -0x10, RZ ;  /* 0xfffffff016167810 */ /* 0x000fc80007f1e0ff */
[----:B------:R-:W-:Y:S02]  /*2dc0*/  IADD3.X R20, PT, PT, R20, -0x1, RZ, P0, !PT ;  /* 0xffffffff14147810 */ /* 0x000fe400007fe4ff */
[----:B------:R-:W-:-:S04]  /*2dd0*/  ISETP.NE.U32.AND P0, PT, R22, RZ, PT ;  /* 0x000000ff1600720c */ /* 0x000fc80003f05070 */
[----:B------:R-:W-:Y:S02]  /*2de0*/  ISETP.NE.AND.EX P0, PT, R20, RZ, PT, P0 ;  /* 0x000000ff1400720c */ /* 0x000fe40003f05300 */
[----:B0-----:R-:W-:-:S05]  /*2df0*/  IADD3 R14, P2, PT, R14, 0x40, RZ ;  /* 0x000000400e0e7810 */ /* 0x001fca0007f5e0ff */
[----:B------:R-:W-:Y:S02]  /*2e00*/  IMAD.X R15, RZ, RZ, R15, P2 ;  /* 0x000000ffff0f7224 */ /* 0x000fe400010e060f */
[----:B--2---:R-:W-:-:S04]  /*2e10*/  FADD R24, -R4, R24 ;  /* 0x0000001804187221 */ /* 0x004fc80000000100 */
[----:B------:R-:W-:-:S04]  /*2e20*/  FMUL R24, R24, R7 ;  /* 0x0000000718187220 */ /* 0x000fc80000400000 */
[----:B------:R0:W2:Y:S01]  /*2e30*/  F2I.S64 R18, R24 ;  /* 0x0000001800127311 */ /* 0x0000a20000201900 */
[----:B---3--:R-:W-:-:S04]  /*2e40*/  FADD R23, -R4, R23 ;  /* 0x0000001704177221 */ /* 0x008fc80000000100 */
[----:B0-----:R-:W-:Y:S01]  /*2e50*/  FMUL R24, R23, R7 ;  /* 0x0000000717187220 */ /* 0x001fe20000400000 */
[----:B--2---:R-:W-:-:S03]  /*2e60*/  IMAD.MOV.U32 R23, RZ, RZ, R18 ;  /* 0x000000ffff177224 */ /* 0x004fc600078e0012 */
[----:B------:R-:W0:Y:S01]  /*2e70*/  F2I.S64 R18, R24 ;  /* 0x0000001800127311 */ /* 0x000e220000201900 */
[----:B----4-:R-:W-:Y:S01]  /*2e80*/  FADD R28, -R4, R27 ;  /* 0x0000001b041c7221 */ /* 0x010fe20000000100 */
[----:B0-----:R-:W-:-:S03]  /*2e90*/  IMAD.MOV.U32 R27, RZ, RZ, R18 ;  /* 0x000000ffff1b7224 */ /* 0x001fc600078e0012 */
[----:B------:R-:W-:-:S04]  /*2ea0*/  FMUL R28, R28, R7 ;  /* 0x000000071c1c7220 */ /* 0x000fc80000400000 */
[----:B------:R-:W0:Y:S01]  /*2eb0*/  F2I.S64 R18, R28 ;  /* 0x0000001c00127311 */ /* 0x000e220000201900 */
[----:B-----5:R-:W-:-:S04]  /*2ec0*/  FADD R29, -R4, R29 ;  /* 0x0000001d041d7221 */ /* 0x020fc80000000100 */
[----:B-1----:R-:W-:Y:S01]  /*2ed0*/  FMUL R26, R29, R7 ;  /* 0x000000071d1a7220 */ /* 0x002fe20000400000 */
[----:B0-----:R-:W-:-:S03]  /*2ee0*/  IMAD.MOV.U32 R29, RZ, RZ, R18 ;  /* 0x000000ffff1d7224 */ /* 0x001fc600078e0012 */
[----:B------:R-:W0:Y:S01]  /*2ef0*/  F2I.S64 R18, R26 ;  /* 0x0000001a00127311 */ /* 0x000e220000201900 */
[----:B------:R-:W-:-:S04]  /*2f00*/  FADD R25, -R4, R25 ;  /* 0x0000001904197221 */ /* 0x000fc80000000100 */
[----:B0-----:R-:W-:Y:S01]  /*2f10*/  FMUL R19, R25, R7 ;  /* 0x0000000719137220 */ /* 0x001fe20000400000 */
[----:B------:R-:W-:Y:S01]  /*2f20*/  IMAD.MOV.U32 R25, RZ, RZ, R18 ;  /* 0x000000ffff197224 */ /* 0x000fe200078e0012 */
[----:B------:R-:W-:Y:S04]  /*2f30*/  STG.E.U8 desc[UR4][R16.64+0x4], R23 ;  /* 0x0000041710007986 */ /* 0x000fe8000c101104 */
[----:B------:R-:W0:Y:S01]  /*2f40*/  F2I.S64 R18, R19 ;  /* 0x0000001300127311 */ /* 0x000e220000201900 */
[----:B------:R-:W-:Y:S04]  /*2f50*/  STG.E.U8 desc[UR4][R16.64+0x5], R27 ;  /* 0x0000051b10007986 */ /* 0x000fe8000c101104 */
[----:B------:R-:W-:Y:S04]  /*2f60*/  STG.E.U8 desc[UR4][R16.64+0x6], R29 ;  /* 0x0000061d10007986 */ /* 0x000fe8000c101104 */
[----:B------:R-:W-:Y:S04]  /*2f70*/  STG.E.U8 desc[UR4][R16.64+0x7], R25 ;  /* 0x0000071910007986 */ /* 0x000fe8000c101104 */
[----:B0-----:R0:W-:Y:S02]  /*2f80*/  STG.E.U8 desc[UR4][R16.64+0x8], R18 ;  /* 0x0000081210007986 */ /* 0x0011e4000c101104 */
[----:B0-----:R-:W-:-:S05]  /*2f90*/  IADD3 R18, P3, PT, R16, 0x10, RZ ;  /* 0x0000001010127810 */ /* 0x001fca0007f7e0ff */
[----:B------:R-:W-:Y:S01]  /*2fa0*/  IMAD.X R24, RZ, RZ, R17, P3 ;  /* 0x000000ffff187224 */ /* 0x000fe200018e0611 */
[----:B------:R-:W-:Y:S07]  /*2fb0*/  @P0 BRA `(.L_x_1706) ;  /* 0xfffffff800580947 */ /* 0x000fee000383ffff */
.L_x_1705:
[----:B------:R-:W-:Y:S05]  /*2fc0*/  @!P1 EXIT ;  /* 0x000000000000994d */ /* 0x000fea0003800000 */
[----:B------:R-:W-:-:S04]  /*2fd0*/  LOP3.LUT R14, R8, 0xf, RZ, 0xc0, !PT ;  /* 0x0000000f080e7812 */ /* 0x000fc800078ec0ff */
[----:B------:R-:W-:-:S04]  /*2fe0*/  IADD3 R14, P1, PT, R14, -0x1, RZ ;  /* 0xffffffff0e0e7810 */ /* 0x000fc80007f3e0ff */
[----:B------:R-:W-:Y:S01]  /*2ff0*/  ISETP.GE.U32.AND P0, PT, R14, 0x7, PT ;  /* 0x000000070e00780c */ /* 0x000fe20003f06070 */
[----:B------:R-:W-:Y:S01]  /*3000*/  IMAD.X R14, RZ, RZ, -0x1, P1 ;  /* 0xffffffffff0e7424 */ /* 0x000fe200008e06ff */
[----:B------:R-:W-:-:S04]  /*3010*/  LOP3.LUT P1, RZ, R8, 0x7, RZ, 0xc0, !PT ;  /* 0x0000000708ff7812 */ /* 0x000fc8000782c0ff */
[----:B------:R-:W-:-:S13]  /*3020*/  ISETP.GE.U32.AND.EX P0, PT, R14, RZ, PT, P0 ;  /* 0x000000ff0e00720c */ /* 0x000fda0003f06100 */
[----:B------:R-:W-:Y:S05]  /*3030*/  @!P0 BRA `(.L_x_1707) ;  /* 0x0000000000c88947 */ /* 0x000fea0003800000 */
[----:B------:R-:W-:-:S04]  /*3040*/  LEA R22, P0, R9, R10, 0x2 ;  /* 0x0000000a09167211 */ /* 0x000fc800078010ff */
[----:B------:R-:W-:-:S05]  /*3050*/  LEA.HI.X R23, R9, R11, R21, 0x2, P0 ;  /* 0x0000000b09177211 */ /* 0x000fca00000f1415 */
[----:B------:R-:W2:Y:S04]  /*3060*/  LDG.E.CONSTANT R15, desc[UR4][R22.64] ;  /* 0x00000004160f7981 */ /* 0x000ea8000c1e9900 */
[----:B------:R-:W3:Y:S04]  /*3070*/  LDG.E.CONSTANT R20, desc[UR4][R22.64+0x8] ;  /* 0x0000080416147981 */ /* 0x000ee8000c1e9900 */
[----:B------:R-:W4:Y:S04]  /*3080*/  LDG.E.CONSTANT R25, desc[UR4][R22.64+0x10] ;  /* 0x0000100416197981 */ /* 0x000f28000c1e9900 */
[----:B------:R-:W5:Y:S04]  /*3090*/  LDG.E.CONSTANT R17, desc[UR4][R22.64+0x4] ;  /* 0x0000040416117981 */ /* 0x000f68000c1e9900 */
[----:B------:R-:W4:Y:S04]  /*30a0*/  LDG.E.CONSTANT R19, desc[UR4][R22.64+0x18] ;  /* 0x0000180416137981 */ /* 0x000f28000c1e9900 */
[----:B------:R-:W4:Y:S04]  /*30b0*/  LDG.E.CONSTANT R18, desc[UR4][R22.64+0x14] ;  /* 0x0000140416127981 */ /* 0x000f28000c1e9900 */
[----:B------:R-:W4:Y:S04]  /*30c0*/  LDG.E.CONSTANT R29, desc[UR4][R22.64+0x1c] ;  /* 0x00001c04161d7981 */ /* 0x000f28000c1e9900 */
[----:B------:R0:W4:Y:S01]  /*30d0*/  LDG.E.CONSTANT R24, desc[UR4][R22.64+0xc] ;  /* 0x00000c0416187981 */ /* 0x000122000c1e9900 */
[----:B------:R-:W-:-:S05]  /*30e0*/  IADD3 R26, P0, PT, R9, R5, RZ ;  /* 0x00000005091a7210 */ /* 0x000fca0007f1e0ff */
[----:B------:R-:W-:Y:S01]  /*30f0*/  IMAD.X R27, R21, 0x1, R6, P0 ;  /* 0x00000001151b7824 */ /* 0x000fe200000e0606 */
[----:B------:R-:W-:-:S05]  /*3100*/  IADD3 R9, P0, PT, R9, 0x8, RZ ;  /* 0x0000000809097810 */ /* 0x000fca0007f1e0ff */
[----:B------:R-:W-:Y:S02]  /*3110*/  IMAD.X R21, RZ, RZ, R21, P0 ;  /* 0x000000ffff157224 */ /* 0x000fe400000e0615 */
[----:B--2---:R-:W-:-:S04]  /*3120*/  FADD R14, -R4, R15 ;  /* 0x0000000f040e7221 */ /* 0x004fc80000000100 */
[----:B------:R-:W-:-:S06]  /*3130*/  FMUL R14, R14, R7 ;  /* 0x000000070e0e7220 */ /* 0x000fcc0000400000 */
[----:B------:R-:W1:Y:S01]  /*3140*/  F2I.S64 R14, R14 ;  /* 0x0000000e000e7311 */ /* 0x000e620000201900 */
[C---:B---3--:R-:W-:Y:S01]  /*3150*/  FADD R20, -R4.reuse, R20 ;  /* 0x0000001404147221 */ /* 0x048fe20000000100 */
[----:B-----5:R-:W-:-:S03]  /*3160*/  FADD R16, -R4, R17 ;  /* 0x0000001104107221 */ /* 0x020fc60000000100 */
[----:B-1----:R-:W-:Y:S01]  /*3170*/  FMUL R15, R20, R7 ;  /* 0x00000007140f7220 */ /* 0x002fe20000400000 */
[----:B----4-:R-:W-:Y:S01]  /*3180*/  FADD R20, -R4, R25 ;  /* 0x0000001904147221 */ /* 0x010fe20000000100 */
[----:B------:R-:W-:-:S03]  /*3190*/  IMAD.MOV.U32 R28, RZ, RZ, R14 ;  /* 0x000000ffff1c7224 */ /* 0x000fc600078e000e */
[-C--:B------:R-:W-:Y:S01]  /*31a0*/  FMUL R20, R20, R7.reuse ;  /* 0x0000000714147220 */ /* 0x080fe20000400000 */
[----:B------:R-:W-:Y:S01]  /*31b0*/  F2I.S64 R14, R15 ;  /* 0x0000000f000e7311 */ /* 0x000fe20000201900 */
[----:B------:R-:W-:-:S07]  /*31c0*/  FMUL R16, R16, R7 ;  /* 0x0000000710107220 */ /* 0x000fce0000400000 */
[----:B0-----:R-:W0:Y:S01]  /*31d0*/  F2I.S64 R22, R20 ;  /* 0x0000001400167311 */ /* 0x001e220000201900 */
[----:B------:R1:W-:Y:S01]  /*31e0*/  STG.E.U8 desc[UR4][R26.64], R28 ;  /* 0x0000001c1a007986 */ /* 0x0003e2000c101104 */
[----:B------:R-:W-:-:S06]  /*31f0*/  FADD R18, -R4, R18 ;  /* 0x0000001204127221 */ /* 0x000fcc0000000100 */
[----:B------:R-:W2:Y:S01]  /*3200*/  F2I.S64 R16, R16 ;  /* 0x0000001000107311 */ /* 0x000ea20000201900 */
[----:B-1----:R-:W-:Y:S01]  /*3210*/  FADD R28, -R4, R19 ;  /* 0x00000013041c7221 */ /* 0x002fe20000000100 */
[----:B0-----:R-:W-:-:S03]  /*3220*/  IMAD.MOV.U32 R23, RZ, RZ, R14 ;  /* 0x000000ffff177224 */ /* 0x001fc600078e000e */
[-C--:B------:R-:W-:Y:S01]  /*3230*/  FMUL R14, R28, R7.reuse ;  /* 0x000000071c0e7220 */ /* 0x080fe20000400000 */
[----:B------:R-:W-:Y:S01]  /*3240*/  FADD R28, -R4, R29 ;  /* 0x0000001d041c7221 */ /* 0x000fe20000000100 */
[-C--:B------:R-:W-:Y:S01]  /*3250*/  FMUL R18, R18, R7.reuse ;  /* 0x0000000712127220 */ /* 0x080fe20000400000 */
[----:B------:R-:W-:Y:S02]  /*3260*/  FADD R24, -R4, R24 ;  /* 0x0000001804187221 */ /* 0x000fe40000000100 */
[-C--:B------:R-:W-:Y:S01]  /*3270*/  FMUL R28, R28, R7.reuse ;  /* 0x000000071c1c7220 */ /* 0x080fe20000400000 */
[----:B--2---:R0:W-:Y:S01]  /*3280*/  STG.E.U8 desc[UR4][R26.64+0x1], R16 ;  /* 0x000001101a007986 */ /* 0x0041e2000c101104 */
[----:B------:R-:W-:Y:S01]  /*3290*/  FMUL R24, R24, R7 ;  /* 0x0000000718187220 */ /* 0x000fe20000400000 */
[----:B------:R-:W-:Y:S08]  /*32a0*/  F2I.S64 R18, R18 ;  /* 0x0000001200127311 */ /* 0x000ff00000201900 */
[----:B------:R-:W1:Y:S08]  /*32b0*/  F2I.S64 R14, R14 ;  /* 0x0000000e000e7311 */ /* 0x000e700000201900 */
[----:B0-----:R-:W0:Y:S08]  /*32c0*/  F2I.S64 R16, R28 ;  /* 0x0000001c00107311 */ /* 0x001e300000201900 */
[----:B------:R-:W2:Y:S01]  /*32d0*/  F2I.S64 R24, R24 ;  /* 0x0000001800187311 */ /* 0x000ea20000201900 */
[----:B-1----:R-:W-:Y:S01]  /*32e0*/  IMAD.MOV.U32 R15, RZ, RZ, R18 ;  /* 0x000000ffff0f7224 */ /* 0x002fe200078e0012 */
[----:B------:R1:W-:Y:S01]  /*32f0*/  STG.E.U8 desc[UR4][R26.64+0x2], R23 ;  /* 0x000002171a007986 */ /* 0x0003e2000c101104 */
[----:B0-----:R-:W-:-:S03]  /*3300*/  IMAD.MOV.U32 R17, RZ, RZ, R14 ;  /* 0x000000ffff117224 */ /* 0x001fc600078e000e */
[----:B------:R1:W-:Y:S04]  /*3310*/  STG.E.U8 desc[UR4][R26.64+0x4], R22 ;  /* 0x000004161a007986 */ /* 0x0003e8000c101104 */
[----:B------:R1:W-:Y:S04]  /*3320*/  STG.E.U8 desc[UR4][R26.64+0x5], R15 ;  /* 0x0000050f1a007986 */ /* 0x0003e8000c101104 */
[----:B--2---:R1:W-:Y:S04]  /*3330*/  STG.E.U8 desc[UR4][R26.64+0x3], R24 ;  /* 0x000003181a007986 */ /* 0x0043e8000c101104 */
[----:B------:R1:W-:Y:S04]  /*3340*/  STG.E.U8 desc[UR4][R26.64+0x6], R17 ;  /* 0x000006111a007986 */ /* 0x0003e8000c101104 */
[----:B------:R1:W-:Y:S02]  /*3350*/  STG.E.U8 desc[UR4][R26.64+0x7], R16 ;  /* 0x000007101a007986 */ /* 0x0003e4000c101104 */
.L_x_1707:
        /* <DEDUP_REMOVED lines=8> */
[----:B-1----:R-:W-:-:S04]  /*33e0*/  LEA R16, P0, R9, R10, 0x2 ;  /* 0x0000000a09107211 */ /* 0x002fc800078010ff */
[----:B------:R-:W-:-:S05]  /*33f0*/  LEA.HI.X R17, R9, R11, R21, 0x2, P0 ;  /* 0x0000000b09117211 */ /* 0x000fca00000f1415 */
[----:B------:R-:W2:Y:S04]  /*3400*/  LDG.E.CONSTANT R11, desc[UR4][R16.64] ;  /* 0x00000004100b7981 */ /* 0x000ea8000c1e9900 */
[----:B------:R-:W3:Y:S04]  /*3410*/  LDG.E.CONSTANT R15, desc[UR4][R16.64+0x4] ;  /* 0x00000404100f7981 */ /* 0x000ee8000c1e9900 */
[----:B------:R-:W4:Y:S04]  /*3420*/  LDG.E.CONSTANT R23, desc[UR4][R16.64+0x8] ;  /* 0x0000080410177981 */ /* 0x000f28000c1e9900 */
[----:B------:R-:W5:Y:S01]  /*3430*/  LDG.E.CONSTANT R25, desc[UR4][R16.64+0xc] ;  /* 0x00000c0410197981 */ /* 0x000f62000c1e9900 */
[----:B------:R-:W-:Y:S01]  /*3440*/  IADD3 R22, P0, PT, R9, R5, RZ ;  /* 0x0000000509167210 */ /* 0x000fe20007f1e0ff */
[----:B--2---:R-:W-:-:S04]  /*3450*/  FADD R10, -R4, R11 ;  /* 0x0000000b040a7221 */ /* 0x004fc80000000100 */
[----:B------:R-:W-:Y:S01]  /*3460*/  FMUL R18, R10, R7 ;  /* 0x000000070a127220 */ /* 0x000fe20000400000 */
[C---:B---3--:R-:W-:Y:S01]  /*3470*/  FADD R10, -R4.reuse, R15 ;  /* 0x0000000f040a7221 */ /* 0x048fe20000000100 */
[----:B----4-:R-:W-:-:S03]  /*3480*/  FADD R14, -R4, R23 ;  /* 0x00000017040e7221 */ /* 0x010fc60000000100 */
[-C--:B------:R-:W-:Y:S01]  /*3490*/  FMUL R10, R10, R7.reuse ;  /* 0x000000070a0a7220 */ /* 0x080fe20000400000 */
[----:B------:R-:W0:Y:S01]  /*34a0*/  F2I.S64 R18, R18 ;  /* 0x0000001200127311 */ /* 0x000e220000201900 */
[----:B------:R-:W-:Y:S02]  /*34b0*/  IMAD.X R23, R21, 0x1, R6, P0 ;  /* 0x0000000115177824 */ /* 0x000fe400000e0606 */
[----:B-----5:R-:W-:Y:S01]  /*34c0*/  FADD R20, -R4, R25 ;  /* 0x0000001904147221 */ /* 0x020fe20000000100 */
[-C--:B------:R-:W-:Y:S01]  /*34d0*/  FMUL R14, R14, R7.reuse ;  /* 0x000000070e0e7220 */ /* 0x080fe20000400000 */
[----:B------:R-:W-:Y:S02]  /*34e0*/  IADD3 R9, P0, PT, R9, 0x4, RZ ;  /* 0x0000000409097810 */ /* 0x000fe40007f1e0ff */
[----:B------:R-:W-:Y:S01]  /*34f0*/  FMUL R16, R20, R7 ;  /* 0x0000000714107220 */ /* 0x000fe20000400000 */
[----:B------:R-:W1:Y:S02]  /*3500*/  F2I.S64 R10, R10 ;  /* 0x0000000a000a7311 */ /* 0x000e640000201900 */
[----:B------:R-:W-:Y:S01]  /*3510*/  IMAD.X R21, RZ, RZ, R21, P0 ;  /* 0x000000ffff157224 */ /* 0x000fe200000e0615 */
[----:B0-----:R0:W-:Y:S05]  /*3520*/  STG.E.U8 desc[UR4][R22.64], R18 ;  /* 0x0000001216007986 */ /* 0x0011ea000c101104 */
[----:B------:R-:W2:Y:S01]  /*3530*/  F2I.S64 R14, R14 ;  /* 0x0000000e000e7311 */ /* 0x000ea20000201900 */
[----:B-1----:R-:W-:-:S07]  /*3540*/  IMAD.MOV.U32 R5, RZ, RZ, R10 ;  /* 0x000000ffff057224 */ /* 0x002fce00078e000a */
[----:B------:R-:W1:Y:S01]  /*3550*/  F2I.S64 R16, R16 ;  /* 0x0000001000107311 */ /* 0x000e620000201900 */
[----:B------:R0:W-:Y:S01]  /*3560*/  STG.E.U8 desc[UR4][R22.64+0x1], R5 ;  /* 0x0000010516007986 */ /* 0x0001e2000c101104 */
[----:B--2---:R-:W-:-:S05]  /*3570*/  IMAD.MOV.U32 R11, RZ, RZ, R14 ;  /* 0x000000ffff0b7224 */ /* 0x004fca00078e000e */
[----:B------:R0:W-:Y:S01]  /*3580*/  STG.E.U8 desc[UR4][R22.64+0x2], R11 ;  /* 0x0000020b16007986 */ /* 0x0001e2000c101104 */
[----:B-1----:R-:W-:-:S05]  /*3590*/  IMAD.MOV.U32 R15, RZ, RZ, R16 ;  /* 0x000000ffff0f7224 */ /* 0x002fca00078e0010 */
[----:B------:R0:W-:Y:S02]  /*35a0*/  STG.E.U8 desc[UR4][R22.64+0x3], R15 ;  /* 0x0000030f16007986 */ /* 0x0001e4000c101104 */
.L_x_1708:
[----:B------:R-:W-:Y:S05]  /*35b0*/  @!P1 EXIT ;  /* 0x000000000000994d */ /* 0x000fea0003800000 */
[----:B------:R-:W2:Y:S01]  /*35c0*/  LDCU.64 UR6, c[0x0][0x390] ;  /* 0x00007200ff0677ac */ /* 0x000ea20008000a00 */
[C---:B------:R-:W-:Y:S01]  /*35d0*/  LEA R0, P2, R9.reuse, R0, 0x2 ;  /* 0x0000000009007211 */ /* 0x040fe200078410ff */
[----:B------:R-:W-:Y:S01]  /*35e0*/  IMAD.MOV.U32 R10, RZ, RZ, RZ ;  /* 0x000000ffff0a7224 */ /* 0x000fe200078e00ff */
[----:B------:R-:W-:Y:S01]  /*35f0*/  LOP3.LUT R6, R8, 0x3, RZ, 0xc0, !PT ;  /* 0x0000000308067812 */ /* 0x000fe200078ec0ff */
[----:B------:R-:W0:Y:S01]  /*3600*/  LDCU.64 UR8, c[0x0][0x380] ;  /* 0x00007000ff0877ac */ /* 0x000e220008000a00 */
[C---:B--2---:R-:W-:Y:S02]  /*3610*/  IADD3 R12, P0, P1, R9.reuse, UR6, R12 ;  /* 0x00000006090c7c10 */ /* 0x044fe4000f91e00c */
[----:B------:R-:W-:Y:S02]  /*3620*/  LEA.HI.X R9, R9, R2, R21, 0x2, P2 ;  /* 0x0000000209097211 */ /* 0x000fe400010f1415 */
[----:B0-----:R-:W-:Y:S02]  /*3630*/  IADD3 R11, P3, PT, R0, UR8, RZ ;  /* 0x00000008000b7c10 */ /* 0x001fe4000ff7e0ff */
[----:B------:R-:W-:-:S02]  /*3640*/  IADD3.X R13, PT, PT, R21, UR7, R3, P0, P1 ;  /* 0x00000007150d7c10 */ /* 0x000fc400087e2403 */
[----:B------:R-:W-:-:S09]  /*3650*/  IADD3.X R9, PT, PT, R9, UR9, RZ, P3, !PT ;  /* 0x0000000909097c10 */ /* 0x000fd20009ffe4ff */
.L_x_1709:
[----:B------:R-:W-:-:S05]  /*3660*/  IMAD.MOV.U32 R8, RZ, RZ, R11 ;  /* 0x000000ffff087224 */ /* 0x000fca00078e000b */
[----:B0-----:R0:W2:Y:S01]  /*3670*/  LDG.E.CONSTANT R3, desc[UR4][R8.64] ;  /* 0x0000000408037981 */ /* 0x0010a2000c1e9900 */
[----:B------:R-:W-:Y:S02]  /*3680*/  IADD3 R6, P0, PT, R6, -0x1, RZ ;  /* 0xffffffff06067810 */ /* 0x000fe40007f1e0ff */
[----:B------:R-:W-:Y:S02]  /*3690*/  IADD3 R11, P2, PT, R11, 0x4, RZ ;  /* 0x000000040b0b7810 */ /* 0x000fe40007f5e0ff */
[----:B------:R-:W-:Y:S02]  /*36a0*/  IADD3.X R10, PT, PT, R10, -0x1, RZ, P0, !PT ;  /* 0xffffffff0a0a7810 */ /* 0x000fe400007fe4ff */
[----:B------:R-:W-:Y:S01]  /*36b0*/  ISETP.NE.U32.AND P0, PT, R6, RZ, PT ;  /* 0x000000ff0600720c */ /* 0x000fe20003f05070 */
[----:B0-----:R-:W-:-:S03]  /*36c0*/  IMAD.X R9, RZ, RZ, R9, P2 ;  /* 0x000000ffff097224 */ /* 0x001fc600010e0609 */
[----:B------:R-:W-:Y:S01]  /*36d0*/  ISETP.NE.AND.EX P0, PT, R10, RZ, PT, P0 ;  /* 0x000000ff0a00720c */ /* 0x000fe20003f05300 */
[----:B--2---:R-:W-:-:S04]  /*36e0*/  FADD R0, -R4, R3 ;  /* 0x0000000304007221 */ /* 0x004fc80000000100 */
[----:B------:R-:W-:-:S04]  /*36f0*/  FMUL R0, R0, R7 ;  /* 0x0000000700007220 */ /* 0x000fc80000400000 */
[----:B------:R-:W0:Y:S02]  /*3700*/  F2I.S64 R2, R0 ;  /* 0x0000000000027311 */ /* 0x000e240000201900 */
[----:B0-----:R-:W-:Y:S02]  /*3710*/  IMAD.MOV.U32 R5, RZ, RZ, R2 ;  /* 0x000000ffff057224 */ /* 0x001fe400078e0002 */
[----:B------:R-:W-:Y:S01]  /*3720*/  IMAD.MOV.U32 R2, RZ, RZ, R12 ;  /* 0x000000ffff027224 */ /* 0x000fe200078e000c */
[----:B------:R-:W-:Y:S01]  /*3730*/  IADD3 R12, P1, PT, R12, 0x1, RZ ;  /* 0x000000010c0c7810 */ /* 0x000fe20007f3e0ff */
[----:B------:R-:W-:-:S04]  /*3740*/  IMAD.MOV.U32 R3, RZ, RZ, R13 ;  /* 0x000000ffff037224 */ /* 0x000fc800078e000d */
[----:B------:R-:W-:Y:S01]  /*3750*/  IMAD.X R13, RZ, RZ, R13, P1 ;  /* 0x000000ffff0d7224 */ /* 0x000fe200008e060d */
[----:B------:R0:W-:Y:S01]  /*3760*/  STG.E.U8 desc[UR4][R2.64], R5 ;  /* 0x0000000502007986 */ /* 0x0001e2000c101104 */
[----:B------:R-:W-:Y:S06]  /*3770*/  @P0 BRA `(.L_x_1709) ;  /* 0xfffffffc00b80947 */ /* 0x000fec000383ffff */
[----:B------:R-:W-:Y:S05]  /*3780*/  EXIT ;  /* 0x000000000000794d */ /* 0x000fea0003800000 */
        .weak           $__internal_5_$__cuda_sm3x_div_rn_noftz_f32_slowpath
        .type           $__internal_5_$__cuda_sm3x_div_rn_noftz_f32_slowpath,@function
        .size           $__internal_5_$__cuda_sm3x_div_rn_noftz_f32_slowpath,(.L_x_1800 - $__internal_5_$__cuda_sm3x_div_rn_noftz_f32_slowpath)
$__internal_5_$__cuda_sm3x_div_rn_noftz_f32_slowpath:
[----:B------:R-:W-:Y:S01]  /*3790*/  SHF.R.U32.HI R9, RZ, 0x17, R7 ;  /* 0x00000017ff097819 */ /* 0x000fe20000011607 */
[----:B------:R-:W-:Y:S01]  /*37a0*/  BSSY.RECONVERGENT B1, `(.L_x_1710) ;  /* 0x0000063000017945 */ /* 0x000fe20003800200 */
[--C-:B------:R-:W-:Y:S01]  /*37b0*/  SHF.R.U32.HI R17, RZ, 0x17, R8.reuse ;  /* 0x00000017ff117819 */ /* 0x100fe20000011608 */
[----:B------:R-:W-:Y:S01]  /*37c0*/  IMAD.MOV.U32 R18, RZ, RZ, R8 ;  /* 0x000000ffff127224 */ /* 0x000fe200078e0008 */
        /* <DEDUP_REMOVED lines=31> */
.L_x_1711:
[----:B------:R-:W-:Y:S01]  /*39c0*/  LEA R22, R9, 0xc0800000, 0x17 ;  /* 0xc080000009167811 */ /* 0x000fe200078eb8ff */
[----:B------:R-:W-:Y:S01]  /*39d0*/  VIADD R21, R21, 0xffffff81 ;  /* 0xffffff8115157836 */ /* 0x000fe20000000000 */
[----:B------:R-:W-:Y:S03]  /*39e0*/  BSSY.RECONVERGENT B2, `(.L_x_1716) ;  /* 0x0000035000027945 */ /* 0x000fe60003800200 */
[----:B------:R-:W-:Y:S02]  /*39f0*/  IMAD.IADD R23, R7, 0x1, -R22 ;  /* 0x0000000107177824 */ /* 0x000fe400078e0a16 */
[----:B------:R-:W-:Y:S02]  /*3a00*/  IMAD R7, R21, -0x800000, R18 ;  /* 0xff80000015077824 */ /* 0x000fe400078e0212 */
[----:B------:R-:W0:Y:S01]  /*3a10*/  MUFU.RCP R19, R23 ;  /* 0x0000001700137308 */ /* 0x000e220000001000 */
[----:B------:R-:W-:-:S04]  /*3a20*/  FADD.FTZ R22, -R23, -RZ ;  /* 0x800000ff17167221 */ /* 0x000fc80000010100 */
[----:B0-----:R-:W-:-:S04]  /*3a30*/  FFMA R24, R19, R22, 1 ;  /* 0x3f80000013187423 */ /* 0x001fc80000000016 */
[----:B------:R-:W-:-:S04]  /*3a40*/  FFMA R18, R19, R24, R19 ;  /* 0x0000001813127223 */ /* 0x000fc80000000013 */
[----:B------:R-:W-:-:S04]  /*3a50*/  FFMA R19, R7, R18, RZ ;  /* 0x0000001207137223 */ /* 0x000fc800000000ff */
[----:B------:R-:W-:-:S04]  /*3a60*/  FFMA R24, R22, R19, R7 ;  /* 0x0000001316187223 */ /* 0x000fc80000000007 */
[----:B------:R-:W-:Y:S01]  /*3a70*/  FFMA R19, R18, R24, R19 ;  /* 0x0000001812137223 */ /* 0x000fe20000000013 */
[----:B------:R-:W-:-:S03]  /*3a80*/  IADD3 R24, PT, PT, R21, 0x7f, -R9 ;  /* 0x0000007f15187810 */ /* 0x000fc60007ffe809 */
[----:B------:R-:W-:Y:S02]  /*3a90*/  FFMA R22, R22, R19, R7 ;  /* 0x0000001316167223 */ /* 0x000fe40000000007 */
[----:B------:R-:W-:Y:S02]  /*3aa0*/  IMAD.IADD R24, R24, 0x1, R17 ;  /* 0x0000000118187824 */ /* 0x000fe400078e0211 */
        /* <DEDUP_REMOVED lines=15> */
[C---:B------:R-:W-:Y:S02]  /*3ba0*/  ISETP.NE.AND P3, PT, R21.reuse, RZ, PT ;  /* 0x000000ff1500720c */ /* 0x040fe40003f65270 */
[----:B------:R-:W-:Y:S02]  /*3bb0*/  ISETP.NE.AND P2, PT, R21, RZ, PT ;  /* 0x000000ff1500720c */ /* 0x000fe40003f45270 */
[----:B------:R-:W-:Y:S01]  /*3bc0*/  LOP3.LUT R17, R9, 0x7fffff, RZ, 0xc0, !PT ;  /* 0x007fffff09117812 */ /* 0x000fe200078ec0ff */
[CCC-:B------:R-:W-:Y:S01]  /*3bd0*/  FFMA.RP R9, R18.reuse, R22.reuse, R19.reuse ;  /* 0x0000001612097223 */ /* 0x1c0fe20000008013 */
[----:B------:R-:W-:Y:S01]  /*3be0*/  FFMA.RM R18, R18, R22, R19 ;  /* 0x0000001612127223 */ /* 0x000fe20000004013 */
[----:B------:R-:W-:Y:S01]  /*3bf0*/  VIADD R22, R21, 0x20 ;  /* 0x0000002015167836 */ /* 0x000fe20000000000 */
[----:B------:R-:W-:Y:S01]  /*3c00*/  LOP3.LUT R17, R17, 0x800000, RZ, 0xfc, !PT ;  /* 0x0080000011117812 */ /* 0x000fe200078efcff */
[----:B------:R-:W-:-:S02]  /*3c10*/  IMAD.MOV R19, RZ, RZ, -R21 ;  /* 0x000000ffff137224 */ /* 0x000fc400078e0a15 */
        /* <DEDUP_REMOVED lines=13> */
.L_x_1718:
[----:B------:R-:W-:-:S04]  /*3cf0*/  LOP3.LUT R7, R7, 0x80000000, RZ, 0xc0, !PT ;  /* 0x8000000007077812 */ /* 0x000fc800078ec0ff */
[----:B------:R-:W-:Y:S01]  /*3d00*/  LOP3.LUT R7, R7, 0x7f800000, RZ, 0xfc, !PT ;  /* 0x7f80000007077812 */ /* 0x000fe200078efcff */
[----:B------:R-:W-:Y:S06]  /*3d10*/  BRA `(.L_x_1719) ;  /* 0x0000000000047947 */ /* 0x000fec0003800000 */
.L_x_1717:
[----:B------:R-:W-:-:S07]  /*3d20*/  IMAD R7, R24, 0x800000, R7 ;  /* 0x0080000018077824 */ /* 0x000fce00078e0207 */
.L_x_1719:
[----:B------:R-:W-:Y:S05]  /*3d30*/  BSYNC.RECONVERGENT B2 ;  /* 0x0000000000027941 */ /* 0x000fea0003800200 */
.L_x_1716:
[----:B------:R-:W-:Y:S05]  /*3d40*/  BRA `(.L_x_1720) ;  /* 0x0000000000207947 */ /* 0x000fea0003800000 */
.L_x_1715:
[----:B------:R-:W-:-:S04]  /*3d50*/  LOP3.LUT R7, R7, 0x80000000, R18, 0x48, !PT ;  /* 0x8000000007077812 */ /* 0x000fc800078e4812 */
[----:B------:R-:W-:Y:S01]  /*3d60*/  LOP3.LUT R7, R7, 0x7f800000, RZ, 0xfc, !PT ;  /* 0x7f80000007077812 */ /* 0x000fe200078efcff */
[----:B------:R-:W-:Y:S06]  /*3d70*/  BRA `(.L_x_1720) ;  /* 0x0000000000147947 */ /* 0x000fec0003800000 */
.L_x_1714:
[----:B------:R-:W-:Y:S01]  /*3d80*/  LOP3.LUT R7, R7, 0x80000000, R18, 0x48, !PT ;  /* 0x8000000007077812 */ /* 0x000fe200078e4812 */
[----:B------:R-:W-:Y:S06]  /*3d90*/  BRA `(.L_x_1720) ;  /* 0x00000000000c7947 */ /* 0x000fec0003800000 */
.L_x_1713:
[----:B------:R-:W0:Y:S01]  /*3da0*/  MUFU.RSQ R7, -QNAN ;  /* 0xffc0000000077908 */ /* 0x000e220000001400 */
[----:B------:R-:W-:Y:S05]  /*3db0*/  BRA `(.L_x_1720) ;  /* 0x0000000000047947 */ /* 0x000fea0003800000 */
.L_x_1712:
[----:B------:R-:W-:-:S07]  /*3dc0*/  FADD.FTZ R7, R8, R7 ;  /* 0x0000000708077221 */ /* 0x000fce0000010000 */
.L_x_1720:
[----:B------:R-:W-:Y:S05]  /*3dd0*/  BSYNC.RECONVERGENT B1 ;  /* 0x0000000000017941 */ /* 0x000fea0003800200 */
.L_x_1710:
[----:B------:R-:W-:-:S04]  /*3de0*/  IMAD.MOV.U32 R17, RZ, RZ, 0x0 ;  /* 0x00000000ff117424 */ /* 0x000fc800078e00ff */
[----:B0-----:R-:W-:Y:S05]  /*3df0*/  RET.REL.NODEC R16 `(_Z38_float_to_fused8bitrowwise_cuda_kernelPKfiiPh) ;  /* 0xffffffc010807950 */ /* 0x001fea0003c3ffff */
.L_x_1721:
        /* <DEDUP_REMOVED lines=16> */
.L_x_1800:


//--------------------- .text._Z34_compute_8bit_quantize_cuda_kernelPKfS0_iiPh --------------------------
	.section	.text._Z34_compute_8bit_quantize_cuda_kernelPKfS0_iiPh,"ax",@progbits
	.align	128
        .global         _Z34_compute_8bit_quantize_cuda_kernelPKfS0_iiPh
        .type           _Z34_compute_8bit_quantize_cuda_kernelPKfS0_iiPh,@function
        .size           _Z34_compute_8bit_quantize_cuda_kernelPKfS0_iiPh,(.L_x_1801 - _Z34_compute_8bit_quantize_cuda_kernelPKfS0_iiPh)
        .other          _Z34_compute_8bit_quantize_cuda_kernelPKfS0_iiPh,@"STO_CUDA_ENTRY STV_DEFAULT"
_Z34_compute_8bit_quantize_cuda_kernelPKfS0_iiPh:
.text._Z34_compute_8bit_quantize_cuda_kernelPKfS0_iiPh:
[----:B------:R-:W-:Y:S01]  /*0000*/  LDC R1, c[0x0][0x37c] ;  /* 0x0000df00ff017b82 */ /* 0x000fe20000000800 */
[----:B------:R-:W0:Y:S07]  /*0010*/  S2R R6, SR_TID.Y ;  /* 0x0000000000067919 */ /* 0x000e2e0000002200 */
[----:B------:R-:W0:Y:S01]  /*0020*/  S2UR UR6, SR_CTAID.Y ;  /* 0x00000000000679c3 */ /* 0x000e220000002600 */
[----:B------:R-:W1:Y:S01]  /*0030*/  LDCU.64 UR10, c[0x0][0x390] ;  /* 0x00007200ff0a77ac */ /* 0x000e620008000a00 */
[----:B------:R-:W2:Y:S06]  /*0040*/  S2R R2, SR_TID.X ;  /* 0x0000000000027919 */ /* 0x000eac0000002100 */
[----:B------:R-:W0:Y:S08]  /*0050*/  LDC R9, c[0x0][0x364] ;  /* 0x0000d900ff097b82 */ /* 0x000e300000000800 */
[----:B------:R-:W2:Y:S01]  /*0060*/  S2UR UR7, SR_CTAID.X ;  /* 0x00000000000779c3 */ /* 0x000ea20000002500 */
[----:B-1----:R-:W-:-:S04]  /*0070*/  UIADD3 UR4, UPT, UPT, UR11, 0x3, URZ ;  /* 0x000000030b047890 */ /* 0x002fc8000fffe0ff */
[----:B------:R-:W-:-:S03]  /*0080*/  USHF.R.S32.HI UR5, URZ, 0x1f, UR4 ;  /* 0x0000001fff057899 */ /* 0x000fc60008011404 */
[----:B------:R-:W2:Y:S01]  /*0090*/  LDC R5, c[0x0][0x360] ;  /* 0x0000d800ff057b82 */ /* 0x000ea20000000800 */
[----:B------:R-:W-:-:S07]  /*00a0*/  ULEA.HI UR5, UR5, UR4, URZ, 0x2 ;  /* 0x0000000405057291 */ /* 0x000fce000f8f10ff */
[----:B------:R-:W1:Y:S01]  /*00b0*/  LDC R0, c[0x0][0x374] ;  /* 0x0000dd00ff007b82 */ /* 0x000e620000000800 */
[----:B0-----:R-:W-:-:S05]  /*00c0*/  IMAD R20, R9, UR6, R6 ;  /* 0x0000000609147c24 */ /* 0x001fca000f8e0206 */
[----:B------:R-:W-:Y:S01]  /*00d0*/  ISETP.GE.AND P0, PT, R20, UR10, PT ;  /* 0x0000000a14007c0c */ /* 0x000fe2000bf06270 */
[----:B--2---:R-:W-:-:S12]  /*00e0*/  IMAD R5, R5, UR7, R2 ;  /* 0x0000000705057c24 */ /* 0x004fd8000f8e0202 */
[----:B------:R-:W-:Y:S05]  /*00f0*/  @P0 EXIT ;  /* 0x000000000000094d */ /* 0x000fea0003800000 */
[----:B-1----:R-:W-:Y:S01]  /*0100*/  IMAD R4, R9, R0, RZ ;  /* 0x0000000009047224 */ /* 0x002fe200078e02ff */
[----:B------:R-:W-:Y:S01]  /*0110*/  ULOP3.LUT UR5, UR5, 0xfffffffc, URZ, 0xc0, !UPT ;  /* 0xfffffffc05057892 */ /* 0x000fe2000f8ec0ff */
[----:B------:R-:W-:Y:S01]  /*0120*/  BSSY.RECONVERGENT B2, `(.L_x_1722) ;  /* 0x0000055000027945 */ /* 0x000fe20003800200 */
[----:B------:R-:W0:Y:S01]  /*0130*/  LDCU.64 UR8, c[0x0][0x358] ;  /* 0x00006b00ff0877ac */ /* 0x000e220008000a00 */
[----:B------:R-:W1:Y:S01]  /*0140*/  I2F.U32.RP R10, R4 ;  /* 0x00000004000a7306 */ /* 0x000e620000209000 */
[C---:B------:R-:W-:Y:S01]  /*0150*/  IMAD.IADD R8, R4.reuse, 0x1, R20 ;  /* 0x0000000104087824 */ /* 0x040fe200078e0214 */
[----:B------:R-:W-:Y:S01]  /*0160*/  ISETP.NE.U32.AND P2, PT, R4, RZ, PT ;  /* 0x000000ff0400720c */ /* 0x000fe20003f45070 */
[----:B------:R-:W-:Y:S01]  /*0170*/  IMAD.MOV R13, RZ, RZ, -R4 ;  /* 0x000000ffff0d7224 */ /* 0x000fe200078e0a04 */
[----:B------:R-:W-:Y:S02]  /*0180*/  USHF.R.S32.HI UR7, URZ, 0x1f, UR5 ;  /* 0x0000001fff077899 */ /* 0x000fe40008011405 */
[C---:B------:R-:W-:Y:S01]  /*0190*/  ISETP.GE.U32.AND P0, PT, R8.reuse, UR10, PT ;  /* 0x0000000a08007c0c */ /* 0x040fe2000bf06070 */
[----:B------:R-:W-:Y:S01]  /*01a0*/  UIADD3 UR4, UPT, UPT, UR5, 0x8, URZ ;  /* 0x0000000805047890 */ /* 0x000fe2000fffe0ff */
[----:B------:R-:W-:Y:S01]  /*01b0*/  VIMNMX.U32 R11, PT, PT, R8, UR10, !PT ;  /* 0x0000000a080b7c48 */ /* 0x000fe2000ffe0000 */
[----:B------:R-:W2:Y:S01]  /*01c0*/  LDCU UR10, c[0x0][0x394] ;  /* 0x00007280ff0a77ac */ /* 0x000ea20008000800 */
[----:B------:R-:W-:-:S04]  /*01d0*/  SEL R21, RZ, 0x1, P0 ;  /* 0x00000001ff157807 */ /* 0x000fc80000000000 */
[----:B------:R-:W-:Y:S01]  /*01e0*/  IADD3 R11, PT, PT, R11, -R8, -R21 ;  /* 0x800000080b0b7210 */ /* 0x000fe20007ffe815 */
[----:B-1----:R-:W1:Y:S02]  /*01f0*/  MUFU.RCP R10, R10 ;  /* 0x0000000a000a7308 */ /* 0x002e640000001000 */
[----:B-1----:R-:W-:-:S06]  /*0200*/  VIADD R2, R10, 0xffffffe ;  /* 0x0ffffffe0a027836 */ /* 0x002fcc0000000000 */
[----:B------:R1:W3:Y:S02]  /*0210*/  F2I.FTZ.U32.TRUNC.NTZ R3, R2 ;  /* 0x0000000200037305 */ /* 0x0002e4000021f000 */
[----:B-1----:R-:W-:Y:S02]  /*0220*/  HFMA2 R2, -RZ, RZ, 0, 0 ;  /* 0x00000000ff027431 */ /* 0x002fe400000001ff */
[----:B---3--:R-:W-:-:S04]  /*0230*/  IMAD R13, R13, R3, RZ ;  /* 0x000000030d0d7224 */ /* 0x008fc800078e02ff */
[----:B------:R-:W-:Y:S01]  /*0240*/  IMAD.HI.U32 R10, R3, R13, R2 ;  /* 0x0000000d030a7227 */ /* 0x000fe200078e0002 */
[----:B------:R-:W-:-:S05]  /*0250*/  SHF.R.S32.HI R3, RZ, 0x1f, R5 ;  /* 0x0000001fff037819 */ /* 0x000fca0000011405 */
[----:B------:R-:W-:-:S04]  /*0260*/  IMAD.HI.U32 R10, R10, R11, RZ ;  /* 0x0000000b0a0a7227 */ /* 0x000fc800078e00ff */
[----:B------:R-:W-:-:S04]  /*0270*/  IMAD.MOV R2, RZ, RZ, -R10 ;  /* 0x000000ffff027224 */ /* 0x000fc800078e0a0a */
[----:B------:R-:W-:-:S05]  /*0280*/  IMAD R11, R4, R2, R11 ;  /* 0x00000002040b7224 */ /* 0x000fca00078e020b */
[----:B------:R-:W-:-:S13]  /*0290*/  ISETP.GE.U32.AND P0, PT, R11, R4, PT ;  /* 0x000000040b00720c */ /* 0x000fda0003f06070 */
[----:B------:R-:W-:Y:S01]  /*02a0*/  @P0 IMAD.IADD R11, R11, 0x1, -R4 ;  /* 0x000000010b0b0824 */ /* 0x000fe200078e0a04 */
[----:B------:R-:W-:-:S04]  /*02b0*/  @P0 IADD3 R10, PT, PT, R10, 0x1, RZ ;  /* 0x000000010a0a0810 */ /* 0x000fc80007ffe0ff */
[----:B------:R-:W-:-:S13]  /*02c0*/  ISETP.GE.U32.AND P1, PT, R11, R4, PT ;  /* 0x000000040b00720c */ /* 0x000fda0003f26070 */
[----:B------:R-:W-:Y:S01]  /*02d0*/  @P1 VIADD R10, R10, 0x1 ;  /* 0x000000010a0a1836 */ /* 0x000fe20000000000 */
[----:B------:R-:W-:-:S05]  /*02e0*/  @!P2 LOP3.LUT R10, RZ, R4, RZ, 0x33, !PT ;  /* 0x00000004ff0aa212 */ /* 0x000fca00078e33ff */
[----:B------:R-:W-:-:S05]  /*02f0*/  IMAD.IADD R21, R21, 0x1, R10 ;  /* 0x0000000115157824 */ /* 0x000fca00078e020a */
[----:B------:R-:W-:-:S04]  /*0300*/  LOP3.LUT R2, R21, 0x3, RZ, 0xc0, !PT ;  /* 0x0000000315027812 */ /* 0x000fc800078ec0ff */
[----:B------:R-:W-:Y:S02]  /*0310*/  ISETP.NE.AND P0, PT, R2, 0x3, PT ;  /* 0x000000030200780c */ /* 0x000fe40003f05270 */
[----:B------:R-:W-:-:S11]  /*0320*/  MOV R2, 0x437f0000 ;  /* 0x437f000000027802 */ /* 0x000fd60000000f00 */
[----:B0-2---:R-:W-:Y:S05]  /*0330*/  @!P0 BRA `(.L_x_1723) ;  /* 0x0000000000cc8947 */ /* 0x005fea0003800000 */
[----:B------:R-:W0:Y:S01]  /*0340*/  LDCU.64 UR12, c[0x0][0x388] ;  /* 0x00007100ff0c77ac */ /* 0x000e220008000a00 */
[----:B------:R-:W1:Y:S01]  /*0350*/  LDC.64 R22, c[0x0][0x380] ;  /* 0x0000e000ff167b82 */ /* 0x000e620000000a00 */
[----:B------:R-:W-:Y:S02]  /*0360*/  VIADD R8, R21, 0x1 ;  /* 0x0000000115087836 */ /* 0x000fe40000000000 */
[----:B------:R-:W-:Y:S02]  /*0370*/  IMAD.MOV.U32 R7, RZ, RZ, RZ ;  /* 0x000000ffff077224 */ /* 0x000fe400078e00ff */
[----:B------:R-:W-:Y:S01]  /*0380*/  IMAD R16, R20, UR4, RZ ;  /* 0x0000000414107c24 */ /* 0x000fe2000f8e02ff */
[----:B------:R-:W-:Y:S01]  /*0390*/  LOP3.LUT R15, R8, 0x3, RZ, 0xc0, !PT ;  /* 0x00000003080f7812 */ /* 0x000fe200078ec0ff */
[----:B------:R-:W-:Y:S01]  /*03a0*/  IMAD.WIDE.U32 R10, R9, UR6, R6 ;  /* 0x00000006090a7c25 */ /* 0x000fe2000f8e0006 */
[----:B------:R-:W2:Y:S03]  /*03b0*/  LDC.64 R12, c[0x0][0x398] ;  /* 0x0000e600ff0c7b82 */ /* 0x000ea60000000a00 */
[C---:B------:R-:W-:Y:S01]  /*03c0*/  IMAD R0, R15.reuse, R0, UR6 ;  /* 0x000000060f007e24 */ /* 0x040fe2000f8e0200 */
[----:B------:R-:W-:Y:S01]  /*03d0*/  IADD3 R15, PT, PT, -R15, RZ, RZ ;  /* 0x000000ff0f0f7210 */ /* 0x000fe20007ffe1ff */
[----:B------:R-:W-:-:S02]  /*03e0*/  IMAD R17, R20, UR11, R5 ;  /* 0x0000000b14117c24 */ /* 0x000fc4000f8e0205 */
[----:B------:R-:W-:Y:S01]  /*03f0*/  IMAD R20, R0, R9, R6 ;  /* 0x0000000900147224 */ /* 0x000fe200078e0206 */
[----:B0-----:R-:W-:-:S04]  /*0400*/  LEA R26, P0, R10, UR12, 0x2 ;  /* 0x0000000c0a1a7c11 */ /* 0x001fc8000f8010ff */
[----:B------:R-:W-:-:S09]  /*0410*/  LEA.HI.X R27, R10, UR13, R11, 0x2, P0 ;  /* 0x0000000d0a1b7c11 */ /* 0x000fd200080f140b */
.L_x_1728:
[----:B------:R-:W-:Y:S01]  /*0420*/  ISETP.GE.AND P0, PT, R5, UR10, PT ;  /* 0x0000000a05007c0c */ /* 0x000fe2000bf06270 */
[----:B------:R-:W-:Y:S01]  /*0430*/  VIADD R15, R15, 0x1 ;  /* 0x000000010f0f7836 */ /* 0x000fe20000000000 */
[----:B------:R-:W-:Y:S04]  /*0440*/  BSSY.RECONVERGENT B3, `(.L_x_1724) ;  /* 0x000001e000037945 */ /* 0x000fe80003800200 */
[----:B------:R-:W-:-:S07]  /*0450*/  ISETP.NE.AND P2, PT, R15, RZ, PT ;  /* 0x000000ff0f00720c */ /* 0x000fce0003f45270 */
[----:B0-----:R-:W-:Y:S06]  /*0460*/  @P0 BRA `(.L_x_1725) ;  /* 0x00000000006c0947 */ /* 0x001fec0003800000 */
[----:B------:R-:W3:Y:S01]  /*0470*/  LDG.E.CONSTANT R0, desc[UR8][R26.64] ;  /* 0x000000081a007981 */ /* 0x000ee2000c1e9900 */
[--C-:B------:R-:W-:Y:S02]  /*0480*/  SHF.R.S32.HI R10, RZ, 0x1f, R16.reuse ;  /* 0x0000001fff0a7819 */ /* 0x100fe40000011410 */
[----:B--2---:R-:W-:-:S04]  /*0490*/  IADD3 R6, P0, P1, R12, UR5, R16 ;  /* 0x000000050c067c10 */ /* 0x004fc8000f91e010 */
[----:B------:R-:W-:-:S05]  /*04a0*/  IADD3.X R7, PT, PT, R13, UR7, R10, P0, P1 ;  /* 0x000000070d077c10 */ /* 0x000fca00087e240a */
[----:B------:R0:W5:Y:S01]  /*04b0*/  LDG.E R14, desc[UR8][R6.64+0x4] ;  /* 0x00000408060e7981 */ /* 0x000162000c1e1900 */
[----:B------:R-:W-:Y:S01]  /*04c0*/  IADD3 R24, P1, P3, R16, R12, R5 ;  /* 0x0000000c10187210 */ /* 0x000fe20007b3e005 */
[----:B------:R-:W-:Y:S03]  /*04d0*/  BSSY.RECONVERGENT B4, `(.L_x_1726) ;  /* 0x000000e000047945 */ /* 0x000fe60003800200 */
[----:B------:R-:W-:Y:S01]  /*04e0*/  IADD3.X R25, PT, PT, R10, R13, R3, P1, P3 ;  /* 0x0000000d0a197210 */ /* 0x000fe20000fe6403 */
[----:B---3--:R-:W-:-:S04]  /*04f0*/  FADD R11, R0, 9.9999999392252902908e-09 ;  /* 0x322bcc77000b7421 */ /* 0x008fc80000000000 */
[----:B------:R-:W2:Y:S08]  /*0500*/  MUFU.RCP R0, R11 ;  /* 0x0000000b00007308 */ /* 0x000eb00000001000 */
[----:B------:R-:W3:Y:S01]  /*0510*/  FCHK P0, R2, R11 ;  /* 0x0000000b02007302 */ /* 0x000ee20000000000 */
[----:B--2---:R-:W-:-:S04]  /*0520*/  FFMA R9, -R11, R0, 1 ;  /* 0x3f8000000b097423 */ /* 0x004fc80000000100 */
[----:B------:R-:W-:-:S04]  /*0530*/  FFMA R0, R0, R9, R0 ;  /* 0x0000000900007223 */ /* 0x000fc80000000000 */
[----:B------:R-:W-:-:S04]  /*0540*/  FFMA R9, R0, 255, RZ ;  /* 0x437f000000097823 */ /* 0x000fc800000000ff */
[----:B------:R-:W-:-:S04]  /*0550*/  FFMA R8, -R11, R9, 255 ;  /* 0x437f00000b087423 */ /* 0x000fc80000000109 */
[----:B------:R-:W-:Y:S01]  /*0560*/  FFMA R0, R0, R8, R9 ;  /* 0x0000000800007223 */ /* 0x000fe20000000009 */
[----:B0--3--:R-:W-:Y:S06]  /*0570*/  @!P0 BRA `(.L_x_1727) ;  /* 0x00000000000c8947 */ /* 0x009fec0003800000 */
[----:B------:R-:W-:Y:S01]  /*0580*/  IMAD.MOV.U32 R9, RZ, RZ, R11 ;  /* 0x000000ffff097224 */ /* 0x000fe200078e000b */
[----:B------:R-:W-:-:S07]  /*0590*/  MOV R6, 0x5b0 ;  /* 0x000005b000067802 */ /* 0x000fce0000000f00 */
[----:B-1---5:R-:W-:Y:S05]  /*05a0*/  CALL.REL.NOINC `($__internal_6_$__cuda_sm3x_div_rn_noftz_f32_slowpath) ;  /* 0x00000008007c7944 */ /* 0x022fea0003c00000 */
.L_x_1727:
[----:B------:R-:W-:Y:S05]  /*05b0*/  BSYNC.RECONVERGENT B4 ;  /* 0x0000000000047941 */ /* 0x000fea0003800200 */
.L_x_1726:
[----:B-1----:R-:W-:-:S06]  /*05c0*/  IMAD.WIDE R6, R17, 0x4, R22 ;  /* 0x0000000411067825 */ /* 0x002fcc00078e0216 */
[----:B------:R-:W2:Y:S02]  /*05d0*/  LDG.E.CONSTANT R7, desc[UR8][R6.64] ;  /* 0x0000000806077981 */ /* 0x000ea4000c1e9900 */
[----:B--2--5:R-:W-:-:S04]  /*05e0*/  FADD R9, -R14, R7 ;  /* 0x000000070e097221 */ /* 0x024fc80000000100 */
[----:B------:R-:W-:-:S06]  /*05f0*/  FMUL R9, R9, R0 ;  /* 0x0000000009097220 */ /* 0x000fcc0000400000 */
[----:B------:R-:W0:Y:S02]  /*0600*/  F2I.S64 R8, R9 ;  /* 0x0000000900087311 */ /* 0x000e240000201900 */
[----:B0-----:R0:W-:Y:S02]  /*0610*/  STG.E.U8 desc[UR8][R24.64], R8 ;  /* 0x0000000818007986 */ /* 0x0011e4000c101108 */
.L_x_1725:
[----:B------:R-:W-:Y:S05]  /*0620*/  BSYNC.RECONVERGENT B3 ;  /* 0x0000000000037941 */ /* 0x000fea0003800200 */
.L_x_1724:
[----:B------:R-:W-:-:S04]  /*0630*/  IMAD.WIDE.U32 R26, R4, 0x4, R26 ;  /* 0x00000004041a7825 */ /* 0x000fc800078e001a */
[C---:B------:R-:W-:Y:S02]  /*0640*/  IMAD R17, R4.reuse, UR10, R17 ;  /* 0x0000000a04117c24 */ /* 0x040fe4000f8e0211 */
[----:B------:R-:W-:Y:S01]  /*0650*/  IMAD R16, R4, UR4, R16 ;  /* 0x0000000404107c24 */ /* 0x000fe2000f8e0210 */
[----:B------:R-:W-:Y:S06]  /*0660*/  @P2 BRA `(.L_x_1728) ;  /* 0xfffffffc006c2947 */ /* 0x000fec000383ffff */
.L_x_1723:
[----:B------:R-:W-:Y:S05]  /*0670*/  BSYNC.RECONVERGENT B2 ;  /* 0x0000000000027941 */ /* 0x000fea0003800200 */
.L_x_1722:
[----:B-1----:R-:W1:Y:S01]  /*0680*/  LDC R22, c[0x0][0x394] ;  /* 0x0000e500ff167b82 */ /* 0x002e620000000800 */
[----:B------:R-:W-:Y:S01]  /*0690*/  ISETP.GE.U32.AND P0, PT, R21, 0x3, PT ;  /* 0x000000031500780c */ /* 0x000fe20003f06070 */
[----:B------:R-:W3:Y:S06]  /*06a0*/  LDCU UR12, c[0x0][0x390] ;  /* 0x00007200ff0c77ac */ /* 0x000eec0008000800 */
[----:B--2---:R-:W2:Y:S08]  /*06b0*/  LDC.64 R12, c[0x0][0x380] ;  /* 0x0000e000ff0c7b82 */ /* 0x004eb00000000a00 */
[----:B------:R-:W4:Y:S08]  /*06c0*/  LDC.64 R14, c[0x0][0x388] ;  /* 0x0000e200ff0e7b82 */ /* 0x000f300000000a00 */
[----:B------:R-:W0:Y:S01]  /*06d0*/  LDC.64 R16, c[0x0][0x398] ;  /* 0x0000e600ff107b82 */ /* 0x000e220000000a00 */
[----:B---3--:R-:W-:Y:S05]  /*06e0*/  @!P0 EXIT ;  /* 0x000000000000894d */ /* 0x008fea0003800000 */
.L_x_1745:
[----:B-1----:R-:W-:Y:S01]  /*06f0*/  ISETP.GE.AND P0, PT, R5, R22, PT ;  /* 0x000000160500720c */ /* 0x002fe20003f06270 */
[----:B------:R-:W-:-:S12]  /*0700*/  BSSY.RECONVERGENT B2, `(.L_x_1729) ;  /* 0x000001f000027945 */ /* 0x000fd80003800200 */
[----:B---3--:R-:W-:Y:S05]  /*0710*/  @P0 BRA `(.L_x_1730) ;  /* 0x0000000000740947 */ /* 0x008fea0003800000 */
[----:B----4-:R-:W-:-:S06]  /*0720*/  IMAD.WIDE.U32 R6, R20, 0x4, R14 ;  /* 0x0000000414067825 */ /* 0x010fcc00078e000e */
[----:B------:R-:W3:Y:S01]  /*0730*/  LDG.E.CONSTANT R6, desc[UR8][R6.64] ;  /* 0x0000000806067981 */ /* 0x000ee2000c1e9900 */
[----:B0-----:R-:W-:-:S05]  /*0740*/  IMAD R25, R20, UR4, RZ ;  /* 0x0000000414197c24 */ /* 0x001fca000f8e02ff */
[--C-:B------:R-:W-:Y:S02]  /*0750*/  SHF.R.S32.HI R10, RZ, 0x1f, R25.reuse ;  /* 0x0000001fff0a7819 */ /* 0x100fe40000011419 */
[----:B------:R-:W-:-:S04]  /*0760*/  IADD3 R8, P0, P1, R16, UR5, R25 ;  /* 0x0000000510087c10 */ /* 0x000fc8000f91e019 */
[----:B------:R-:W-:-:S05]  /*0770*/  IADD3.X R9, PT, PT, R17, UR7, R10, P0, P1 ;  /* 0x0000000711097c10 */ /* 0x000fca00087e240a */
[----:B------:R3:W5:Y:S01]  /*0780*/  LDG.E R23, desc[UR8][R8.64+0x4] ;  /* 0x0000040808177981 */ /* 0x000762000c1e1900 */
[--C-:B------:R-:W-:Y:S01]  /*0790*/  IADD3 R24, P1, P2, R25, R16, R5.reuse ;  /* 0x0000001019187210 */ /* 0x100fe20007a3e005 */
[----:B------:R-:W-:Y:S01]  /*07a0*/  BSSY.RECONVERGENT B3, `(.L_x_1731) ;  /* 0x000000e000037945 */ /* 0x000fe20003800200 */
[----:B------:R-:W-:Y:S02]  /*07b0*/  IMAD R21, R20, R22, R5 ;  /* 0x0000001614157224 */ /* 0x000fe400078e0205 */
[----:B------:R-:W-:Y:S01]  /*07c0*/  IADD3.X R25, PT, PT, R10, R17, R3, P1, P2 ;  /* 0x000000110a197210 */ /* 0x000fe20000fe4403 */
[----:B---3--:R-:W-:-:S04]  /*07d0*/  FADD R9, R6, 9.9999999392252902908e-09 ;  /* 0x322bcc7706097421 */ /* 0x008fc80000000000 */
[----:B------:R-:W0:Y:S08]  /*07e0*/  MUFU.RCP R0, R9 ;  /* 0x0000000900007308 */ /* 0x000e300000001000 */
[----:B------:R-:W1:Y:S01]  /*07f0*/  FCHK P0, R2, R9 ;  /* 0x0000000902007302 */ /* 0x000e620000000000 */
[----:B0-----:R-:W-:-:S04]  /*0800*/  FFMA R11, -R9, R0, 1 ;  /* 0x3f800000090b7423 */ /* 0x001fc80000000100 */
[----:B------:R-:W-:-:S04]  /*0810*/  FFMA R0, R0, R11, R0 ;  /* 0x0000000b00007223 */ /* 0x000fc80000000000 */
[----:B------:R-:W-:-:S04]  /*0820*/  FFMA R11, R0, 255, RZ ;  /* 0x437f0000000b7823 */ /* 0x000fc800000000ff */
[----:B------:R-:W-:-:S04]  /*0830*/  FFMA R6, -R9, R11, 255 ;  /* 0x437f000009067423 */ /* 0x000fc8000000010b */
[----:B------:R-:W-:Y:S01]  /*0840*/  FFMA R0, R0, R6, R11 ;  /* 0x0000000600007223 */ /* 0x000fe2000000000b */
[----:B-1----:R-:W-:Y:S06]  /*0850*/  @!P0 BRA `(.L_x_1732) ;  /* 0x0000000000088947 */ /* 0x002fec0003800000 */
[----:B------:R-:W-:-:S07]  /*0860*/  MOV R6, 0x880 ;  /* 0x0000088000067802 */ /* 0x000fce0000000f00 */
[----:B--2--5:R-:W-:Y:S05]  /*0870*/  CALL.REL.NOINC `($__internal_6_$__cuda_sm3x_div_rn_noftz_f32_slowpath) ;  /* 0x0000000400c87944 */ /* 0x024fea0003c00000 */
.L_x_1732:
[----:B------:R-:W-:Y:S05]  /*0880*/  BSYNC.RECONVERGENT B3 ;  /* 0x0000000000037941 */ /* 0x000fea0003800200 */
.L_x_1731:
[----:B--2---:R-:W-:-:S06]  /*0890*/  IMAD.WIDE R6, R21, 0x4, R12 ;  /* 0x0000000415067825 */ /* 0x004fcc00078e020c */
[----:B------:R-:W2:Y:S02]  /*08a0*/  LDG.E.CONSTANT R6, desc[UR8][R6.64] ;  /* 0x0000000806067981 */ /* 0x000ea4000c1e9900 */
[----:B--2--5:R-:W-:-:S04]  /*08b0*/  FADD R23, -R23, R6 ;  /* 0x0000000617177221 */ /* 0x024fc80000000100 */
[----:B------:R-:W-:-:S04]  /*08c0*/  FMUL R0, R23, R0 ;  /* 0x0000000017007220 */ /* 0x000fc80000400000 */
[----:B------:R-:W0:Y:S02]  /*08d0*/  F2I.S64 R8, R0 ;  /* 0x0000000000087311 */ /* 0x000e240000201900 */
[----:B0-----:R1:W-:Y:S02]  /*08e0*/  STG.E.U8 desc[UR8][R24.64], R8 ;  /* 0x0000000818007986 */ /* 0x0013e4000c101108 */
.L_x_1730:
[----:B------:R-:W-:Y:S05]  /*08f0*/  BSYNC.RECONVERGENT B2 ;  /* 0x0000000000027941 */ /* 0x000fea0003800200 */
.L_x_1729:
[----:B------:R-:W-:Y:S01]  /*0900*/  ISETP.GE.AND P0, PT, R5, R22, PT ;  /* 0x000000160500720c */ /* 0x000fe20003f06270 */
[----:B------:R-:W-:Y:S01]  /*0910*/  BSSY.RECONVERGENT B2, `(.L_x_1733) ;  /* 0x0000020000027945 */ /* 0x000fe20003800200 */
[----:B------:R-:W-:-:S11]  /*0920*/  IADD3 R23, PT, PT, R4, R20, RZ ;  /* 0x0000001404177210 */ /* 0x000fd60007ffe0ff */
[----:B------:R-:W-:Y:S05]  /*0930*/  @P0 BRA `(.L_x_1734) ;  /* 0x0000000000740947 */ /* 0x000fea0003800000 */
[----:B----4-:R-:W-:-:S06]  /*0940*/  IMAD.WIDE.U32 R6, R23, 0x4, R14 ;  /* 0x0000000417067825 */ /* 0x010fcc00078e000e */
[----:B------:R-:W3:Y:S01]  /*0950*/  LDG.E.CONSTANT R6, desc[UR8][R6.64] ;  /* 0x0000000806067981 */ /* 0x000ee2000c1e9900 */
[----:B01----:R-:W-:-:S05]  /*0960*/  IMAD R25, R23, UR4, RZ ;  /* 0x0000000417197c24 */ /* 0x003fca000f8e02ff */
        /* <DEDUP_REMOVED lines=19> */
.L_x_1736:
[----:B------:R-:W-:Y:S05]  /*0aa0*/  BSYNC.RECONVERGENT B3 ;  /* 0x0000000000037941 */ /* 0x000fea0003800200 */
.L_x_1735:
[----:B--2---:R-:W-:-:S06]  /*0ab0*/  IMAD.WIDE R6, R20, 0x4, R12 ;  /* 0x0000000414067825 */ /* 0x004fcc00078e020c */
[----:B------:R-:W2:Y:S02]  /*0ac0*/  LDG.E.CONSTANT R6, desc[UR8][R6.64] ;  /* 0x0000000806067981 */ /* 0x000ea4000c1e9900 */
[----:B--2--5:R-:W-:-:S04]  /*0ad0*/  FADD R21, -R21, R6 ;  /* 0x0000000615157221 */ /* 0x024fc80000000100 */
[----:B------:R-:W-:-:S04]  /*0ae0*/  FMUL R0, R21, R0 ;  /* 0x0000000015007220 */ /* 0x000fc80000400000 */
[----:B------:R-:W0:Y:S02]  /*0af0*/  F2I.S64 R8, R0 ;  /* 0x0000000000087311 */ /* 0x000e240000201900 */
[----:B0-----:R3:W-:Y:S02]  /*0b00*/  STG.E.U8 desc[UR8][R24.64], R8 ;  /* 0x0000000818007986 */ /* 0x0017e4000c101108 */
.L_x_1734:
[----:B------:R-:W-:Y:S05]  /*0b10*/  BSYNC.RECONVERGENT B2 ;  /* 0x0000000000027941 */ /* 0x000fea0003800200 */
.L_x_1733:
[----:B------:R-:W-:Y:S01]  /*0b20*/  ISETP.GE.AND P0, PT, R5, R22, PT ;  /* 0x000000160500720c */ /* 0x000fe20003f06270 */
[----:B------:R-:W-:Y:S01]  /*0b30*/  BSSY.RECONVERGENT B2, `(.L_x_1737) ;  /* 0x0000020000027945 */ /* 0x000fe20003800200 */
[----:B------:R-:W-:-:S11]  /*0b40*/  IMAD.IADD R20, R4, 0x1, R23 ;  /* 0x0000000104147824 */ /* 0x000fd600078e0217 */
[----:B------:R-:W-:Y:S05]  /*0b50*/  @P0 BRA `(.L_x_1738) ;  /* 0x0000000000740947 */ /* 0x000fea0003800000 */
[----:B----4-:R-:W-:-:S06]  /*0b60*/  IMAD.WIDE.U32 R6, R20, 0x4, R14 ;  /* 0x0000000414067825 */ /* 0x010fcc00078e000e */
[----:B------:R-:W4:Y:S01]  /*0b70*/  LDG.E.CONSTANT R6, desc[UR8][R6.64] ;  /* 0x0000000806067981 */ /* 0x000f22000c1e9900 */
[----:B01-3--:R-:W-:-:S05]  /*0b80*/  IMAD R25, R20, UR4, RZ ;  /* 0x0000000414197c24 */ /* 0x00bfca000f8e02ff */
        /* <DEDUP_REMOVED lines=8> */
[----:B----4-:R-:W-:-:S04]  /*0c10*/  FADD R9, R6, 9.9999999392252902908e-09 ;  /* 0x322bcc7706097421 */ /* 0x010fc80000000000 */
        /* <DEDUP_REMOVED lines=10> */
.L_x_1740:
[----:B------:R-:W-:Y:S05]  /*0cc0*/  BSYNC.RECONVERGENT B3 ;  /* 0x0000000000037941 */ /* 0x000fea0003800200 */
.L_x_1739:
[----:B--2---:R-:W-:-:S06]  /*0cd0*/  IMAD.WIDE R6, R23, 0x4, R12 ;  /* 0x0000000417067825 */ /* 0x004fcc00078e020c */
[----:B------:R-:W2:Y:S02]  /*0ce0*/  LDG.E.CONSTANT R6, desc[UR8][R6.64] ;  /* 0x0000000806067981 */ /* 0x000ea4000c1e9900 */
[----:B--2--5:R-:W-:-:S04]  /*0cf0*/  FADD R21, -R21, R6 ;  /* 0x0000000615157221 */ /* 0x024fc80000000100 */
[----:B------:R-:W-:-:S04]  /*0d00*/  FMUL R0, R21, R0 ;  /* 0x0000000015007220 */ /* 0x000fc80000400000 */
[----:B------:R-:W0:Y:S02]  /*0d10*/  F2I.S64 R8, R0 ;  /* 0x0000000000087311 */ /* 0x000e240000201900 */
[----:B0-----:R0:W-:Y:S02]  /*0d20*/  STG.E.U8 desc[UR8][R24.64], R8 ;  /* 0x0000000818007986 */ /* 0x0011e4000c101108 */
.L_x_1738:
[----:B------:R-:W-:Y:S05]  /*0d30*/  BSYNC.RECONVERGENT B2 ;  /* 0x0000000000027941 */ /* 0x000fea0003800200 */
.L_x_1737:
        /* <DEDUP_REMOVED lines=26> */
.L_x_1744:
[----:B------:R-:W-:Y:S05]  /*0ee0*/  BSYNC.RECONVERGENT B3 ;  /* 0x0000000000037941 */ /* 0x000fea0003800200 */
.L_x_1743:
[----:B--2---:R-:W-:-:S06]  /*0ef0*/  IMAD.WIDE R6, R23, 0x4, R12 ;  /* 0x0000000417067825 */ /* 0x004fcc00078e020c */
[----:B------:R-:W2:Y:S02]  /*0f00*/  LDG.E.CONSTANT R6, desc[UR8][R6.64] ;  /* 0x0000000806067981 */ /* 0x000ea4000c1e9900 */
[----:B--2--5:R-:W-:-:S04]  /*0f10*/  FADD R21, -R21, R6 ;  /* 0x0000000615157221 */ /* 0x024fc80000000100 */
[----:B------:R-:W-:-:S04]  /*0f20*/  FMUL R0, R21, R0 ;  /* 0x0000000015007220 */ /* 0x000fc80000400000 */
[----:B------:R-:W0:Y:S02]  /*0f30*/  F2I.S64 R8, R0 ;  /* 0x0000000000087311 */ /* 0x000e240000201900 */
[----:B0-----:R0:W-:Y:S02]  /*0f40*/  STG.E.U8 desc[UR8][R24.64], R8 ;  /* 0x0000000818007986 */ /* 0x0011e4000c101108 */
.L_x_1742:
[----:B------:R-:W-:Y:S05]  /*0f50*/  BSYNC.RECONVERGENT B2 ;  /* 0x0000000000027941 */ /* 0x000fea0003800200 */
.L_x_1741:
[----:B------:R-:W-:-:S04]  /*0f60*/  IADD3 R20, PT, PT, R4, R20, RZ ;  /* 0x0000001404147210 */ /* 0x000fc80007ffe0ff */
[----:B------:R-:W-:-:S13]  /*0f70*/  ISETP.GE.AND P0, PT, R20, UR12, PT ;  /* 0x0000000c14007c0c */ /* 0x000fda000bf06270 */
[----:B------:R-:W-:Y:S05]  /*0f80*/  @!P0 BRA `(.L_x_1745) ;  /* 0xfffffff400d88947 */ /* 0x000fea000383ffff */
[----:B------:R-:W-:Y:S05]  /*0f90*/  EXIT ;  /* 0x000000000000794d */ /* 0x000fea0003800000 */
        .weak           $__internal_6_$__cuda_sm3x_div_rn_noftz_f32_slowpath
        .type           $__internal_6_$__cuda_sm3x_div_rn_noftz_f32_slowpath,@function
        .size           $__internal_6_$__cuda_sm3x_div_rn_noftz_f32_slowpath,(.L_x_1801 - $__internal_6_$__cuda_sm3x_div_rn_noftz_f32_slowpath)
$__internal_6_$__cuda_sm3x_div_rn_noftz_f32_slowpath:
[----:B------:R-:W-:Y:S01]  /*0fa0*/  SHF.R.U32.HI R7, RZ, 0x17, R9 ;  /* 0x00000017ff077819 */ /* 0x000fe20000011609 */
[----:B------:R-:W-:Y:S01]  /*0fb0*/  BSSY.RECONVERGENT B0, `(.L_x_1746) ;  /* 0x0000067000007945 */ /* 0x000fe20003800200 */
[----:B------:R-:W-:Y:S02]  /*0fc0*/  SHF.R.U32.HI R10, RZ, 0x17, R2 ;  /* 0x00000017ff0a7819 */ /* 0x000fe40000011602 */
[----:B------:R-:W-:Y:S02]  /*0fd0*/  LOP3.LUT R7, R7, 0xff, RZ, 0xc0, !PT ;  /* 0x000000ff07077812 */ /* 0x000fe400078ec0ff */
[----:B------:R-:W-:-:S03]  /*0fe0*/  LOP3.LUT R10, R10, 0xff, RZ, 0xc0, !PT ;  /* 0x000000ff0a0a7812 */ /* 0x000fc600078ec0ff */
[----:B------:R-:W-:Y:S02]  /*0ff0*/  VIADD R0, R7, 0xffffffff ;  /* 0xffffffff07007836 */ /* 0x000fe40000000000 */
[----:B------:R-:W-:-:S03]  /*1000*/  VIADD R10, R10, 0xffffffff ;  /* 0xffffffff0a0a7836 */ /* 0x000fc60000000000 */
[----:B------:R-:W-:Y:S01]  /*1010*/  ISETP.GT.U32.AND P0, PT, R0, 0xfd, PT ;  /* 0x000000fd0000780c */ /* 0x000fe20003f04070 */
[----:B------:R-:W-:-:S03]  /*1020*/  HFMA2 R0, -RZ, RZ, 3.748046875, 0 ;  /* 0x437f0000ff007431 */ /* 0x000fc600000001ff */
[----:B------:R-:W-:-:S13]  /*1030*/  ISETP.GT.U32.OR P0, PT, R10, 0xfd, P0 ;  /* 0x000000fd0a00780c */ /* 0x000fda0000704470 */
[----:B------:R-:W-:Y:S01]  /*1040*/  @!P0 IMAD.MOV.U32 R8, RZ, RZ, RZ ;  /* 0x000000ffff088224 */ /* 0x000fe200078e00ff */
[----:B------:R-:W-:Y:S06]  /*1050*/  @!P0 BRA `(.L_x_1747) ;  /* 0x0000000000648947 */ /* 0x000fec0003800000 */
[----:B------:R-:W-:Y:S01]  /*1060*/  IMAD.MOV.U32 R11, RZ, RZ, 0x437f0000 ;  /* 0x437f0000ff0b7424 */ /* 0x000fe200078e00ff */
[----:B------:R-:W-:-:S04]  /*1070*/  FSETP.GTU.FTZ.AND P1, PT, |R9|, +INF , PT ;  /* 0x7f8000000900780b */ /* 0x000fc80003f3c200 */
[----:B------:R-:W-:-:S04]  /*1080*/  FSETP.GTU.FTZ.AND P0, PT, |R11|, +INF , PT ;  /* 0x7f8000000b00780b */ /* 0x000fc80003f1c200 */
[----:B------:R-:W-:-:S13]  /*1090*/  PLOP3.LUT P0, PT, P0, P1, PT, 0xf8, 0x8f ;  /* 0x00000000008f781c */ /* 0x000fda0000703f70 */
[----:B------:R-:W-:Y:S05]  /*10a0*/  @P0 BRA `(.L_x_1748) ;  /* 0x0000000400580947 */ /* 0x000fea0003800000 */
[----:B------:R-:W-:-:S13]  /*10b0*/  LOP3.LUT P0, RZ, R9, 0x7fffffff, R0, 0xc8, !PT ;  /* 0x7fffffff09ff7812 */ /* 0x000fda000780c800 */
[----:B------:R-:W-:Y:S05]  /*10c0*/  @!P0 BRA `(.L_x_1749) ;  /* 0x0000000400488947 */ /* 0x000fea0003800000 */
[----:B------:R-:W-:Y:S02]  /*10d0*/  FSETP.NEU.FTZ.AND P3, PT, |R11|, +INF , PT ;  /* 0x7f8000000b00780b */ /* 0x000fe40003f7d200 */
        /* <DEDUP_REMOVED lines=10> */
[----:B------:R-:W-:-:S04]  /*1180*/  IADD3 R8, PT, PT, R7, -0x1, RZ ;  /* 0xffffffff07087810 */ /* 0x000fc80007ffe0ff */
[----:B------:R-:W-:-:S07]  /*1190*/  ISETP.GE.AND P1, PT, R8, RZ, PT ;  /* 0x000000ff0800720c */ /* 0x000fce0003f26270 */
[----:B------:R-:W-:Y:S02]  /*11a0*/  @P0 IMAD.MOV.U32 R8, RZ, RZ, RZ ;  /* 0x000000ffff080224 */ /* 0x000fe400078e00ff */
[----:B------:R-:W-:Y:S01]  /*11b0*/  @!P0 FFMA R0, R11, 1.84467440737095516160e+19, RZ ;  /* 0x5f8000000b008823 */ /* 0x000fe200000000ff */
[----:B------:R-:W-:-:S03]  /*11c0*/  @!P0 IMAD.MOV.U32 R8, RZ, RZ, -0x40 ;  /* 0xffffffc0ff088424 */ /* 0x000fc600078e00ff */
[----:B------:R-:W-:Y:S02]  /*11d0*/  @!P1 FFMA R9, R9, 1.84467440737095516160e+19, RZ ;  /* 0x5f80000009099823 */ /* 0x000fe400000000ff */
[----:B------:R-:W-:-:S07]  /*11e0*/  @!P1 IADD3 R8, PT, PT, R8, 0x40, RZ ;  /* 0x0000004008089810 */ /* 0x000fce0007ffe0ff */
.L_x_1747:
[----:B------:R-:W-:Y:S01]  /*11f0*/  LEA R11, R7, 0xc0800000, 0x17 ;  /* 0xc0800000070b7811 */ /* 0x000fe200078eb8ff */
[----:B------:R-:W-:Y:S01]  /*1200*/  BSSY.RECONVERGENT B1, `(.L_x_1752) ;  /* 0x0000038000017945 */ /* 0x000fe20003800200 */
[----:B------:R-:W-:-:S03]  /*1210*/  SHF.R.U32.HI R10, RZ, 0x17, R2 ;  /* 0x00000017ff0a7819 */ /* 0x000fc60000011602 */
[----:B------:R-:W-:Y:S01]  /*1220*/  IMAD.IADD R11, R9, 0x1, -R11 ;  /* 0x00000001090b7824 */ /* 0x000fe200078e0a0b */
[----:B------:R-:W-:-:S03]  /*1230*/  LOP3.LUT R10, R10, 0xff, RZ, 0xc0, !PT ;  /* 0x000000ff0a0a7812 */ /* 0x000fc600078ec0ff */
[----:B------:R0:W1:Y:S02]  /*1240*/  MUFU.RCP R18, R11 ;  /* 0x0000000b00127308 */ /* 0x0000640000001000 */
[----:B------:R-:W-:-:S04]  /*1250*/  VIADD R10, R10, 0xffffff81 ;  /* 0xffffff810a0a7836 */ /* 0x000fc80000000000 */
[C---:B------:R-:W-:Y:S01]  /*1260*/  IMAD R0, R10.reuse, -0x800000, R0 ;  /* 0xff8000000a007824 */ /* 0x040fe200078e0200 */
[----:B------:R-:W-:Y:S01]  /*1270*/  IADD3 R10, PT, PT, R10, 0x7f, -R7 ;  /* 0x0000007f0a0a7810 */ /* 0x000fe20007ffe807 */
[----:B0-----:R-:W-:-:S03]  /*1280*/  FADD.FTZ R11, -R11, -RZ ;  /* 0x800000ff0b0b7221 */ /* 0x001fc60000010100 */
[----:B------:R-:W-:Y:S01]  /*1290*/  IADD3 R8, PT, PT, R10, R8, RZ ;  /* 0x000000080a087210 */ /* 0x000fe20007ffe0ff */
[----:B-1----:R-:W-:-:S04]  /*12a0*/  FFMA R9, R18, R11, 1 ;  /* 0x3f80000012097423 */ /* 0x002fc8000000000b */
        /* <DEDUP_REMOVED lines=20> */
[CCC-:B------:R-:W-:Y:S01]  /*13f0*/  FFMA.RP R10, R9.reuse, R11.reuse, R19.reuse ;  /* 0x0000000b090a7223 */ /* 0x1c0fe20000008013 */
[----:B------:R-:W-:Y:S01]  /*1400*/  FFMA.RM R11, R9, R11, R19 ;  /* 0x0000000b090b7223 */ /* 0x000fe20000004013 */
[C---:B------:R-:W-:Y:S02]  /*1410*/  IADD3 R9, PT, PT, R7.reuse, 0x20, RZ ;  /* 0x0000002007097810 */ /* 0x040fe40007ffe0ff */
[----:B------:R-:W-:Y:S02]  /*1420*/  LOP3.LUT R8, R8, 0x7fffff, RZ, 0xc0, !PT ;  /* 0x007fffff08087812 */ /* 0x000fe400078ec0ff */
[C---:B------:R-:W-:Y:S02]  /*1430*/  ISETP.NE.AND P3, PT, R7.reuse, RZ, PT ;  /* 0x000000ff0700720c */ /* 0x040fe40003f65270 */
[----:B------:R-:W-:Y:S02]  /*1440*/  LOP3.LUT R8, R8, 0x800000, RZ, 0xfc, !PT ;  /* 0x0080000008087812 */ /* 0x000fe400078efcff */
[----:B------:R-:W-:Y:S01]  /*1450*/  ISETP.NE.AND P1, PT, R7, RZ, PT ;  /* 0x000000ff0700720c */ /* 0x000fe20003f25270 */
[----:B------:R-:W-:Y:S01]  /*1460*/  IMAD.MOV R7, RZ, RZ, -R7 ;  /* 0x000000ffff077224 */ /* 0x000fe200078e0a07 */
[----:B------:R-:W-:-:S02]  /*1470*/  SHF.L.U32 R9, R8, R9, RZ ;  /* 0x0000000908097219 */ /* 0x000fc400000006ff */
[----:B------:R-:W-:Y:S02]  /*1480*/  FSETP.NEU.FTZ.AND P0, PT, R10, R11, PT ;  /* 0x0000000b0a00720b */ /* 0x000fe40003f1d000 */
[----:B------:R-:W-:Y:S02]  /*1490*/  SEL R7, R7, RZ, P3 ;  /* 0x000000ff07077207 */ /* 0x000fe40001800000 */
[----:B------:R-:W-:Y:S02]  /*14a0*/  ISETP.NE.AND P1, PT, R9, RZ, P1 ;  /* 0x000000ff0900720c */ /* 0x000fe40000f25270 */
[----:B------:R-:W-:Y:S02]  /*14b0*/  SHF.R.U32.HI R9, RZ, R7, R8 ;  /* 0x00000007ff097219 */ /* 0x000fe40000011608 */
[----:B------:R-:W-:Y:S02]  /*14c0*/  PLOP3.LUT P0, PT, P0, P1, PT, 0xf8, 0x8f ;  /* 0x00000000008f781c */ /* 0x000fe40000703f70 */
[----:B------:R-:W-:-:S02]  /*14d0*/  SHF.R.U32.HI R8, RZ, 0x1, R9 ;  /* 0x00000001ff087819 */ /* 0x000fc40000011609 */
[----:B------:R-:W-:-:S04]  /*14e0*/  SEL R7, RZ, 0x1, !P0 ;  /* 0x00000001ff077807 */ /* 0x000fc80004000000 */
[----:B------:R-:W-:-:S04]  /*14f0*/  LOP3.LUT R7, R7, 0x1, R8, 0xf8, !PT ;  /* 0x0000000107077812 */ /* 0x000fc800078ef808 */
[----:B------:R-:W-:-:S05]  /*1500*/  LOP3.LUT R7, R7, R9, RZ, 0xc0, !PT ;  /* 0x0000000907077212 */ /* 0x000fca00078ec0ff */
[----:B------:R-:W-:-:S05]  /*1510*/  IMAD.IADD R7, R8, 0x1, R7 ;  /* 0x0000000108077824 */ /* 0x000fca00078e0207 */
[----:B------:R-:W-:Y:S01]  /*1520*/  LOP3.LUT R0, R7, R0, RZ, 0xfc, !PT ;  /* 0x0000000007007212 */ /* 0x000fe200078efcff */
[----:B------:R-:W-:Y:S06]  /*1530*/  BRA `(.L_x_1755) ;  /* 0x0000000000107947 */ /* 0x000fec0003800000 */
.L_x_1754:
[----:B------:R-:W-:-:S04]  /*1540*/  LOP3.LUT R0, R0, 0x80000000, RZ, 0xc0, !PT ;  /* 0x8000000000007812 */ /* 0x000fc800078ec0ff */
[----:B------:R-:W-:Y:S01]  /*1550*/  LOP3.LUT R0, R0, 0x7f800000, RZ, 0xfc, !PT ;  /* 0x7f80000000007812 */ /* 0x000fe200078efcff */
[----:B------:R-:W-:Y:S06]  /*1560*/  BRA `(.L_x_1755) ;  /* 0x0000000000047947 */ /* 0x000fec0003800000 */
.L_x_1753:
[----:B------:R-:W-:-:S07]  /*1570*/  LEA R0, R8, R0, 0x17 ;  /* 0x0000000008007211 */ /* 0x000fce00078eb8ff */
.L_x_1755:
[----:B------:R-:W-:Y:S05]  /*1580*/  BSYNC.RECONVERGENT B1 ;  /* 0x0000000000017941 */ /* 0x000fea0003800200 */
.L_x_1752:
[----:B------:R-:W-:Y:S05]  /*1590*/  BRA `(.L_x_1756) ;  /* 0x0000000000207947 */ /* 0x000fea0003800000 */
.L_x_1751:
[----:B------:R-:W-:-:S04]  /*15a0*/  LOP3.LUT R0, R9, 0x80000000, R0, 0x48, !PT ;  /* 0x8000000009007812 */ /* 0x000fc800078e4800 */
[----:B------:R-:W-:Y:S01]  /*15b0*/  LOP3.LUT R0, R0, 0x7f800000, RZ, 0xfc, !PT ;  /* 0x7f80000000007812 */ /* 0x000fe200078efcff */
[----:B------:R-:W-:Y:S06]  /*15c0*/  BRA `(.L_x_1756) ;  /* 0x0000000000147947 */ /* 0x000fec0003800000 */
.L_x_1750:
[----:B------:R-:W-:Y:S01]  /*15d0*/  LOP3.LUT R0, R9, 0x80000000, R0, 0x48, !PT ;  /* 0x8000000009007812 */ /* 0x000fe200078e4800 */
[----:B------:R-:W-:Y:S06]  /*15e0*/  BRA `(.L_x_1756) ;  /* 0x00000000000c7947 */ /* 0x000fec0003800000 */
.L_x_1749:
[----:B------:R-:W0:Y:S01]  /*15f0*/  MUFU.RSQ R0, -QNAN ;  /* 0xffc0000000007908 */ /* 0x000e220000001400 */
[----:B------:R-:W-:Y:S05]  /*1600*/  BRA `(.L_x_1756) ;  /* 0x0000000000047947 */ /* 0x000fea0003800000 */
.L_x_1748:
[----:B------:R-:W-:-:S07]  /*1610*/  FADD.FTZ R0, R11, R9 ;  /* 0x000000090b007221 */ /* 0x000fce0000010000 */
.L_x_1756:
[----:B------:R-:W-:Y:S05]  /*1620*/  BSYNC.RECONVERGENT B0 ;  /* 0x0000000000007941 */ /* 0x000fea0003800200 */
.L_x_1746:
[----:B------:R-:W-:-:S04]  /*1630*/  IMAD.MOV.U32 R7, RZ, RZ, 0x0 ;  /* 0x00000000ff077424 */ /* 0x000fc800078e00ff */
[----:B0-----:R-:W-:Y:S05]  /*1640*/  RET.REL.NODEC R6 `(_Z34_compute_8bit_quantize_cuda_kernelPKfS0_iiPh) ;  /* 0xffffffe8066c7950 */ /* 0x001fea0003c3ffff */
.L_x_1757:
        /* <DEDUP_REMOVED lines=11> */
.L_x_1801:


//--------------------- .text._Z28_get_8bit_qparam_cuda_kernelPKfiiPhPf --------------------------
	.section	.text._Z28_get_8bit_qparam_cuda_kernelPKfiiPhPf,"ax",@progbits
	.align	128
        .global         _Z28_get_8bit_qparam_cuda_kernelPKfiiPhPf
        .type           _Z28_get_8bit_qparam_cuda_kernelPKfiiPhPf,@function
        .size           _Z28_get_8bit_qparam_cuda_kernelPKfiiPhPf,(.L_x_1802 - _Z28_get_8bit_qparam_cuda_kernelPKfiiPhPf)
        .other          _Z28_get_8bit_qparam_cuda_kernelPKfiiPhPf,@"STO_CUDA_ENTRY STV_DEFAULT"
_Z28_get_8bit_qparam_cuda_kernelPKfiiPhPf:
.text._Z28_get_8bit_qparam_cuda_kernelPKfiiPhPf:
        /* <DEDUP_REMOVED lines=8> */
[----:B------:R-:W0:Y:S01]  /*0080*/  LDC R7, c[0x0][0x38c] ;  /* 0x0000e300ff077b82 */ /* 0x000e220000000800 */
[----:B------:R-:W1:Y:S07]  /*0090*/  LDCU.64 UR6, c[0x0][0x358] ;  /* 0x00006b00ff0677ac */ /* 0x000e6e0008000a00 */
[----:B------:R-:W2:Y:S01]  /*00a0*/  LDC.64 R2, c[0x0][0x380] ;  /* 0x0000e000ff027b82 */ /* 0x000ea20000000a00 */
[----:B0-----:R-:W-:Y:S01]  /*00b0*/  ISETP.NE.AND P2, PT, R7, RZ, PT ;  /* 0x000000ff0700720c */ /* 0x001fe20003f45270 */
[----:B------:R-:W-:Y:S01]  /*00c0*/  IMAD R5, R6, R7, RZ ;  /* 0x0000000706057224 */ /* 0x000fe200078e02ff */
[----:B------:R-:W-:-:S03]  /*00d0*/  SHF.R.S32.HI R0, RZ, 0x1f, R7 ;  /* 0x0000001fff007819 */ /* 0x000fc60000011407 */
[----:B--2---:R-:W-:-:S04]  /*00e0*/  IMAD.WIDE R2, R5, 0x4, R2 ;  /* 0x0000000405027825 */ /* 0x004fc800078e0202 */
[--C-:B------:R-:W-:Y:S02]  /*00f0*/  IMAD.MOV.U32 R8, RZ, RZ, R2.reuse ;  /* 0x000000ffff087224 */ /* 0x100fe400078e0002 */
[--C-:B------:R-:W-:Y:S02]  /*0100*/  IMAD.MOV.U32 R9, RZ, RZ, R3.reuse ;  /* 0x000000ffff097224 */ /* 0x100fe400078e0003 */
[--C-:B------:R-:W-:Y:S02]  /*0110*/  IMAD.MOV.U32 R15, RZ, RZ, R2.reuse ;  /* 0x000000ffff0f7224 */ /* 0x100fe400078e0002 */
[--C-:B------:R-:W-:Y:S02]  /*0120*/  IMAD.MOV.U32 R16, RZ, RZ, R3.reuse ;  /* 0x000000ffff107224 */ /* 0x100fe400078e0003 */
[----:B------:R-:W-:Y:S01]  /*0130*/  IMAD.WIDE R2, R7, 0x4, R2 ;  /* 0x0000000407027825 */ /* 0x000fe200078e0202 */
[----:B-1----:R-:W-:Y:S06]  /*0140*/  @!P2 BRA `(.L_x_1758) ;  /* 0x000000100044a947 */ /* 0x002fec0003800000 */
        /* <DEDUP_REMOVED lines=18> */
.L_x_1760:
        /* <DEDUP_REMOVED lines=14> */
.L_x_1759:
        /* <DEDUP_REMOVED lines=21> */
.L_x_1765:
[----:B------:R-:W2:Y:S04]  /*04a0*/  LDG.E.CONSTANT R17, desc[UR6][R4.64] ;  /* 0x0000000604117981 */ /* 0x000ea8000c1e9900 */
[----:B------:R-:W3:Y:S01]  /*04b0*/  LDG.E.CONSTANT R19, desc[UR6][R4.64+0x8] ;  /* 0x0000080604137981 */ /* 0x000ee2000c1e9900 */
[----:B--2--5:R-:W-:-:S04]  /*04c0*/  FSETP.GEU.AND P1, PT, R17, R14, PT ;  /* 0x0000000e1100720b */ /* 0x024fc80003f2e000 */
[----:B------:R-:W-:Y:S02]  /*04d0*/  SEL R14, R15, R4, P1 ;  /* 0x000000040f0e7207 */ /* 0x000fe40000800000 */
[----:B------:R-:W-:Y:S02]  /*04e0*/  SEL R15, R16, R5, P1 ;  /* 0x00000005100f7207 */ /* 0x000fe40000800000 */
[----:B------:R-:W2:Y:S04]  /*04f0*/  LDG.E.CONSTANT R16, desc[UR6][R4.64+0x4] ;  /* 0x0000040604107981 */ /* 0x000ea8000c1e9900 */
[----:B------:R-:W2:Y:S01]  /*0500*/  LDG.E.CONSTANT R17, desc[UR6][R14.64] ;  /* 0x000000060e117981 */ /* 0x000ea2000c1e9900 */
[----:B------:R-:W-:Y:S02]  /*0510*/  IADD3 R18, P5, PT, R4, 0x8, RZ ;  /* 0x0000000804127810 */ /* 0x000fe40007fbe0ff */
[----:B--2---:R-:W-:-:S04]  /*0520*/  FSETP.GEU.AND P1, PT, R16, R17, PT ;  /* 0x000000111000720b */ /* 0x004fc80003f2e000 */
[----:B------:R-:W-:-:S04]  /*0530*/  FSEL R16, R17, R16, P1 ;  /* 0x0000001011107208 */ /* 0x000fc80000800000 */
[----:B---3--:R-:W-:Y:S02]  /*0540*/  FSETP.GEU.AND P3, PT, R19, R16, PT ;  /* 0x000000101300720b */ /* 0x008fe40003f6e000 */
        /* <DEDUP_REMOVED lines=90> */
[----:B------:R-:W-:Y:S02]  /*0af0*/  IMAD.MOV.U32 R16, RZ, RZ, R21 ;  /* 0x000000ffff107224 */ /* 0x000fe400078e0015 */
[----:B------:R-:W-:-:S05]  /*0b00*/  IMAD.MOV.U32 R17, RZ, RZ, R20 ;  /* 0x000000ffff117224 */ /* 0x000fca00078e0014 */
        /* <DEDUP_REMOVED lines=14> */
.L_x_1764:
[----:B------:R-:W-:Y:S05]  /*0bf0*/  BSYNC.RECONVERGENT B2 ;  /* 0x0000000000027941 */ /* 0x000fea0003800200 */
.L_x_1763:
        /* <DEDUP_REMOVED lines=16> */
[C---:B------:R-:W-:Y:S01]  /*0d00*/  IADD3 R17, P3, PT, R4.reuse, 0x4, RZ ;  /* 0x0000000404117810 */ /* 0x040fe20007f7e0ff */
[----:B------:R-:W2:Y:S01]  /*0d10*/  LDG.E.CONSTANT R10, desc[UR6][R4.64+0xc] ;  /* 0x00000c06040a7981 */ /* 0x000ea2000c1e9900 */
        /* <DEDUP_REMOVED lines=45> */
.L_x_1767:
[----:B------:R-:W-:Y:S05]  /*0ff0*/  BSYNC.RECONVERGENT B2 ;  /* 0x0000000000027941 */ /* 0x000fea0003800200 */
.L_x_1766:
[----:B------:R-:W-:-:S04]  /*1000*/  ISETP.NE.U32.AND P1, PT, R13, R2, PT ;  /* 0x000000020d00720c */ /* 0x000fc80003f25070 */
[----:B------:R-:W-:-:S13]  /*1010*/  ISETP.NE.OR.EX P0, PT, R11, R3, P0, P1 ;  /* 0x000000030b00720c */ /* 0x000fda0000705710 */
[----:B------:R-:W-:Y:S05]  /*1020*/  @!P0 BREAK.RELIABLE B0 ;  /* 0x0000000000008942 */ /* 0x000fea0003800100 */
[----:B------:R-:W-:Y:S05]  /*1030*/  @!P0 BRA `(.L_x_1768) ;  /* 0x0000000000848947 */ /* 0x000fea0003800000 */
.L_x_1762:
[----:B------:R-:W-:Y:S05]  /*1040*/  BSYNC.RELIABLE B0 ;  /* 0x0000000000007941 */ /* 0x000fea0003800100 */
.L_x_1761:
        /* <DEDUP_REMOVED lines=32> */
.L_x_1768:
[----:B------:R-:W-:Y:S05]  /*1250*/  BSYNC.RECONVERGENT B1 ;  /* 0x0000000000017941 */ /* 0x000fea0003800200 */
.L_x_1758:
[----:B------:R-:W-:Y:S02]  /*1260*/  IMAD.MOV.U32 R10, RZ, RZ, R15 ;  /* 0x000000ffff0a7224 */ /* 0x000fe400078e000f */
[----:B------:R-:W-:-:S05]  /*1270*/  IMAD.MOV.U32 R11, RZ, RZ, R16 ;  /* 0x000000ffff0b7224 */ /* 0x000fca00078e0010 */
[----:B------:R0:W5:Y:S01]  /*1280*/  LDG.E.CONSTANT R10, desc[UR6][R10.64] ;  /* 0x000000060a0a7981 */ /* 0x000162000c1e9900 */
[----:B------:R-:W-:Y:S05]  /*1290*/  @!P2 BRA `(.L_x_1769) ;  /* 0x000000100024a947 */ /* 0x000fea0003800000 */
[C---:B------:R-:W-:Y:S01]  /*12a0*/  LOP3.LUT P1, RZ, R7.reuse, 0x3, RZ, 0xc0, !PT ;  /* 0x0000000307ff7812 */ /* 0x040fe2000782c0ff */
[----:B------:R-:W-:Y:S01]  /*12b0*/  IMAD.MOV.U32 R13, RZ, RZ, R8 ;  /* 0x000000ffff0d7224 */ /* 0x000fe200078e0008 */
[----:B------:R-:W-:Y:S01]  /*12c0*/  IADD3 R4, P0, PT, R7, -0x1, RZ ;  /* 0xffffffff07047810 */ /* 0x000fe20007f1e0ff */
[----:B0-----:R-:W-:-:S03]  /*12d0*/  IMAD.MOV.U32 R11, RZ, RZ, R9 ;  /* 0x000000ffff0b7224 */ /* 0x001fc600078e0009 */
[----:B------:R-:W-:Y:S02]  /*12e0*/  IADD3.X R0, PT, PT, R0, 0x3fffffff, RZ, P0, !PT ;  /* 0x3fffffff00007810 */ /* 0x000fe400007fe4ff */
[----:B------:R-:W-:Y:S02]  /*12f0*/  ISETP.GE.U32.AND P0, PT, R4, 0x3, PT ;  /* 0x000000030400780c */ /* 0x000fe40003f06070 */
[----:B------:R-:W-:-:S04]  /*1300*/  LOP3.LUT R0, R0, 0x3fffffff, RZ, 0xc0, !PT ;  /* 0x3fffffff00007812 */ /* 0x000fc800078ec0ff */
[----:B------:R-:W-:Y:S01]  /*1310*/  ISETP.GE.U32.AND.EX P0, PT, R0, RZ, PT, P0 ;  /* 0x000000ff0000720c */ /* 0x000fe20003f06100 */
[----:B------:R-:W-:-:S12]  /*1320*/  @!P1 BRA `(.L_x_1770) ;  /* 0x00000000004c9947 */ /* 0x000fd80003800000 */
[----:B------:R0:W5:Y:S01]  /*1330*/  LDG.E.CONSTANT R0, desc[UR6][R8.64] ;  /* 0x0000000608007981 */ /* 0x000162000c1e9900 */
[----:B------:R-:W-:Y:S01]  /*1340*/  LOP3.LUT R12, R7, 0x3, RZ, 0xc0, !PT ;  /* 0x00000003070c7812 */ /* 0x000fe200078ec0ff */
[----:B-----5:R-:W-:Y:S02]  /*1350*/  IMAD.MOV.U32 R14, RZ, RZ, RZ ;  /* 0x000000ffff0e7224 */ /* 0x020fe400078e00ff */
[----:B------:R-:W-:Y:S02]  /*1360*/  IMAD.MOV.U32 R13, RZ, RZ, R8 ;  /* 0x000000ffff0d7224 */ /* 0x000fe400078e0008 */
[----:B------:R-:W-:-:S07]  /*1370*/  IMAD.MOV.U32 R11, RZ, RZ, R9 ;  /* 0x000000ffff0b7224 */ /* 0x000fce00078e0009 */
.L_x_1771:
[----:B------:R-:W-:Y:S02]  /*1380*/  IMAD.MOV.U32 R5, RZ, RZ, R11 ;  /* 0x000000ffff057224 */ /* 0x000fe400078e000b */
[----:B------:R-:W-:-:S05]  /*1390*/  IMAD.MOV.U32 R4, RZ, RZ, R13 ;  /* 0x000000ffff047224 */ /* 0x000fca00078e000d */
[----:B------:R-:W2:Y:S01]  /*13a0*/  LDG.E.CONSTANT R5, desc[UR6][R4.64] ;  /* 0x0000000604057981 */ /* 0x000ea2000c1e9900 */
[----:B------:R-:W-:-:S04]  /*13b0*/  IADD3 R12, P1, PT, R12, -0x1, RZ ;  /* 0xffffffff0c0c7810 */ /* 0x000fc80007f3e0ff */
[----:B------:R-:W-:Y:S02]  /*13c0*/  IADD3.X R14, PT, PT, R14, -0x1, RZ, P1, !PT ;  /* 0xffffffff0e0e7810 */ /* 0x000fe40000ffe4ff */
[----:B------:R-:W-:-:S04]  /*13d0*/  ISETP.NE.U32.AND P1, PT, R12, RZ, PT ;  /* 0x000000ff0c00720c */ /* 0x000fc80003f25070 */
[----:B------:R-:W-:Y:S02]  /*13e0*/  ISETP.NE.AND.EX P1, PT, R14, RZ, PT, P1 ;  /* 0x000000ff0e00720c */ /* 0x000fe40003f25310 */
[----:B--2---:R-:W-:-:S04]  /*13f0*/  FSETP.GEU.AND P2, PT, R0, R5, PT ;  /* 0x000000050000720b */ /* 0x004fc80003f4e000 */
[----:B0-----:R-:W-:Y:S02]  /*1400*/  SEL R8, R8, R13, P2 ;  /* 0x0000000d08087207 */ /* 0x001fe40001000000 */
[----:B------:R-:W-:Y:S02]  /*1410*/  IADD3 R13, P3, PT, R13, 0x4, RZ ;  /* 0x000000040d0d7810 */ /* 0x000fe40007f7e0ff */
[----:B------:R-:W-:Y:S02]  /*1420*/  SEL R9, R9, R11, P2 ;  /* 0x0000000b09097207 */ /* 0x000fe40001000000 */
[----:B------:R-:W-:Y:S01]  /*1430*/  FSEL R0, R0, R5, P2 ;  /* 0x0000000500007208 */ /* 0x000fe20001000000 */
[----:B------:R-:W-:Y:S01]  /*1440*/  IMAD.X R11, RZ, RZ, R11, P3 ;  /* 0x000000ffff0b7224 */ /* 0x000fe200018e060b */
[----:B------:R-:W-:Y:S07]  /*1450*/  @P1 BRA `(.L_x_1771) ;  /* 0xfffffffc00c81947 */ /* 0x000fee000383ffff */
.L_x_1770:
[----:B------:R-:W-:Y:S05]  /*1460*/  @!P0 BRA `(.L_x_1769) ;  /* 0x0000000c00b08947 */ /* 0x000fea0003800000 */
[----:B-----5:R0:W5:Y:S01]  /*1470*/  LDG.E.CONSTANT R14, desc[UR6][R8.64] ;  /* 0x00000006080e7981 */ /* 0x020162000c1e9900 */
        /* <DEDUP_REMOVED lines=17> */
.L_x_1776:
        /* <DEDUP_REMOVED lines=10> */
[C---:B------:R-:W-:Y:S01]  /*1630*/  IADD3 R15, P3, PT, R4.reuse, 0x4, RZ ;  /* 0x00000004040f7810 */ /* 0x040fe20007f7e0ff */
[----:B------:R-:W2:Y:S01]  /*1640*/  LDG.E.CONSTANT R14, desc[UR6][R4.64+0x10] ;  /* 0x00001006040e7981 */ /* 0x000ea2000c1e9900 */
        /* <DEDUP_REMOVED lines=103> */
.L_x_1775:
[----:B------:R-:W-:Y:S05]  /*1cc0*/  BSYNC.RECONVERGENT B2 ;  /* 0x0000000000027941 */ /* 0x000fea0003800200 */
.L_x_1774:
[----:B------:R-:W-:Y:S01]  /*1cd0*/  IADD3 R0, P2, PT, R2, -R13, RZ ;  /* 0x8000000d02007210 */ /* 0x000fe20007f5e0ff */
[----:B------:R-:W-:Y:S03]  /*1ce0*/  BSSY.RECONVERGENT B2, `(.L_x_1777) ;  /* 0x000003e000027945 */ /* 0x000fe60003800200 */
[----:B------:R-:W-:Y:S01]  /*1cf0*/  ISETP.GT.U32.AND P1, PT, R0, 0x10, PT ;  /* 0x000000100000780c */ /* 0x000fe20003f24070 */
[----:B------:R-:W-:-:S05]  /*1d00*/  IMAD.X R0, R3, 0x1, ~R11, P2 ;  /* 0x0000000103007824 */ /* 0x000fca00010e0e0b */
[----:B------:R-:W-:-:S13]  /*1d10*/  ISETP.GT.AND.EX P1, PT, R0, RZ, PT, P1 ;  /* 0x000000ff0000720c */ /* 0x000fda0003f24310 */
[----:B------:R-:W-:Y:S05]  /*1d20*/  @!P1 BRA `(.L_x_1778) ;  /* 0x0000000000e49947 */ /* 0x000fea0003800000 */
[----:B------:R-:W2:Y:S04]  /*1d30*/  LDG.E.CONSTANT R15, desc[UR6][R4.64] ;  /* 0x00000006040f7981 */ /* 0x000ea8000c1e9900 */
[----:B------:R-:W3:Y:S01]  /*1d40*/  LDG.E.CONSTANT R17, desc[UR6][R4.64+0x8] ;  /* 0x0000080604117981 */ /* 0x000ee2000c1e9900 */
        /* <DEDUP_REMOVED lines=33> */
[----:B------:R-:W-:-:S03]  /*1f60*/  IADD3 R16, P3, PT, R4, 0x18, RZ ;  /* 0x0000001804107810 */ /* 0x000fc60007f7e0ff */
[----:B------:R0:W4:Y:S01]  /*1f70*/  LDG.E.CONSTANT R9, desc[UR6][R4.64+0x1c] ;  /* 0x00001c0604097981 */ /* 0x000122000c1e9900 */
[----:B--2---:R-:W-:-:S04]  /*1f80*/  FSETP.GEU.AND P0, PT, R0, R15, PT ;  /* 0x0000000f0000720b */ /* 0x004fc80003f0e000 */
[----:B------:R-:W-:-:S04]  /*1f90*/  FSEL R0, R0, R15, P0 ;  /* 0x0000000f00007208 */ /* 0x000fc80000000000 */
[----:B---3--:R-:W-:Y:S02]  /*1fa0*/  FSETP.GEU.AND P1, PT, R0, R17, PT ;  /* 0x000000110000720b */ /* 0x008fe40003f2e000 */
        /* <DEDUP_REMOVED lines=17> */
.L_x_1778:
[----:B------:R-:W-:Y:S05]  /*20c0*/  BSYNC.RECONVERGENT B2 ;  /* 0x0000000000027941 */ /* 0x000fea0003800200 */
.L_x_1777:
[----:B------:R-:W-:-:S04]  /*20d0*/  ISETP.NE.U32.AND P1, PT, R13, R2, PT ;  /* 0x000000020d00720c */ /* 0x000fc80003f25070 */
[----:B------:R-:W-:-:S13]  /*20e0*/  ISETP.NE.OR.EX P0, PT, R11, R3, P0, P1 ;  /* 0x000000030b00720c */ /* 0x000fda0000705710 */
[----:B------:R-:W-:Y:S05]  /*20f0*/  @!P0 BREAK.RELIABLE B0 ;  /* 0x0000000000008942 */ /* 0x000fea0003800100 */
[----:B------:R-:W-:Y:S05]  /*2100*/  @!P0 BRA `(.L_x_1779) ;  /* 0x0000000000848947 */ /* 0x000fea0003800000 */
.L_x_1773:
[----:B------:R-:W-:Y:S05]  /*2110*/  BSYNC.RELIABLE B0 ;  /* 0x0000000000007941 */ /* 0x000fea0003800100 */
.L_x_1772:
        /* <DEDUP_REMOVED lines=15> */
[----:B------:R-:W-:Y:S02]  /*2210*/  @P3 SEL R16, R8, R15, P1 ;  /* 0x0000000f08103207 */ /* 0x000fe40000800000 */
[----:B------:R0:W2:Y:S01]  /*2220*/  LDG.E.CONSTANT R15, desc[UR6][R4.64+0xc] ;  /* 0x00000c06040f7981 */ /* 0x0000a2000c1e9900 */
        /* <DEDUP_REMOVED lines=15> */
.L_x_1779:
[----:B------:R-:W-:Y:S05]  /*2320*/  BSYNC.RECONVERGENT B1 ;  /* 0x0000000000017941 */ /* 0x000fea0003800200 */
.L_x_1769:
[----:B------:R1:W2:Y:S01]  /*2330*/  LDG.E.CONSTANT R9, desc[UR6][R8.64] ;  /* 0x0000000608097981 */ /* 0x0002a2000c1e9900 */
[----:B------:R-:W-:Y:S01]  /*2340*/  VIADD R7, R7, 0x3 ;  /* 0x0000000307077836 */ /* 0x000fe20000000000 */
[----:B------:R-:W3:Y:S01]  /*2350*/  LDCU.64 UR4, c[0x0][0x390] ;  /* 0x00007200ff0477ac */ /* 0x000ee20008000a00 */
[----:B------:R-:W-:Y:S01]  /*2360*/  IMAD.MOV.U32 R2, RZ, RZ, 0x437f0000 ;  /* 0x437f0000ff027424 */ /* 0x000fe200078e00ff */
[----:B------:R-:W-:Y:S02]  /*2370*/  BSSY.RECONVERGENT B1, `(.L_x_1780) ;  /* 0x0000016000017945 */ /* 0x000fe40003800200 */
[----:B------:R-:W-:-:S04]  /*2380*/  SHF.R.S32.HI R0, RZ, 0x1f, R7 ;  /* 0x0000001fff007819 */ /* 0x000fc80000011407 */
[----:B------:R-:W-:Y:S01]  /*2390*/  LEA.HI R0, R0, R7, RZ, 0x2 ;  /* 0x0000000700007211 */ /* 0x000fe200078f10ff */
[----:B------:R-:W-:-:S03]  /*23a0*/  IMAD.MOV.U32 R7, RZ, RZ, 0x3b808081 ;  /* 0x3b808081ff077424 */ /* 0x000fc600078e00ff */
[----:B------:R-:W-:Y:S01]  /*23b0*/  LOP3.LUT R4, R0, 0xfffffffc, RZ, 0xc0, !PT ;  /* 0xfffffffc00047812 */ /* 0x000fe200078ec0ff */
[----:B------:R-:W-:-:S03]  /*23c0*/  FFMA R2, R7, -R2, 1 ;  /* 0x3f80000007027423 */ /* 0x000fc60000000802 */
[----:B------:R-:W-:Y:S01]  /*23d0*/  SHF.R.S32.HI R5, RZ, 0x1f, R4 ;  /* 0x0000001fff057819 */ /* 0x000fe20000011404 */
[----:B------:R-:W-:Y:S02]  /*23e0*/  VIADD R3, R4, 0x8 ;  /* 0x0000000804037836 */ /* 0x000fe40000000000 */
[----:B------:R-:W-:Y:S02]  /*23f0*/  FFMA R7, R2, R7, 0.0039215688593685626984 ;  /* 0x3b80808102077423 */ /* 0x000fe40000000007 */
[----:B------:R-:W-:-:S05]  /*2400*/  IMAD R3, R6, R3, RZ ;  /* 0x0000000306037224 */ /* 0x000fca00078e02ff */
[----:B---3--:R-:W-:Y:S02]  /*2410*/  IADD3 R4, P1, P2, R3, UR4, R4 ;  /* 0x0000000403047c10 */ /* 0x008fe4000fa3e004 */
[----:B-1----:R-:W-:-:S04]  /*2420*/  SHF.R.S32.HI R8, RZ, 0x1f, R3 ;  /* 0x0000001fff087819 */ /* 0x002fc80000011403 */
[----:B------:R-:W-:Y:S01]  /*2430*/  IADD3.X R5, PT, PT, R8, UR5, R5, P1, P2 ;  /* 0x0000000508057c10 */ /* 0x000fe20008fe4405 */
[----:B--2--5:R-:W-:-:S04]  /*2440*/  FADD R0, -R10, R9 ;  /* 0x000000090a007221 */ /* 0x024fc80000000100 */
[----:B------:R-:W1:Y:S01]  /*2450*/  FCHK P0, R0, 255 ;  /* 0x437f000000007902 */ /* 0x000e620000000000 */
[----:B------:R-:W-:-:S04]  /*2460*/  FFMA R2, R0, R7, RZ ;  /* 0x0000000700027223 */ /* 0x000fc800000000ff */
[----:B------:R-:W-:-:S04]  /*2470*/  FFMA R3, R2, -255, R0 ;  /* 0xc37f000002037823 */ /* 0x000fc80000000000 */
[----:B------:R-:W-:Y:S01]  /*2480*/  FFMA R9, R7, R3, R2 ;  /* 0x0000000307097223 */ /* 0x000fe20000000002 */
[----:B-1----:R-:W-:Y:S06]  /*2490*/  @!P0 BRA `(.L_x_1781) ;  /* 0x00000000000c8947 */ /* 0x002fec0003800000 */
[----:B------:R-:W-:-:S07]  /*24a0*/  MOV R8, 0x24c0 ;  /* 0x000024c000087802 */ /* 0x000fce0000000f00 */
[----:B0-----:R-:W-:Y:S05]  /*24b0*/  CALL.REL.NOINC `($__internal_7_$__cuda_sm3x_div_rn_noftz_f32_slowpath) ;  /* 0x0000000000207944 */ /* 0x001fea0003c00000 */
[----:B------:R-:W-:-:S07]  /*24c0*/  IMAD.MOV.U32 R9, RZ, RZ, R2 ;  /* 0x000000ffff097224 */ /* 0x000fce00078e0002 */
.L_x_1781:
[----:B------:R-:W-:Y:S05]  /*24d0*/  BSYNC.RECONVERGENT B1 ;  /* 0x0000000000017941 */ /* 0x000fea0003800200 */
.L_x_1780:
[----:B------:R-:W1:Y:S01]  /*24e0*/  LDC.64 R2, c[0x0][0x398] ;  /* 0x0000e600ff027b82 */ /* 0x000e620000000a00 */
[----:B------:R-:W-:Y:S04]  /*24f0*/  STG.E desc[UR6][R4.64], R9 ;  /* 0x0000000904007986 */ /* 0x000fe8000c101906 */
[----:B------:R-:W-:Y:S01]  /*2500*/  STG.E desc[UR6][R4.64+0x4], R10 ;  /* 0x0000040a04007986 */ /* 0x000fe2000c101906 */
[----:B-1----:R-:W-:-:S05]  /*2510*/  IMAD.WIDE R6, R6, 0x4, R2 ;  /* 0x0000000406067825 */ /* 0x002fca00078e0202 */
[----:B------:R-:W-:Y:S01]  /*2520*/  STG.E desc[UR6][R6.64], R0 ;  /* 0x0000000006007986 */ /* 0x000fe2000c101906 */
[----:B------:R-:W-:Y:S05]  /*2530*/  EXIT ;  /* 0x000000000000794d */ /* 0x000fea0003800000 */
        .weak           $__internal_7_$__cuda_sm3x_div_rn_noftz_f32_slowpath
        .type           $__internal_7_$__cuda_sm3x_div_rn_noftz_f32_slowpath,@function
        .size           $__internal_7_$__cuda_sm3x_div_rn_noftz_f32_slowpath,(.L_x_1802 - $__internal_7_$__cuda_sm3x_div_rn_noftz_f32_slowpath)
$__internal_7_$__cuda_sm3x_div_rn_noftz_f32_slowpath:
[--C-:B------:R-:W-:Y:S01]  /*2540*/  SHF.R.U32.HI R2, RZ, 0x17, R0.reuse ;  /* 0x00000017ff027819 */ /* 0x100fe20000011600 */
[----:B------:R-:W-:Y:S04]  /*2550*/  BSSY.RECONVERGENT B0, `(.L_x_1782) ;  /* 0x000005c000007945 */ /* 0x000fe80003800200 */
[----:B------:R-:W-:Y:S01]  /*2560*/  BSSY.RELIABLE B2, `(.L_x_1783) ;  /* 0x000001a000027945 */ /* 0x000fe20003800100 */
[----:B------:R-:W-:Y:S01]  /*2570*/  LOP3.LUT R7, R2, 0xff, RZ, 0xc0, !PT ;  /* 0x000000ff02077812 */ /* 0x000fe200078ec0ff */
[----:B------:R-:W-:-:S04]  /*2580*/  IMAD.MOV.U32 R2, RZ, RZ, R0 ;  /* 0x000000ffff027224 */ /* 0x000fc800078e0000 */
[----:B------:R-:W-:-:S05]  /*2590*/  VIADD R9, R7, 0xffffffff ;  /* 0xffffffff07097836 */ /* 0x000fca0000000000 */
[----:B------:R-:W-:-:S13]  /*25a0*/  ISETP.GT.U32.OR P0, PT, R9, 0xfd, !PT ;  /* 0x000000fd0900780c */ /* 0x000fda0007f04470 */
[----:B------:R-:W-:Y:S01]  /*25b0*/  @!P0 IMAD.MOV.U32 R3, RZ, RZ, RZ ;  /* 0x000000ffff038224 */ /* 0x000fe200078e00ff */
[----:B------:R-:W-:Y:S06]  /*25c0*/  @!P0 BRA `(.L_x_1784) ;  /* 0x00000000004c8947 */ /* 0x000fec0003800000 */
[----:B------:R-:W-:-:S13]  /*25d0*/  FSETP.GTU.FTZ.AND P0, PT, |R0|, +INF , PT ;  /* 0x7f8000000000780b */ /* 0x000fda0003f1c200 */
[----:B------:R-:W-:Y:S05]  /*25e0*/  @P0 BREAK.RELIABLE B2 ;  /* 0x0000000000020942 */ /* 0x000fea0003800100 */
[----:B------:R-:W-:Y:S05]  /*25f0*/  @P0 BRA `(.L_x_1785) ;  /* 0x0000000400400947 */ /* 0x000fea0003800000 */
[----:B------:R-:W-:-:S05]  /*2600*/  IMAD.MOV.U32 R3, RZ, RZ, 0x437f0000 ;  /* 0x437f0000ff037424 */ /* 0x000fca00078e00ff */
[----:B------:R-:W-:-:S13]  /*2610*/  LOP3.LUT P0, RZ, R3, 0x7fffffff, R2, 0xc8, !PT ;  /* 0x7fffffff03ff7812 */ /* 0x000fda000780c802 */
[----:B------:R-:W-:Y:S05]  /*2620*/  @!P0 BREAK.RELIABLE B2 ;  /* 0x0000000000028942 */ /* 0x000fea0003800100 */
[----:B------:R-:W-:Y:S05]  /*2630*/  @!P0 BRA `(.L_x_1786) ;  /* 0x0000000400288947 */ /* 0x000fea0003800000 */
[----:B------:R-:W-:-:S13]  /*2640*/  LOP3.LUT P0, RZ, R2, 0x7fffffff, RZ, 0xc0, !PT ;  /* 0x7fffffff02ff7812 */ /* 0x000fda000780c0ff */
[----:B------:R-:W-:Y:S05]  /*2650*/  @!P0 BREAK.RELIABLE B2 ;  /* 0x0000000000028942 */ /* 0x000fea0003800100 */
[----:B------:R-:W-:Y:S05]  /*2660*/  @!P0 BRA `(.L_x_1787) ;  /* 0x0000000400148947 */ /* 0x000fea0003800000 */
[----:B------:R-:W-:Y:S02]  /*2670*/  FSETP.NEU.FTZ.AND P1, PT, |R0|, +INF , PT ;  /* 0x7f8000000000780b */ /* 0x000fe40003f3d200 */
[----:B------:R-:W-:-:S04]  /*2680*/  LOP3.LUT P0, RZ, R3, 0x7fffffff, RZ, 0xc0, !PT ;  /* 0x7fffffff03ff7812 */ /* 0x000fc8000780c0ff */
[----:B------:R-:W-:-:S13]  /*2690*/  PLOP3.LUT P0, PT, P1, P0, PT, 0x2f, 0xf2 ;  /* 0x0000000000f2781c */ /* 0x000fda0000f00577 */
[----:B------:R-:W-:Y:S05]  /*26a0*/  @P0 BREAK.RELIABLE B2 ;  /* 0x0000000000020942 */ /* 0x000fea0003800100 */
[----:B------:R-:W-:Y:S05]  /*26b0*/  @P0 BRA `(.L_x_1788) ;  /* 0x0000000000f40947 */ /* 0x000fea0003800000 */
[----:B------:R-:W-:-:S13]  /*26c0*/  ISETP.GE.AND P0, PT, R9, RZ, PT ;  /* 0x000000ff0900720c */ /* 0x000fda0003f06270 */
[----:B------:R-:W-:Y:S02]  /*26d0*/  @P0 IMAD.MOV.U32 R3, RZ, RZ, RZ ;  /* 0x000000ffff030224 */ /* 0x000fe400078e00ff */
[----:B------:R-:W-:Y:S01]  /*26e0*/  @!P0 FFMA R2, R0, 1.84467440737095516160e+19, RZ ;  /* 0x5f80000000028823 */ /* 0x000fe200000000ff */
[----:B------:R-:W-:-:S07]  /*26f0*/  @!P0 IMAD.MOV.U32 R3, RZ, RZ, -0x40 ;  /* 0xffffffc0ff038424 */ /* 0x000fce00078e00ff */
.L_x_1784:
[----:B------:R-:W-:Y:S05]  /*2700*/  BSYNC.RELIABLE B2 ;  /* 0x0000000000027941 */ /* 0x000fea0003800100 */
.L_x_1783:
[----:B------:R-:W-:Y:S01]  /*2710*/  UMOV UR4, 0x437f0000 ;  /* 0x437f000000047882 */ /* 0x000fe20000000000 */
[----:B------:R-:W-:Y:S01]  /*2720*/  VIADD R7, R7, 0xffffff81 ;  /* 0xffffff8107077836 */ /* 0x000fe20000000000 */
[----:B------:R-:W-:Y:S01]  /*2730*/  UIADD3 UR4, UPT, UPT, UR4, -0x3800000, URZ ;  /* 0xfc80000004047890 */ /* 0x000fe2000fffe0ff */
[----:B------:R-:W-:Y:S02]  /*2740*/  BSSY.RECONVERGENT B2, `(.L_x_1789) ;  /* 0x0000033000027945 */ /* 0x000fe40003800200 */
[----:B------:R-:W-:Y:S01]  /*2750*/  IMAD R2, R7, -0x800000, R2 ;  /* 0xff80000007027824 */ /* 0x000fe200078e0202 */
[----:B------:R-:W-:Y:S02]  /*2760*/  IADD3 R3, PT, PT, R3, -0x7, R7 ;  /* 0xfffffff903037810 */ /* 0x000fe40007ffe007 */
[----:B------:R-:W-:-:S03]  /*2770*/  FADD.FTZ R11, -RZ, -UR4 ;  /* 0x80000004ff0b7e21 */ /* 0x000fc60008010100 */
[----:B------:R-:W0:Y:S02]  /*2780*/  MUFU.RCP R9, UR4 ;  /* 0x0000000400097d08 */ /* 0x000e240008001000 */
        /* <DEDUP_REMOVED lines=20> */
[-CC-:B------:R-:W-:Y:S01]  /*28d0*/  FFMA.RZ R3, R9, R13.reuse, R12.reuse ;  /* 0x0000000d09037223 */ /* 0x180fe2000000c00c */
[C---:B------:R-:W-:Y:S01]  /*28e0*/  VIADD R14, R11.reuse, 0x20 ;  /* 0x000000200b0e7836 */ /* 0x040fe20000000000 */
[C---:B------:R-:W-:Y:S02]  /*28f0*/  ISETP.NE.AND P2, PT, R11.reuse, RZ, PT ;  /* 0x000000ff0b00720c */ /* 0x040fe40003f45270 */
[----:B------:R-:W-:Y:S02]  /*2900*/  ISETP.NE.AND P1, PT, R11, RZ, PT ;  /* 0x000000ff0b00720c */ /* 0x000fe40003f25270 */
[----:B------:R-:W-:Y:S01]  /*2910*/  LOP3.LUT R7, R3, 0x7fffff, RZ, 0xc0, !PT ;  /* 0x007fffff03077812 */ /* 0x000fe200078ec0ff */
[CCC-:B------:R-:W-:Y:S01]  /*2920*/  FFMA.RP R3, R9.reuse, R13.reuse, R12.reuse ;  /* 0x0000000d09037223 */ /* 0x1c0fe2000000800c */
[----:B------:R-:W-:Y:S01]  /*2930*/  FFMA.RM R12, R9, R13, R12 ;  /* 0x0000000d090c7223 */ /* 0x000fe2000000400c */
[----:B------:R-:W-:Y:S01]  /*2940*/  IMAD.MOV R9, RZ, RZ, -R11 ;  /* 0x000000ffff097224 */ /* 0x000fe200078e0a0b */
        /* <DEDUP_REMOVED lines=14> */
.L_x_1791:
[----:B------:R-:W-:-:S04]  /*2a30*/  LOP3.LUT R2, R2, 0x80000000, RZ, 0xc0, !PT ;  /* 0x8000000002027812 */ /* 0x000fc800078ec0ff */
[----:B------:R-:W-:Y:S01]  /*2a40*/  LOP3.LUT R2, R2, 0x7f800000, RZ, 0xfc, !PT ;  /* 0x7f80000002027812 */ /* 0x000fe200078efcff */
[----:B------:R-:W-:Y:S06]  /*2a50*/  BRA `(.L_x_1792) ;  /* 0x0000000000047947 */ /* 0x000fec0003800000 */
.L_x_1790:
[----:B------:R-:W-:-:S07]  /*2a60*/  IMAD R2, R3, 0x800000, R2 ;  /* 0x0080000003027824 */ /* 0x000fce00078e0202 */
.L_x_1792:
[----:B------:R-:W-:Y:S05]  /*2a70*/  BSYNC.RECONVERGENT B2 ;  /* 0x0000000000027941 */ /* 0x000fea0003800200 */
.L_x_1789:
[----:B------:R-:W-:Y:S05]  /*2a80*/  BRA `(.L_x_1793) ;  /* 0x0000000000207947 */ /* 0x000fea0003800000 */
.L_x_1788:
[----:B------:R-:W-:-:S04]  /*2a90*/  LOP3.LUT R2, R3, 0x80000000, R2, 0x48, !PT ;  /* 0x8000000003027812 */ /* 0x000fc800078e4802 */
[----:B------:R-:W-:Y:S01]  /*2aa0*/  LOP3.LUT R2, R2, 0x7f800000, RZ, 0xfc, !PT ;  /* 0x7f80000002027812 */ /* 0x000fe200078efcff */
[----:B------:R-:W-:Y:S06]  /*2ab0*/  BRA `(.L_x_1793) ;  /* 0x0000000000147947 */ /* 0x000fec0003800000 */
.L_x_1787:
[----:B------:R-:W-:Y:S01]  /*2ac0*/  LOP3.LUT R2, R3, 0x80000000, R2, 0x48, !PT ;  /* 0x8000000003027812 */ /* 0x000fe200078e4802 */
[----:B------:R-:W-:Y:S06]  /*2ad0*/  BRA `(.L_x_1793) ;  /* 0x00000000000c7947 */ /* 0x000fec0003800000 */
.L_x_1786:
[----:B------:R-:W0:Y:S01]  /*2ae0*/  MUFU.RSQ R2, -QNAN ;  /* 0xffc0000000027908 */ /* 0x000e220000001400 */
[----:B------:R-:W-:Y:S05]  /*2af0*/  BRA `(.L_x_1793) ;  /* 0x0000000000047947 */ /* 0x000fea0003800000 */
.L_x_1785:
[----:B------:R-:W-:-:S07]  /*2b00*/  FADD.FTZ R2, R0, 255 ;  /* 0x437f000000027421 */ /* 0x000fce0000010000 */
.L_x_1793:
[----:B------:R-:W-:Y:S05]  /*2b10*/  BSYNC.RECONVERGENT B0 ;  /* 0x0000000000007941 */ /* 0x000fea0003800200 */
.L_x_1782:
[----:B------:R-:W-:-:S04]  /*2b20*/  IMAD.MOV.U32 R9, RZ, RZ, 0x0 ;  /* 0x00000000ff097424 */ /* 0x000fc800078e00ff */
[----:B0-----:R-:W-:Y:S05]  /*2b30*/  RET.REL.NODEC R8 `(_Z28_get_8bit_qparam_cuda_kernelPKfiiPhPf) ;  /* 0xffffffd408307950 */ /* 0x001fea0003c3ffff */
.L_x_1794:
        /* <DEDUP_REMOVED lines=12> */
.L_x_1802:


//--------------------- .nv.shared._ZN3cub18CUB_300001_SM_10006detail11EmptyKernelIvEEvv --------------------------
	.section	.nv.shared._ZN3cub18CUB_300001_SM_10006detail11EmptyKernelIvEEvv,"aw",@nobits
	.sectionflags	@""
	.align	16
	.zero		1024


//--------------------- .nv.shared.reserved.0     --------------------------
	.section	.nv.shared.reserved.0,"aw",@nobits
	.weak		__nv_reservedSMEM_offset_0_alias
	.size		__nv_reservedSMEM_offset_0_alias, 0, 64
	.other		__nv_reservedSMEM_offset_0_alias,@"STO_CUDA_RESERVED_SHARED STV_DEFAULT"
__nv_reservedSMEM_offset_0_alias:
	.zero		0
	.zero		64


//--------------------- .nv.global                --------------------------
	.section	.nv.global,"aw",@nobits
.nv.global:
	.type		_ZN34_INTERNAL_0f1b06c5_4_k_cu_8dde35646thrust24THRUST_300001_SM_1000_NS12placeholders2_8E,@object
	.size		_ZN34_INTERNAL_0f1b06c5_4_k_cu_8dde35646thrust24THRUST_300001_SM_1000_NS12placeholders2_8E,(_ZN34_INTERNAL_0f1b06c5_4_k_cu_8dde35644cuda3std3__436_GLOBAL__N__0f1b06c5_4_k_cu_8dde35646ignoreE - _ZN34_INTERNAL_0f1b06c5_4_k_cu_8dde35646thrust24THRUST_300001_SM_1000_NS12placeholders2_8E)
_ZN34_INTERNAL_0f1b06c5_4_k_cu_8dde35646thrust24THRUST_300001_SM_1000_NS12placeholders2_8E:
	.zero		1
	.type		_ZN34_INTERNAL_0f1b06c5_4_k_cu_8dde35644cuda3std3__436_GLOBAL__N__0f1b06c5_4_k_cu_8dde35646ignoreE,@object
	.size		_ZN34_INTERNAL_0f1b06c5_4_k_cu_8dde35644cuda3std3__436_GLOBAL__N__0f1b06c5_4_k_cu_8dde35646ignoreE,(_ZN34_INTERNAL_0f1b06c5_4_k_cu_8dde35644cuda3std6ranges3__45__cpo4dataE - _ZN34_INTERNAL_0f1b06c5_4_k_cu_8dde35644cuda3std3__436_GLOBAL__N__0f1b06c5_4_k_cu_8dde35646ignoreE)
_ZN34_INTERNAL_0f1b06c5_4_k_cu_8dde35644cuda3std3__436_GLOBAL__N__0f1b06c5_4_k_cu_8dde35646ignoreE:
	.zero		1
	.type		_ZN34_INTERNAL_0f1b06c5_4_k_cu_8dde35644cuda3std6ranges3__45__cpo4dataE,@object
	.size		_ZN34_INTERNAL_0f1b06c5_4_k_cu_8dde35644cuda3std6ranges3__45__cpo4dataE,(_ZN34_INTERNAL_0f1b06c5_4_k_cu_8dde35646thrust24THRUST_300001_SM_1000_NS6system3cpp3parE - _ZN34_INTERNAL_0f1b06c5_4_k_cu_8dde35644cuda3std6ranges3__45__cpo4dataE)
_ZN34_INTERNAL_0f1b06c5_4_k_cu_8dde35644cuda3std6ranges3__45__cpo4dataE:
	.zero		1
	.type		_ZN34_INTERNAL_0f1b06c5_4_k_cu_8dde35646thrust24THRUST_300001_SM_1000_NS6system3cpp3parE,@object
	.size		_ZN34_INTERNAL_0f1b06c5_4_k_cu_8dde35646thrust24THRUST_300001_SM_1000_NS6system3cpp3parE,(_ZN34_INTERNAL_0f1b06c5_4_k_cu_8dde35644cuda3std3__45__cpo5beginE - _ZN34_INTERNAL_0f1b06c5_4_k_cu_8dde35646thrust24THRUST_300001_SM_1000_NS6system3cpp3parE)
_ZN34_INTERNAL_0f1b06c5_4_k_cu_8dde35646thrust24THRUST_300001_SM_1000_NS6system3cpp3parE:
	.zero		1
	.type		_ZN34_INTERNAL_0f1b06c5_4_k_cu_8dde35644cuda3std3__45__cpo5beginE,@object
	.size		_ZN34_INTERNAL_0f1b06c5_4_k_cu_8dde35644cuda3std3__45__cpo5beginE,(_ZN34_INTERNAL_0f1b06c5_4_k_cu_8dde35644cuda3std6ranges3__45__cpo5beginE - _ZN34_INTERNAL_0f1b06c5_4_k_cu_8dde35644cuda3std3__45__cpo5beginE)
_ZN34_INTERNAL_0f1b06c5_4_k_cu_8dde35644cuda3std3__45__cpo5beginE:
	.zero		1
	.type		_ZN34_INTERNAL_0f1b06c5_4_k_cu_8dde35644cuda3std6ranges3__45__cpo5beginE,@object
	.size		_ZN34_INTERNAL_0f1b06c5_4_k_cu_8dde35644cuda3std6ranges3__45__cpo5beginE,(_ZN34_INTERNAL_0f1b06c5_4_k_cu_8dde35646thrust24THRUST_300001_SM_1000_NS6deviceE - _ZN34_INTERNAL_0f1b06c5_4_k_cu_8dde35644cuda3std6ranges3__45__cpo5beginE)
_ZN34_INTERNAL_0f1b06c5_4_k_cu_8dde35644cuda3std6ranges3__45__cpo5beginE:
	.zero		1
	.type		_ZN34_INTERNAL_0f1b06c5_4_k_cu_8dde35646thrust24THRUST_300001_SM_1000_NS6deviceE,@object
	.size		_ZN34_INTERNAL_0f1b06c5_4_k_cu_8dde35646thrust24THRUST_300001_SM_1000_NS6deviceE,(_ZN34_INTERNAL_0f1b06c5_4_k_cu_8dde35644cuda3std3__47nulloptE - _ZN34_INTERNAL_0f1b06c5_4_k_cu_8dde35646thrust24THRUST_300001_SM_1000_NS6deviceE)
_ZN34_INTERNAL_0f1b06c5_4_k_cu_8dde35646thrust24THRUST_300001_SM_1000_NS6deviceE:
	.zero		1
	.type		_ZN34_INTERNAL_0f1b06c5_4_k_cu_8dde35644cuda3std3__47nulloptE,@object
	.size		_ZN34_INTERNAL_0f1b06c5_4_k_cu_8dde35644cuda3std3__47nulloptE,(_ZN34_INTERNAL_0f1b06c5_4_k_cu_8dde35644cuda3std6ranges3__45__cpo8distanceE - _ZN34_INTERNAL_0f1b06c5_4_k_cu_8dde35644cuda3std3__47nulloptE)
_ZN34_INTERNAL_0f1b06c5_4_k_cu_8dde35644cuda3std3__47nulloptE:
	.zero		1
	.type		_ZN34_INTERNAL_0f1b06c5_4_k_cu_8dde35644cuda3std6ranges3__45__cpo8distanceE,@object
	.size		_ZN34_INTERNAL_0f1b06c5_4_k_cu_8dde35644cuda3std6ranges3__45__cpo8distanceE,(_ZN34_INTERNAL_0f1b06c5_4_k_cu_8dde35646thrust24THRUST_300001_SM_1000_NS12placeholders2_4E - _ZN34_INTERNAL_0f1b06c5_4_k_cu_8dde35644cuda3std6ranges3__45__cpo8distanceE)
_ZN34_INTERNAL_0f1b06c5_4_k_cu_8dde35644cuda3std6ranges3__45__cpo8distanceE:
	.zero		1
	.type		_ZN34_INTERNAL_0f1b06c5_4_k_cu_8dde35646thrust24THRUST_300001_SM_1000_NS12placeholders2_4E,@object
	.size		_ZN34_INTERNAL_0f1b06c5_4_k_cu_8dde35646thrust24THRUST_300001_SM_1000_NS12placeholders2_4E,(_ZN34_INTERNAL_0f1b06c5_4_k_cu_8dde35644cuda3std3__45__cpo6rbeginE - _ZN34_INTERNAL_0f1b06c5_4_k_cu_8dde35646thrust24THRUST_300001_SM_1000_NS12placeholders2_4E)
_ZN34_INTERNAL_0f1b06c5_4_k_cu_8dde35646thrust24THRUST_300001_SM_1000_NS12placeholders2_4E:
	.zero		1
	.type		_ZN34_INTERNAL_0f1b06c5_4_k_cu_8dde35644cuda3std3__45__cpo6rbeginE,@object
	.size		_ZN34_INTERNAL_0f1b06c5_4_k_cu_8dde35644cuda3std3__45__cpo6rbeginE,(_ZN34_INTERNAL_0f1b06c5_4_k_cu_8dde35644cuda3std6ranges3__45__cpo7advanceE - _ZN34_INTERNAL_0f1b06c5_4_k_cu_8dde35644cuda3std3__45__cpo6rbeginE)
_ZN34_INTERNAL_0f1b06c5_4_k_cu_8dde35644cuda3std3__45__cpo6rbeginE:
	.zero		1
	.type		_ZN34_INTERNAL_0f1b06c5_4_k_cu_8dde35644cuda3std6ranges3__45__cpo7advanceE,@object
	.size		_ZN34_INTERNAL_0f1b06c5_4_k_cu_8dde35644cuda3std6ranges3__45__cpo7advanceE,(_ZN34_INTERNAL_0f1b06c5_4_k_cu_8dde35646thrust24THRUST_300001_SM_1000_NS12placeholders3_10E - _ZN34_INTERNAL_0f1b06c5_4_k_cu_8dde35644cuda3std6ranges3__45__cpo7advanceE)
_ZN34_INTERNAL_0f1b06c5_4_k_cu_8dde35644cuda3std6ranges3__45__cpo7advanceE:
	.zero		1
	.type		_ZN34_INTERNAL_0f1b06c5_4_k_cu_8dde35646thrust24THRUST_300001_SM_1000_NS12placeholders3_10E,@object
	.size		_ZN34_INTERNAL_0f1b06c5_4_k_cu_8dde35646thrust24THRUST_300001_SM_1000_NS12placeholders3_10E,(_ZN34_INTERNAL_0f1b06c5_4_k_cu_8dde35644cuda3std3__48in_placeE - _ZN34_INTERNAL_0f1b06c5_4_k_cu_8dde35646thrust24THRUST_300001_SM_1000_NS12placeholders3_10E)
_ZN34_INTERNAL_0f1b06c5_4_k_cu_8dde35646thrust24THRUST_300001_SM_1000_NS12placeholders3_10E:
	.zero		1
	.type		_ZN34_INTERNAL_0f1b06c5_4_k_cu_8dde35644cuda3std3__48in_placeE,@object
	.size		_ZN34_INTERNAL_0f1b06c5_4_k_cu_8dde35644cuda3std3__48in_placeE,(_ZN34_INTERNAL_0f1b06c5_4_k_cu_8dde35644cuda3std6ranges3__45__cpo4sizeE - _ZN34_INTERNAL_0f1b06c5_4_k_cu_8dde35644cuda3std3__48in_placeE)
_ZN34_INTERNAL_0f1b06c5_4_k_cu_8dde35644cuda3std3__48in_placeE:
	.zero		1
	.type		_ZN34_INTERNAL_0f1b06c5_4_k_cu_8dde35644cuda3std6ranges3__45__cpo4sizeE,@object
	.size		_ZN34_INTERNAL_0f1b06c5_4_k_cu_8dde35644cuda3std6ranges3__45__cpo4sizeE,(_ZN34_INTERNAL_0f1b06c5_4_k_cu_8dde35646thrust24THRUST_300001_SM_1000_NS12placeholders2_2E - _ZN34_INTERNAL_0f1b06c5_4_k_cu_8dde35644cuda3std6ranges3__45__cpo4sizeE)
_ZN34_INTERNAL_0f1b06c5_4_k_cu_8dde35644cuda3std6ranges3__45__cpo4sizeE:
	.zero		1
	.type		_ZN34_INTERNAL_0f1b06c5_4_k_cu_8dde35646thrust24THRUST_300001_SM_1000_NS12placeholders2_2E,@object
	.size		_ZN34_INTERNAL_0f1b06c5_4_k_cu_8dde35646thrust24THRUST_300001_SM_1000_NS12placeholders2_2E,(_ZN34_INTERNAL_0f1b06c5_4_k_cu_8dde35644cuda3std3__45__cpo6cbeginE - _ZN34_INTERNAL_0f1b06c5_4_k_cu_8dde35646thrust24THRUST_300001_SM_1000_NS12placeholders2_2E)
_ZN34_INTERNAL_0f1b06c5_4_k_cu_8dde35646thrust24THRUST_300001_SM_1000_NS12placeholders2_2E:
	.zero		1
	.type		_ZN34_INTERNAL_0f1b06c5_4_k_cu_8dde35644cuda3std3__45__cpo6cbeginE,@object
	.size		_ZN34_INTERNAL_0f1b06c5_4_k_cu_8dde35644cuda3std3__45__cpo6cbeginE,(_ZN34_INTERNAL_0f1b06c5_4_k_cu_8dde35644cuda3std6ranges3__45__cpo6cbeginE - _ZN34_INTERNAL_0f1b06c5_4_k_cu_8dde35644cuda3std3__45__cpo6cbeginE)
_ZN34_INTERNAL_0f1b06c5_4_k_cu_8dde35644cuda3std3__45__cpo6cbeginE:
	.zero		1
	.type		_ZN34_INTERNAL_0f1b06c5_4_k_cu_8dde35644cuda3std6ranges3__45__cpo6cbeginE,@object
	.size		_ZN34_INTERNAL_0f1b06c5_4_k_cu_8dde35644cuda3std6ranges3__45__cpo6cbeginE,(_ZN34_INTERNAL_0f1b06c5_4_k_cu_8dde35646thrust24THRUST_300001_SM_1000_NS12placeholders2_6E - _ZN34_INTERNAL_0f1b06c5_4_k_cu_8dde35644cuda3std6ranges3__45__cpo6cbeginE)
_ZN34_INTERNAL_0f1b06c5_4_k_cu_8dde35644cuda3std6ranges3__45__cpo6cbeginE:
	.zero		1
	.type		_ZN34_INTERNAL_0f1b06c5_4_k_cu_8dde35646thrust24THRUST_300001_SM_1000_NS12placeholders2_6E,@object
	.size		_ZN34_INTERNAL_0f1b06c5_4_k_cu_8dde35646thrust24THRUST_300001_SM_1000_NS12placeholders2_6E,(_ZN34_INTERNAL_0f1b06c5_4_k_cu_8dde35644cuda3std3__45__cpo7crbeginE - _ZN34_INTERNAL_0f1b06c5_4_k_cu_8dde35646thrust24THRUST_300001_SM_1000_NS12placeholders2_6E)
_ZN34_INTERNAL_0f1b06c5_4_k_cu_8dde35646thrust24THRUST_300001_SM_1000_NS12placeholders2_6E:
	.zero		1
	.type		_ZN34_INTERNAL_0f1b06c5_4_k_cu_8dde35644cuda3std3__45__cpo7crbeginE,@object
	.size		_ZN34_INTERNAL_0f1b06c5_4_k_cu_8dde35644cuda3std3__45__cpo7crbeginE,(_ZN34_INTERNAL_0f1b06c5_4_k_cu_8dde35644cuda3std6ranges3__45__cpo4nextE - _ZN34_INTERNAL_0f1b06c5_4_k_cu_8dde35644cuda3std3__45__cpo7crbeginE)
_ZN34_INTERNAL_0f1b06c5_4_k_cu_8dde35644cuda3std3__45__cpo7crbeginE:
	.zero		1
	.type		_ZN34_INTERNAL_0f1b06c5_4_k_cu_8dde35644cuda3std6ranges3__45__cpo4nextE,@object
	.size		_ZN34_INTERNAL_0f1b06c5_4_k_cu_8dde35644cuda3std6ranges3__45__cpo4nextE,(_ZN34_INTERNAL_0f1b06c5_4_k_cu_8dde35644cuda3std6ranges3__45__cpo4swapE - _ZN34_INTERNAL_0f1b06c5_4_k_cu_8dde35644cuda3std6ranges3__45__cpo4nextE)
_ZN34_INTERNAL_0f1b06c5_4_k_cu_8dde35644cuda3std6ranges3__45__cpo4nextE:
	.zero		1
	.type		_ZN34_INTERNAL_0f1b06c5_4_k_cu_8dde35644cuda3std6ranges3__45__cpo4swapE,@object
	.size		_ZN34_INTERNAL_0f1b06c5_4_k_cu_8dde35644cuda3std6ranges3__45__cpo4swapE,(_ZN34_INTERNAL_0f1b06c5_4_k_cu_8dde35646thrust24THRUST_300001_SM_1000_NS8cuda_cub10par_nosyncE - _ZN34_INTERNAL_0f1b06c5_4_k_cu_8dde35644cuda3std6ranges3__45__cpo4swapE)
_ZN34_INTERNAL_0f1b06c5_4_k_cu_8dde35644cuda3std6ranges3__45__cpo4swapE:
	.zero		1
	.type		_ZN34_INTERNAL_0f1b06c5_4_k_cu_8dde35646thrust24THRUST_300001_SM_1000_NS8cuda_cub10par_nosyncE,@object
	.size		_ZN34_INTERNAL_0f1b06c5_4_k_cu_8dde35646thrust24THRUST_300001_SM_1000_NS8cuda_cub10par_nosyncE,(_ZN34_INTERNAL_0f1b06c5_4_k_cu_8dde35646thrust24THRUST_300001_SM_1000_NS3seqE - _ZN34_INTERNAL_0f1b06c5_4_k_cu_8dde35646thrust24THRUST_300001_SM_1000_NS8cuda_cub10par_nosyncE)
_ZN34_INTERNAL_0f1b06c5_4_k_cu_8dde35646thrust24THRUST_300001_SM_1000_NS8cuda_cub10par_nosyncE:
	.zero		1
	.type		_ZN34_INTERNAL_0f1b06c5_4_k_cu_8dde35646thrust24THRUST_300001_SM_1000_NS3seqE,@object
	.size		_ZN34_INTERNAL_0f1b06c5_4_k_cu_8dde35646thrust24THRUST_300001_SM_1000_NS3seqE,(_ZN34_INTERNAL_0f1b06c5_4_k_cu_8dde35644cuda3std3__420unreachable_sentinelE - _ZN34_INTERNAL_0f1b06c5_4_k_cu_8dde35646thrust24THRUST_300001_SM_1000_NS3seqE)
_ZN34_INTERNAL_0f1b06c5_4_k_cu_8dde35646thrust24THRUST_300001_SM_1000_NS3seqE:
	.zero		1
	.type		_ZN34_INTERNAL_0f1b06c5_4_k_cu_8dde35644cuda3std3__420unreachable_sentinelE,@object
	.size		_ZN34_INTERNAL_0f1b06c5_4_k_cu_8dde35644cuda3std3__420unreachable_sentinelE,(_ZN34_INTERNAL_0f1b06c5_4_k_cu_8dde35644cuda3std6ranges3__45__cpo5ssizeE - _ZN34_INTERNAL_0f1b06c5_4_k_cu_8dde35644cuda3std3__420unreachable_sentinelE)
_ZN34_INTERNAL_0f1b06c5_4_k_cu_8dde35644cuda3std3__420unreachable_sentinelE:
	.zero		1
	.type		_ZN34_INTERNAL_0f1b06c5_4_k_cu_8dde35644cuda3std6ranges3__45__cpo5ssizeE,@object
	.size		_ZN34_INTERNAL_0f1b06c5_4_k_cu_8dde35644cuda3std6ranges3__45__cpo5ssizeE,(_ZN34_INTERNAL_0f1b06c5_4_k_cu_8dde35646thrust24THRUST_300001_SM_1000_NS12placeholders2_3E - _ZN34_INTERNAL_0f1b06c5_4_k_cu_8dde35644cuda3std6ranges3__45__cpo5ssizeE)
_ZN34_INTERNAL_0f1b06c5_4_k_cu_8dde35644cuda3std6ranges3__45__cpo5ssizeE:
	.zero		1
	.type		_ZN34_INTERNAL_0f1b06c5_4_k_cu_8dde35646thrust24THRUST_300001_SM_1000_NS12placeholders2_3E,@object
	.size		_ZN34_INTERNAL_0f1b06c5_4_k_cu_8dde35646thrust24THRUST_300001_SM_1000_NS12placeholders2_3E,(_ZN34_INTERNAL_0f1b06c5_4_k_cu_8dde35644cuda3std3__45__cpo4cendE - _ZN34_INTERNAL_0f1b06c5_4_k_cu_8dde35646thrust24THRUST_300001_SM_1000_NS12placeholders2_3E)
_ZN34_INTERNAL_0f1b06c5_4_k_cu_8dde35646thrust24THRUST_300001_SM_1000_NS12placeholders2_3E:
	.zero		1
	.type		_ZN34_INTERNAL_0f1b06c5_4_k_cu_8dde35644cuda3std3__45__cpo4cendE,@object
	.size		_ZN34_INTERNAL_0f1b06c5_4_k_cu_8dde35644cuda3std3__45__cpo4cendE,(_ZN34_INTERNAL_0f1b06c5_4_k_cu_8dde35644cuda3std6ranges3__45__cpo4cendE - _ZN34_INTERNAL_0f1b06c5_4_k_cu_8dde35644cuda3std3__45__cpo4cendE)
_ZN34_INTERNAL_0f1b06c5_4_k_cu_8dde35644cuda3std3__45__cpo4cendE:
	.zero		1
	.type		_ZN34_INTERNAL_0f1b06c5_4_k_cu_8dde35644cuda3std6ranges3__45__cpo4cendE,@object
	.size		_ZN34_INTERNAL_0f1b06c5_4_k_cu_8dde35644cuda3std6ranges3__45__cpo4cendE,(_ZN34_INTERNAL_0f1b06c5_4_k_cu_8dde35646thrust24THRUST_300001_SM_1000_NS12placeholders2_7E - _ZN34_INTERNAL_0f1b06c5_4_k_cu_8dde35644cuda3std6ranges3__45__cpo4cendE)
_ZN34_INTERNAL_0f1b06c5_4_k_cu_8dde35644cuda3std6ranges3__45__cpo4cendE:
	.zero		1
	.type		_ZN34_INTERNAL_0f1b06c5_4_k_cu_8dde35646thrust24THRUST_300001_SM_1000_NS12placeholders2_7E,@object
	.size		_ZN34_INTERNAL_0f1b06c5_4_k_cu_8dde35646thrust24THRUST_300001_SM_1000_NS12placeholders2_7E,(_ZN34_INTERNAL_0f1b06c5_4_k_cu_8dde35644cuda3std3__45__cpo5crendE - _ZN34_INTERNAL_0f1b06c5_4_k_cu_8dde35646thrust24THRUST_300001_SM_1000_NS12placeholders2_7E)
_ZN34_INTERNAL_0f1b06c5_4_k_cu_8dde35646thrust24THRUST_300001_SM_1000_NS12placeholders2_7E:
	.zero		1
	.type		_ZN34_INTERNAL_0f1b06c5_4_k_cu_8dde35644cuda3std3__45__cpo5crendE,@object
	.size		_ZN34_INTERNAL_0f1b06c5_4_k_cu_8dde35644cuda3std3__45__cpo5crendE,(_ZN34_INTERNAL_0f1b06c5_4_k_cu_8dde35644cuda3std6ranges3__45__cpo4prevE - _ZN34_INTERNAL_0f1b06c5_4_k_cu_8dde35644cuda3std3__45__cpo5crendE)
_ZN34_INTERNAL_0f1b06c5_4_k_cu_8dde35644cuda3std3__45__cpo5crendE:
	.zero		1
	.type		_ZN34_INTERNAL_0f1b06c5_4_k_cu_8dde35644cuda3std6ranges3__45__cpo4prevE,@object
	.size		_ZN34_INTERNAL_0f1b06c5_4_k_cu_8dde35644cuda3std6ranges3__45__cpo4prevE,(_ZN34_INTERNAL_0f1b06c5_4_k_cu_8dde35644cuda3std6ranges3__45__cpo9iter_moveE - _ZN34_INTERNAL_0f1b06c5_4_k_cu_8dde35644cuda3std6ranges3__45__cpo4prevE)
_ZN34_INTERNAL_0f1b06c5_4_k_cu_8dde35644cuda3std6ranges3__45__cpo4prevE:
	.zero		1
	.type		_ZN34_INTERNAL_0f1b06c5_4_k_cu_8dde35644cuda3std6ranges3__45__cpo9iter_moveE,@object
	.size		_ZN34_INTERNAL_0f1b06c5_4_k_cu_8dde35644cuda3std6ranges3__45__cpo9iter_moveE,(_ZN34_INTERNAL_0f1b06c5_4_k_cu_8dde35646thrust24THRUST_300001_SM_1000_NS6system6detail10sequential3seqE - _ZN34_INTERNAL_0f1b06c5_4_k_cu_8dde35644cuda3std6ranges3__45__cpo9iter_moveE)
_ZN34_INTERNAL_0f1b06c5_4_k_cu_8dde35644cuda3std6ranges3__45__cpo9iter_moveE:
	.zero		1
	.type		_ZN34_INTERNAL_0f1b06c5_4_k_cu_8dde35646thrust24THRUST_300001_SM_1000_NS6system6detail10sequential3seqE,@object
	.size		_ZN34_INTERNAL_0f1b06c5_4_k_cu_8dde35646thrust24THRUST_300001_SM_1000_NS6system6detail10sequential3seqE,(_ZN34_INTERNAL_0f1b06c5_4_k_cu_8dde35646thrust24THRUST_300001_SM_1000_NS12placeholders2_9E - _ZN34_INTERNAL_0f1b06c5_4_k_cu_8dde35646thrust24THRUST_300001_SM_1000_NS6system6detail10sequential3seqE)
_ZN34_INTERNAL_0f1b06c5_4_k_cu_8dde35646thrust24THRUST_300001_SM_1000_NS6system6detail10sequential3seqE:
	.zero		1
	.type		_ZN34_INTERNAL_0f1b06c5_4_k_cu_8dde35646thrust24THRUST_300001_SM_1000_NS12placeholders2_9E,@object
	.size		_ZN34_INTERNAL_0f1b06c5_4_k_cu_8dde35646thrust24THRUST_300001_SM_1000_NS12placeholders2_9E,(_ZN34_INTERNAL_0f1b06c5_4_k_cu_8dde35644cuda3std3__419piecewise_constructE - _ZN34_INTERNAL_0f1b06c5_4_k_cu_8dde35646thrust24THRUST_300001_SM_1000_NS12placeholders2_9E)
_ZN34_INTERNAL_0f1b06c5_4_k_cu_8dde35646thrust24THRUST_300001_SM_1000_NS12placeholders2_9E:
	.zero		1
	.type		_ZN34_INTERNAL_0f1b06c5_4_k_cu_8dde35644cuda3std3__419piecewise_constructE,@object
	.size		_ZN34_INTERNAL_0f1b06c5_4_k_cu_8dde35644cuda3std3__419piecewise_constructE,(_ZN34_INTERNAL_0f1b06c5_4_k_cu_8dde35644cuda3std6ranges3__45__cpo5cdataE - _ZN34_INTERNAL_0f1b06c5_4_k_cu_8dde35644cuda3std3__419piecewise_constructE)
_ZN34_INTERNAL_0f1b06c5_4_k_cu_8dde35644cuda3std3__419piecewise_constructE:
	.zero		1
	.type		_ZN34_INTERNAL_0f1b06c5_4_k_cu_8dde35644cuda3std6ranges3__45__cpo5cdataE,@object
	.size		_ZN34_INTERNAL_0f1b06c5_4_k_cu_8dde35644cuda3std6ranges3__45__cpo5cdataE,(_ZN34_INTERNAL_0f1b06c5_4_k_cu_8dde35646thrust24THRUST_300001_SM_1000_NS12placeholders2_1E - _ZN34_INTERNAL_0f1b06c5_4_k_cu_8dde35644cuda3std6ranges3__45__cpo5cdataE)
_ZN34_INTERNAL_0f1b06c5_4_k_cu_8dde35644cuda3std6ranges3__45__cpo5cdataE:
	.zero		1
	.type		_ZN34_INTERNAL_0f1b06c5_4_k_cu_8dde35646thrust24THRUST_300001_SM_1000_NS12placeholders2_1E,@object
	.size		_ZN34_INTERNAL_0f1b06c5_4_k_cu_8dde35646thrust24THRUST_300001_SM_1000_NS12placeholders2_1E,(_ZN34_INTERNAL_0f1b06c5_4_k_cu_8dde35644cuda3std3__45__cpo3endE - _ZN34_INTERNAL_0f1b06c5_4_k_cu_8dde35646thrust24THRUST_300001_SM_1000_NS12placeholders2_1E)
_ZN34_INTERNAL_0f1b06c5_4_k_cu_8dde35646thrust24THRUST_300001_SM_1000_NS12placeholders2_1E:
	.zero		1
	.type		_ZN34_INTERNAL_0f1b06c5_4_k_cu_8dde35644cuda3std3__45__cpo3endE,@object
	.size		_ZN34_INTERNAL_0f1b06c5_4_k_cu_8dde35644cuda3std3__45__cpo3endE,(_ZN34_INTERNAL_0f1b06c5_4_k_cu_8dde35644cuda3std6ranges3__45__cpo3endE - _ZN34_INTERNAL_0f1b06c5_4_k_cu_8dde35644cuda3std3__45__cpo3endE)
_ZN34_INTERNAL_0f1b06c5_4_k_cu_8dde35644cuda3std3__45__cpo3endE:
	.zero		1
	.type		_ZN34_INTERNAL_0f1b06c5_4_k_cu_8dde35644cuda3std6ranges3__45__cpo3endE,@object
	.size		_ZN34_INTERNAL_0f1b06c5_4_k_cu_8dde35644cuda3std6ranges3__45__cpo3endE,(_ZN34_INTERNAL_0f1b06c5_4_k_cu_8dde35646thrust24THRUST_300001_SM_1000_NS12placeholders2_5E - _ZN34_INTERNAL_0f1b06c5_4_k_cu_8dde35644cuda3std6ranges3__45__cpo3endE)
_ZN34_INTERNAL_0f1b06c5_4_k_cu_8dde35644cuda3std6ranges3__45__cpo3endE:
	.zero		1
	.type		_ZN34_INTERNAL_0f1b06c5_4_k_cu_8dde35646thrust24THRUST_300001_SM_1000_NS12placeholders2_5E,@object
	.size		_ZN34_INTERNAL_0f1b06c5_4_k_cu_8dde35646thrust24THRUST_300001_SM_1000_NS12placeholders2_5E,(_ZN34_INTERNAL_0f1b06c5_4_k_cu_8dde35644cuda3std3__45__cpo4rendE - _ZN34_INTERNAL_0f1b06c5_4_k_cu_8dde35646thrust24THRUST_300001_SM_1000_NS12placeholders2_5E)
_ZN34_INTERNAL_0f1b06c5_4_k_cu_8dde35646thrust24THRUST_300001_SM_1000_NS12placeholders2_5E:
	.zero		1
	.type		_ZN34_INTERNAL_0f1b06c5_4_k_cu_8dde35644cuda3std3__45__cpo4rendE,@object
	.size		_ZN34_INTERNAL_0f1b06c5_4_k_cu_8dde35644cuda3std3__45__cpo4rendE,(_ZN34_INTERNAL_0f1b06c5_4_k_cu_8dde35644cuda3std6ranges3__45__cpo9iter_swapE - _ZN34_INTERNAL_0f1b06c5_4_k_cu_8dde35644cuda3std3__45__cpo4rendE)
_ZN34_INTERNAL_0f1b06c5_4_k_cu_8dde35644cuda3std3__45__cpo4rendE:
	.zero		1
	.type		_ZN34_INTERNAL_0f1b06c5_4_k_cu_8dde35644cuda3std6ranges3__45__cpo9iter_swapE,@object
	.size		_ZN34_INTERNAL_0f1b06c5_4_k_cu_8dde35644cuda3std6ranges3__45__cpo9iter_swapE,(_ZN34_INTERNAL_0f1b06c5_4_k_cu_8dde35644cuda3std3__48unexpectE - _ZN34_INTERNAL_0f1b06c5_4_k_cu_8dde35644cuda3std6ranges3__45__cpo9iter_swapE)
_ZN34_INTERNAL_0f1b06c5_4_k_cu_8dde35644cuda3std6ranges3__45__cpo9iter_swapE:
	.zero		1
	.type		_ZN34_INTERNAL_0f1b06c5_4_k_cu_8dde35644cuda3std3__48unexpectE,@object
	.size		_ZN34_INTERNAL_0f1b06c5_4_k_cu_8dde35644cuda3std3__48unexpectE,(_ZN34_INTERNAL_0f1b06c5_4_k_cu_8dde35646thrust24THRUST_300001_SM_1000_NS8cuda_cub3parE - _ZN34_INTERNAL_0f1b06c5_4_k_cu_8dde35644cuda3std3__48unexpectE)
_ZN34_INTERNAL_0f1b06c5_4_k_cu_8dde35644cuda3std3__48unexpectE:
	.zero		1
	.type		_ZN34_INTERNAL_0f1b06c5_4_k_cu_8dde35646thrust24THRUST_300001_SM_1000_NS8cuda_cub3parE,@object
	.size		_ZN34_INTERNAL_0f1b06c5_4_k_cu_8dde35646thrust24THRUST_300001_SM_1000_NS8cuda_cub3parE,(.L_29 - _ZN34_INTERNAL_0f1b06c5_4_k_cu_8dde35646thrust24THRUST_300001_SM_1000_NS8cuda_cub3parE)
_ZN34_INTERNAL_0f1b06c5_4_k_cu_8dde35646thrust24THRUST_300001_SM_1000_NS8cuda_cub3parE:
	.zero		1
.L_29:


//--------------------- .nv.shared._ZN6thrust24THRUST_300001_SM_1000_NS8cuda_cub4core6detail13_kernel_agentINS1_8__reduce11ReduceAgentIPN4cuda3std3__45tupleIJflEEESC_SB_lNS1_9__extrema9arg_max_fIflNS9_4lessIfEEEEEEJSC_SC_iSH_EEEvDpT0_ --------------------------
	.section	.nv.shared._ZN6thrust24THRUST_300001_SM_1000_NS8cuda_cub4core6detail13_kernel_agentINS1_8__reduce11ReduceAgentIPN4cuda3std3__45tupleIJflEEESC_SB_lNS1_9__extrema9arg_max_fIflNS9_4lessIfEEEEEEJSC_SC_iSH_EEEvDpT0_,"aw",@nobits
	.sectionflags	@""
	.align	16
	.zero		1024


//--------------------- .nv.shared._ZN6thrust24THRUST_300001_SM_1000_NS8cuda_cub4core6detail13_kernel_agentINS1_8__reduce11ReduceAgentINS0_12zip_iteratorIN4cuda3std3__45tupleIJPKfNS0_17counting_iteratorIlNS0_11use_defaultESF_SF_EEEEEEEPNSB_IJflEEESJ_lNS1_9__extrema9arg_max_fIflNSA_4lessIfEEEEEEJSI_SK_lN3cub18CUB_300001_SM_100013GridEvenShareIlEENSS_9GridQueueIyEESP_EEEvDpT0_ --------------------------
	.section	.nv.shared._ZN6thrust24THRUST_300001_SM_1000_NS8cuda_cub4core6detail13_kernel_agentINS1_8__reduce11ReduceAgentINS0_12zip_iteratorIN4cuda3std3__45tupleIJPKfNS0_17counting_iteratorIlNS0_11use_defaultESF_SF_EEEEEEEPNSB_IJflEEESJ_lNS1_9__extrema9arg_max_fIflNSA_4lessIfEEEEEEJSI_SK_lN3cub18CUB_300001_SM_100013GridEvenShareIlEENSS_9GridQueueIyEESP_EEEvDpT0_,"aw",@nobits
	.sectionflags	@""
	.align	16
	.zero		1024


//--------------------- .nv.shared._ZN6thrust24THRUST_300001_SM_1000_NS8cuda_cub4core6detail13_kernel_agentINS1_8__reduce11ReduceAgentINS0_12zip_iteratorIN4cuda3std3__45tupleIJPKfNS0_17counting_iteratorIlNS0_11use_defaultESF_SF_EEEEEEEPNSB_IJflEEESJ_lNS1_9__extrema9arg_max_fIflNSA_4lessIfEEEEEEJSI_SK_lSP_EEEvDpT0_ --------------------------
	.section	.nv.shared._ZN6thrust24THRUST_300001_SM_1000_NS8cuda_cub4core6detail13_kernel_agentINS1_8__reduce11ReduceAgentINS0_12zip_iteratorIN4cuda3std3__45tupleIJPKfNS0_17counting_iteratorIlNS0_11use_defaultESF_SF_EEEEEEEPNSB_IJflEEESJ_lNS1_9__extrema9arg_max_fIflNSA_4lessIfEEEEEEJSI_SK_lSP_EEEvDpT0_,"aw",@nobits
	.sectionflags	@""
	.align	16
	.zero		1024


//--------------------- .nv.shared._ZN6thrust24THRUST_300001_SM_1000_NS8cuda_cub4core6detail13_kernel_agentINS1_8__reduce11ReduceAgentIPN4cuda3std3__45tupleIJflEEESC_SB_iNS1_9__extrema9arg_max_fIflNS9_4lessIfEEEEEEJSC_SC_iSH_EEEvDpT0_ --------------------------
	.section	.nv.shared._ZN6thrust24THRUST_300001_SM_1000_NS8cuda_cub4core6detail13_kernel_agentINS1_8__reduce11ReduceAgentIPN4cuda3std3__45tupleIJflEEESC_SB_iNS1_9__extrema9arg_max_fIflNS9_4lessIfEEEEEEJSC_SC_iSH_EEEvDpT0_,"aw",@nobits
	.sectionflags	@""
	.align	16
	.zero		1024


//--------------------- .nv.shared._ZN6thrust24THRUST_300001_SM_1000_NS8cuda_cub4core6detail13_kernel_agentINS1_8__reduce11ReduceAgentINS0_12zip_iteratorIN4cuda3std3__45tupleIJPKfNS0_17counting_iteratorIlNS0_11use_defaultESF_SF_EEEEEEEPNSB_IJflEEESJ_iNS1_9__extrema9arg_max_fIflNSA_4lessIfEEEEEEJSI_SK_iN3cub18CUB_300001_SM_100013GridEvenShareIiEENSS_9GridQueueIjEESP_EEEvDpT0_ --------------------------
	.section	.nv.shared._ZN6thrust24THRUST_300001_SM_1000_NS8cuda_cub4core6detail13_kernel_agentINS1_8__reduce11ReduceAgentINS0_12zip_iteratorIN4cuda3std3__45tupleIJPKfNS0_17counting_iteratorIlNS0_11use_defaultESF_SF_EEEEEEEPNSB_IJflEEESJ_iNS1_9__extrema9arg_max_fIflNSA_4lessIfEEEEEEJSI_SK_iN3cub18CUB_300001_SM_100013GridEvenShareIiEENSS_9GridQueueIjEESP_EEEvDpT0_,"aw",@nobits
	.sectionflags	@""
	.align	16
	.zero		1024


//--------------------- .nv.shared._ZN6thrust24THRUST_300001_SM_1000_NS8cuda_cub4core6detail13_kernel_agentINS1_8__reduce11ReduceAgentINS0_12zip_iteratorIN4cuda3std3__45tupleIJPKfNS0_17counting_iteratorIlNS0_11use_defaultESF_SF_EEEEEEEPNSB_IJflEEESJ_iNS1_9__extrema9arg_max_fIflNSA_4lessIfEEEEEEJSI_SK_iSP_EEEvDpT0_ --------------------------
	.section	.nv.shared._ZN6thrust24THRUST_300001_SM_1000_NS8cuda_cub4core6detail13_kernel_agentINS1_8__reduce11ReduceAgentINS0_12zip_iteratorIN4cuda3std3__45tupleIJPKfNS0_17counting_iteratorIlNS0_11use_defaultESF_SF_EEEEEEEPNSB_IJflEEESJ_iNS1_9__extrema9arg_max_fIflNSA_4lessIfEEEEEEJSI_SK_iSP_EEEvDpT0_,"aw",@nobits
	.sectionflags	@""
	.align	16
	.zero		1024


//--------------------- .nv.shared._ZN6thrust24THRUST_300001_SM_1000_NS8cuda_cub4core6detail13_kernel_agentINS1_8__reduce11ReduceAgentIPN4cuda3std3__45tupleIJflEEESC_SB_lNS1_9__extrema9arg_min_fIflNS9_4lessIfEEEEEEJSC_SC_iSH_EEEvDpT0_ --------------------------
	.section	.nv.shared._ZN6thrust24THRUST_300001_SM_1000_NS8cuda_cub4core6detail13_kernel_agentINS1_8__reduce11ReduceAgentIPN4cuda3std3__45tupleIJflEEESC_SB_lNS1_9__extrema9arg_min_fIflNS9_4lessIfEEEEEEJSC_SC_iSH_EEEvDpT0_,"aw",@nobits
	.sectionflags	@""
	.align	16
	.zero		1024


//--------------------- .nv.shared._ZN6thrust24THRUST_300001_SM_1000_NS8cuda_cub4core6detail13_kernel_agentINS1_8__reduce10DrainAgentIlEEJN3cub18CUB_300001_SM_10009GridQueueIyEElEEEvDpT0_ --------------------------
	.section	.nv.shared._ZN6thrust24THRUST_300001_SM_1000_NS8cuda_cub4core6detail13_kernel_agentINS1_8__reduce10DrainAgentIlEEJN3cub18CUB_300001_SM_10009GridQueueIyEElEEEvDpT0_,"aw",@nobits
	.sectionflags	@""
	.align	16
	.zero		1024


//--------------------- .nv.shared._ZN6thrust24THRUST_300001_SM_1000_NS8cuda_cub4core6detail13_kernel_agentINS1_8__reduce11ReduceAgentINS0_12zip_iteratorIN4cuda3std3__45tupleIJPKfNS0_17counting_iteratorIlNS0_11use_defaultESF_SF_EEEEEEEPNSB_IJflEEESJ_lNS1_9__extrema9arg_min_fIflNSA_4lessIfEEEEEEJSI_SK_lN3cub18CUB_300001_SM_100013GridEvenShareIlEENSS_9GridQueueIyEESP_EEEvDpT0_ --------------------------
	.section	.nv.shared._ZN6thrust24THRUST_300001_SM_1000_NS8cuda_cub4core6detail13_kernel_agentINS1_8__reduce11ReduceAgentINS0_12zip_iteratorIN4cuda3std3__45tupleIJPKfNS0_17counting_iteratorIlNS0_11use_defaultESF_SF_EEEEEEEPNSB_IJflEEESJ_lNS1_9__extrema9arg_min_fIflNSA_4lessIfEEEEEEJSI_SK_lN3cub18CUB_300001_SM_100013GridEvenShareIlEENSS_9GridQueueIyEESP_EEEvDpT0_,"aw",@nobits
	.sectionflags	@""
	.align	16
	.zero		1024


//--------------------- .nv.shared._ZN6thrust24THRUST_300001_SM_1000_NS8cuda_cub4core6detail13_kernel_agentINS1_8__reduce11ReduceAgentINS0_12zip_iteratorIN4cuda3std3__45tupleIJPKfNS0_17counting_iteratorIlNS0_11use_defaultESF_SF_EEEEEEEPNSB_IJflEEESJ_lNS1_9__extrema9arg_min_fIflNSA_4lessIfEEEEEEJSI_SK_lSP_EEEvDpT0_ --------------------------
	.section	.nv.shared._ZN6thrust24THRUST_300001_SM_1000_NS8cuda_cub4core6detail13_kernel_agentINS1_8__reduce11ReduceAgentINS0_12zip_iteratorIN4cuda3std3__45tupleIJPKfNS0_17counting_iteratorIlNS0_11use_defaultESF_SF_EEEEEEEPNSB_IJflEEESJ_lNS1_9__extrema9arg_min_fIflNSA_4lessIfEEEEEEJSI_SK_lSP_EEEvDpT0_,"aw",@nobits
	.sectionflags	@""
	.align	16
	.zero		1024


//--------------------- .nv.shared._ZN6thrust24THRUST_300001_SM_1000_NS8cuda_cub4core6detail13_kernel_agentINS1_8__reduce11ReduceAgentIPN4cuda3std3__45tupleIJflEEESC_SB_iNS1_9__extrema9arg_min_fIflNS9_4lessIfEEEEEEJSC_SC_iSH_EEEvDpT0_ --------------------------
	.section	.nv.shared._ZN6thrust24THRUST_300001_SM_1000_NS8cuda_cub4core6detail13_kernel_agentINS1_8__reduce11ReduceAgentIPN4cuda3std3__45tupleIJflEEESC_SB_iNS1_9__extrema9arg_min_fIflNS9_4lessIfEEEEEEJSC_SC_iSH_EEEvDpT0_,"aw",@nobits
	.sectionflags	@""
	.align	16
	.zero		1024


//--------------------- .nv.shared._ZN6thrust24THRUST_300001_SM_1000_NS8cuda_cub4core6detail13_kernel_agentINS1_8__reduce10DrainAgentIiEEJN3cub18CUB_300001_SM_10009GridQueueIjEEiEEEvDpT0_ --------------------------
	.section	.nv.shared._ZN6thrust24THRUST_300001_SM_1000_NS8cuda_cub4core6detail13_kernel_agentINS1_8__reduce10DrainAgentIiEEJN3cub18CUB_300001_SM_10009GridQueueIjEEiEEEvDpT0_,"aw",@nobits
	.sectionflags	@""
	.align	16
	.zero		1024


//--------------------- .nv.shared._ZN6thrust24THRUST_300001_SM_1000_NS8cuda_cub4core6detail13_kernel_agentINS1_8__reduce11ReduceAgentINS0_12zip_iteratorIN4cuda3std3__45tupleIJPKfNS0_17counting_iteratorIlNS0_11use_defaultESF_SF_EEEEEEEPNSB_IJflEEESJ_iNS1_9__extrema9arg_min_fIflNSA_4lessIfEEEEEEJSI_SK_iN3cub18CUB_300001_SM_100013GridEvenShareIiEENSS_9GridQueueIjEESP_EEEvDpT0_ --------------------------
	.section	.nv.shared._ZN6thrust24THRUST_300001_SM_1000_NS8cuda_cub4core6detail13_kernel_agentINS1_8__reduce11ReduceAgentINS0_12zip_iteratorIN4cuda3std3__45tupleIJPKfNS0_17counting_iteratorIlNS0_11use_defaultESF_SF_EEEEEEEPNSB_IJflEEESJ_iNS1_9__extrema9arg_min_fIflNSA_4lessIfEEEEEEJSI_SK_iN3cub18CUB_300001_SM_100013GridEvenShareIiEENSS_9GridQueueIjEESP_EEEvDpT0_,"aw",@nobits
	.sectionflags	@""
	.align	16
	.zero		1024


//--------------------- .nv.shared._ZN6thrust24THRUST_300001_SM_1000_NS8cuda_cub4core6detail13_kernel_agentINS1_8__reduce11ReduceAgentINS0_12zip_iteratorIN4cuda3std3__45tupleIJPKfNS0_17counting_iteratorIlNS0_11use_defaultESF_SF_EEEEEEEPNSB_IJflEEESJ_iNS1_9__extrema9arg_min_fIflNSA_4lessIfEEEEEEJSI_SK_iSP_EEEvDpT0_ --------------------------
	.section	.nv.shared._ZN6thrust24THRUST_300001_SM_1000_NS8cuda_cub4core6detail13_kernel_agentINS1_8__reduce11ReduceAgentINS0_12zip_iteratorIN4cuda3std3__45tupleIJPKfNS0_17counting_iteratorIlNS0_11use_defaultESF_SF_EEEEEEEPNSB_IJflEEESJ_iNS1_9__extrema9arg_min_fIflNSA_4lessIfEEEEEEJSI_SK_iSP_EEEvDpT0_,"aw",@nobits
	.sectionflags	@""
	.align	16
	.zero		1024


//--------------------- .nv.shared._Z26_hfp8_to_float_cuda_kernelPKhiiPfiii --------------------------
	.section	.nv.shared._Z26_hfp8_to_float_cuda_kernelPKhiiPfiii,"aw",@nobits
	.sectionflags	@""
	.align	16
	.zero		1024


//--------------------- .nv.shared._Z26_float_to_hfp8_cuda_kernelPKfiiPhiiiff --------------------------
	.section	.nv.shared._Z26_float_to_hfp8_cuda_kernelPKfiiPhiiiff,"aw",@nobits
	.sectionflags	@""
	.align	16
	.zero		1024


//--------------------- .nv.shared._Z30_bfloat16_to_float_cuda_kernelPKtiiPf --------------------------
	.section	.nv.shared._Z30_bfloat16_to_float_cuda_kernelPKtiiPf,"aw",@nobits
	.sectionflags	@""
	.align	16
	.zero		1024


//--------------------- .nv.shared._Z30_float_to_bfloat16_cuda_kernelPKfiiPt --------------------------
	.section	.nv.shared._Z30_float_to_bfloat16_cuda_kernelPKfiiPt,"aw",@nobits
	.sectionflags	@""
	.align	16
	.zero		1024


//--------------------- .nv.shared._Z38_fusednbitrowwise_to_float_cuda_kerneliPKhiiPf --------------------------
	.section	.nv.shared._Z38_fusednbitrowwise_to_float_cuda_kerneliPKhiiPf,"aw",@nobits
	.sectionflags	@""
	.align	16
	.zero		1024


//--------------------- .nv.shared._Z38_float_to_fusednbitrowwise_cuda_kerneliPKfiiPh --------------------------
	.section	.nv.shared._Z38_float_to_fusednbitrowwise_cuda_kerneliPKfiiPh,"aw",@nobits
	.sectionflags	@""
	.align	16
	.zero		1024


//--------------------- .nv.shared._Z31_fake_8bit_quantize_cuda_kernelPKfiiPf --------------------------
	.section	.nv.shared._Z31_fake_8bit_quantize_cuda_kernelPKfiiPf,"aw",@nobits
	.sectionflags	@""
	.align	16
	.zero		1024


//--------------------- .nv.shared._Z38_fused8bitrowwise_to_float_cuda_kernelPKhiiPf --------------------------
	.section	.nv.shared._Z38_fused8bitrowwise_to_float_cuda_kernelPKhiiPf,"aw",@nobits
	.sectionflags	@""
	.align	16
	.zero		1024


//--------------------- .nv.shared._Z38_float_to_fused8bitrowwise_cuda_kernelPKfiiPh --------------------------
	.section	.nv.shared._Z38_float_to_fused8bitrowwise_cuda_kernelPKfiiPh,"aw",@nobits
	.sectionflags	@""
	.align	16
	.zero		1024


//--------------------- .nv.shared._Z34_compute_8bit_quantize_cuda_kernelPKfS0_iiPh --------------------------
	.section	.nv.shared._Z34_compute_8bit_quantize_cuda_kernelPKfS0_iiPh,"aw",@nobits
	.sectionflags	@""
	.align	16
	.zero		1024


//--------------------- .nv.shared._Z28_get_8bit_qparam_cuda_kernelPKfiiPhPf --------------------------
	.section	.nv.shared._Z28_get_8bit_qparam_cuda_kernelPKfiiPhPf,"aw",@nobits
	.sectionflags	@""
	.align	16
	.zero		1024


//--------------------- .nv.constant0._ZN3cub18CUB_300001_SM_10006detail11EmptyKernelIvEEvv --------------------------
	.section	.nv.constant0._ZN3cub18CUB_300001_SM_10006detail11EmptyKernelIvEEvv,"a",@progbits
	.sectionflags	@""
	.align	4
.nv.constant0._ZN3cub18CUB_300001_SM_10006detail11EmptyKernelIvEEvv:
	.zero		896


//--------------------- .nv.constant0._ZN6thrust24THRUST_300001_SM_1000_NS8cuda_cub4core6detail13_kernel_agentINS1_8__reduce11ReduceAgentIPN4cuda3std3__45tupleIJflEEESC_SB_lNS1_9__extrema9arg_max_fIflNS9_4lessIfEEEEEEJSC_SC_iSH_EEEvDpT0_ --------------------------
	.section	.nv.constant0._ZN6thrust24THRUST_300001_SM_1000_NS8cuda_cub4core6detail13_kernel_agentINS1_8__reduce11ReduceAgentIPN4cuda3std3__45tupleIJflEEESC_SB_lNS1_9__extrema9arg_max_fIflNS9_4lessIfEEEEEEJSC_SC_iSH_EEEvDpT0_,"a",@progbits
	.sectionflags	@""
	.align	4
.nv.constant0._ZN6thrust24THRUST_300001_SM_1000_NS8cuda_cub4core6detail13_kernel_agentINS1_8__reduce11ReduceAgentIPN4cuda3std3__45tupleIJflEEESC_SB_lNS1_9__extrema9arg_max_fIflNS9_4lessIfEEEEEEJSC_SC_iSH_EEEvDpT0_:
	.zero		917


//--------------------- .nv.constant0._ZN6thrust24THRUST_300001_SM_1000_NS8cuda_cub4core6detail13_kernel_agentINS1_8__reduce11ReduceAgentINS0_12zip_iteratorIN4cuda3std3__45tupleIJPKfNS0_17counting_iteratorIlNS0_11use_defaultESF_SF_EEEEEEEPNSB_IJflEEESJ_lNS1_9__extrema9arg_max_fIflNSA_4lessIfEEEEEEJSI_SK_lN3cub18CUB_300001_SM_100013GridEvenShareIlEENSS_9GridQueueIyEESP_EEEvDpT0_ --------------------------
	.section	.nv.constant0._ZN6thrust24THRUST_300001_SM_1000_NS8cuda_cub4core6detail13_kernel_agentINS1_8__reduce11ReduceAgentINS0_12zip_iteratorIN4cuda3std3__45tupleIJPKfNS0_17counting_iteratorIlNS0_11use_defaultESF_SF_EEEEEEEPNSB_IJflEEESJ_lNS1_9__extrema9arg_max_fIflNSA_4lessIfEEEEEEJSI_SK_lN3cub18CUB_300001_SM_100013GridEvenShareIlEENSS_9GridQueueIyEESP_EEEvDpT0_,"a",@progbits
	.sectionflags	@""
	.align	4
.nv.constant0._ZN6thrust24THRUST_300001_SM_1000_NS8cuda_cub4core6detail13_kernel_agentINS1_8__reduce11ReduceAgentINS0_12zip_iteratorIN4cuda3std3__45tupleIJPKfNS0_17counting_iteratorIlNS0_11use_defaultESF_SF_EEEEEEEPNSB_IJflEEESJ_lNS1_9__extrema9arg_max_fIflNSA_4lessIfEEEEEEJSI_SK_lN3cub18CUB_300001_SM_100013GridEvenShareIlEENSS_9GridQueueIyEESP_EEEvDpT0_:
	.zero		1009


//--------------------- .nv.constant0._ZN6thrust24THRUST_300001_SM_1000_NS8cuda_cub4core6detail13_kernel_agentINS1_8__reduce11ReduceAgentINS0_12zip_iteratorIN4cuda3std3__45tupleIJPKfNS0_17counting_iteratorIlNS0_11use_defaultESF_SF_EEEEEEEPNSB_IJflEEESJ_lNS1_9__extrema9arg_max_fIflNSA_4lessIfEEEEEEJSI_SK_lSP_EEEvDpT0_ --------------------------
	.section	.nv.constant0._ZN6thrust24THRUST_300001_SM_1000_NS8cuda_cub4core6detail13_kernel_agentINS1_8__reduce11ReduceAgentINS0_12zip_iteratorIN4cuda3std3__45tupleIJPKfNS0_17counting_iteratorIlNS0_11use_defaultESF_SF_EEEEEEEPNSB_IJflEEESJ_lNS1_9__extrema9arg_max_fIflNSA_4lessIfEEEEEEJSI_SK_lSP_EEEvDpT0_,"a",@progbits
	.sectionflags	@""
	.align	4
.nv.constant0._ZN6thrust24THRUST_300001_SM_1000_NS8cuda_cub4core6detail13_kernel_agentINS1_8__reduce11ReduceAgentINS0_12zip_iteratorIN4cuda3std3__45tupleIJPKfNS0_17counting_iteratorIlNS0_11use_defaultESF_SF_EEEEEEEPNSB_IJflEEESJ_lNS1_9__extrema9arg_max_fIflNSA_4lessIfEEEEEEJSI_SK_lSP_EEEvDpT0_:
	.zero		929


//--------------------- .nv.constant0._ZN6thrust24THRUST_300001_SM_1000_NS8cuda_cub4core6detail13_kernel_agentINS1_8__reduce11ReduceAgentIPN4cuda3std3__45tupleIJflEEESC_SB_iNS1_9__extrema9arg_max_fIflNS9_4lessIfEEEEEEJSC_SC_iSH_EEEvDpT0_ --------------------------
	.section	.nv.constant0._ZN6thrust24THRUST_300001_SM_1000_NS8cuda_cub4core6detail13_kernel_agentINS1_8__reduce11ReduceAgentIPN4cuda3std3__45tupleIJflEEESC_SB_iNS1_9__extrema9arg_max_fIflNS9_4lessIfEEEEEEJSC_SC_iSH_EEEvDpT0_,"a",@progbits
	.sectionflags	@""
	.align	4
.nv.constant0._ZN6thrust24THRUST_300001_SM_1000_NS8cuda_cub4core6detail13_kernel_agentINS1_8__reduce11ReduceAgentIPN4cuda3std3__45tupleIJflEEESC_SB_iNS1_9__extrema9arg_max_fIflNS9_4lessIfEEEEEEJSC_SC_iSH_EEEvDpT0_:
	.zero		917


//--------------------- .nv.constant0._ZN6thrust24THRUST_300001_SM_1000_NS8cuda_cub4core6detail13_kernel_agentINS1_8__reduce11ReduceAgentINS0_12zip_iteratorIN4cuda3std3__45tupleIJPKfNS0_17counting_iteratorIlNS0_11use_defaultESF_SF_EEEEEEEPNSB_IJflEEESJ_iNS1_9__extrema9arg_max_fIflNSA_4lessIfEEEEEEJSI_SK_iN3cub18CUB_300001_SM_100013GridEvenShareIiEENSS_9GridQueueIjEESP_EEEvDpT0_ --------------------------
	.section	.nv.constant0._ZN6thrust24THRUST_300001_SM_1000_NS8cuda_cub4core6detail13_kernel_agentINS1_8__reduce11ReduceAgentINS0_12zip_iteratorIN4cuda3std3__45tupleIJPKfNS0_17counting_iteratorIlNS0_11use_defaultESF_SF_EEEEEEEPNSB_IJflEEESJ_iNS1_9__extrema9arg_max_fIflNSA_4lessIfEEEEEEJSI_SK_iN3cub18CUB_300001_SM_100013GridEvenShareIiEENSS_9GridQueueIjEESP_EEEvDpT0_,"a",@progbits
	.sectionflags	@""
	.align	4
.nv.constant0._ZN6thrust24THRUST_300001_SM_1000_NS8cuda_cub4core6detail13_kernel_agentINS1_8__reduce11ReduceAgentINS0_12zip_iteratorIN4cuda3std3__45tupleIJPKfNS0_17counting_iteratorIlNS0_11use_defaultESF_SF_EEEEEEEPNSB_IJflEEESJ_iNS1_9__extrema9arg_max_fIflNSA_4lessIfEEEEEEJSI_SK_iN3cub18CUB_300001_SM_100013GridEvenShareIiEENSS_9GridQueueIjEESP_EEEvDpT0_:
	.zero		977


//--------------------- .nv.constant0._ZN6thrust24THRUST_300001_SM_1000_NS8cuda_cub4core6detail13_kernel_agentINS1_8__reduce11ReduceAgentINS0_12zip_iteratorIN4cuda3std3__45tupleIJPKfNS0_17counting_iteratorIlNS0_11use_defaultESF_SF_EEEEEEEPNSB_IJflEEESJ_iNS1_9__extrema9arg_max_fIflNSA_4lessIfEEEEEEJSI_SK_iSP_EEEvDpT0_ --------------------------
	.section	.nv.constant0._ZN6thrust24THRUST_300001_SM_1000_NS8cuda_cub4core6detail13_kernel_agentINS1_8__reduce11ReduceAgentINS0_12zip_iteratorIN4cuda3std3__45tupleIJPKfNS0_17counting_iteratorIlNS0_11use_defaultESF_SF_EEEEEEEPNSB_IJflEEESJ_iNS1_9__extrema9arg_max_fIflNSA_4lessIfEEEEEEJSI_SK_iSP_EEEvDpT0_,"a",@progbits
	.sectionflags	@""
	.align	4
.nv.constant0._ZN6thrust24THRUST_300001_SM_1000_NS8cuda_cub4core6detail13_kernel_agentINS1_8__reduce11ReduceAgentINS0_12zip_iteratorIN4cuda3std3__45tupleIJPKfNS0_17counting_iteratorIlNS0_11use_defaultESF_SF_EEEEEEEPNSB_IJflEEESJ_iNS1_9__extrema9arg_max_fIflNSA_4lessIfEEEEEEJSI_SK_iSP_EEEvDpT0_:
	.zero		925


//--------------------- .nv.constant0._ZN6thrust24THRUST_300001_SM_1000_NS8cuda_cub4core6detail13_kernel_agentINS1_8__reduce11ReduceAgentIPN4cuda3std3__45tupleIJflEEESC_SB_lNS1_9__extrema9arg_min_fIflNS9_4lessIfEEEEEEJSC_SC_iSH_EEEvDpT0_ --------------------------
	.section	.nv.constant0._ZN6thrust24THRUST_300001_SM_1000_NS8cuda_cub4core6detail13_kernel_agentINS1_8__reduce11ReduceAgentIPN4cuda3std3__45tupleIJflEEESC_SB_lNS1_9__extrema9arg_min_fIflNS9_4lessIfEEEEEEJSC_SC_iSH_EEEvDpT0_,"a",@progbits
	.sectionflags	@""
	.align	4
.nv.constant0._ZN6thrust24THRUST_300001_SM_1000_NS8cuda_cub4core6detail13_kernel_agentINS1_8__reduce11ReduceAgentIPN4cuda3std3__45tupleIJflEEESC_SB_lNS1_9__extrema9arg_min_fIflNS9_4lessIfEEEEEEJSC_SC_iSH_EEEvDpT0_:
	.zero		917


//--------------------- .nv.constant0._ZN6thrust24THRUST_300001_SM_1000_NS8cuda_cub4core6detail13_kernel_agentINS1_8__reduce10DrainAgentIlEEJN3cub18CUB_300001_SM_10009GridQueueIyEElEEEvDpT0_ --------------------------
	.section	.nv.constant0._ZN6thrust24THRUST_300001_SM_1000_NS8cuda_cub4core6detail13_kernel_agentINS1_8__reduce10DrainAgentIlEEJN3cub18CUB_300001_SM_10009GridQueueIyEElEEEvDpT0_,"a",@progbits
	.sectionflags	@""
	.align	4
.nv.constant0._ZN6thrust24THRUST_300001_SM_1000_NS8cuda_cub4core6detail13_kernel_agentINS1_8__reduce10DrainAgentIlEEJN3cub18CUB_300001_SM_10009GridQueueIyEElEEEvDpT0_:
	.zero		912


//--------------------- .nv.constant0._ZN6thrust24THRUST_300001_SM_1000_NS8cuda_cub4core6detail13_kernel_agentINS1_8__reduce11ReduceAgentINS0_12zip_iteratorIN4cuda3std3__45tupleIJPKfNS0_17counting_iteratorIlNS0_11use_defaultESF_SF_EEEEEEEPNSB_IJflEEESJ_lNS1_9__extrema9arg_min_fIflNSA_4lessIfEEEEEEJSI_SK_lN3cub18CUB_300001_SM_100013GridEvenShareIlEENSS_9GridQueueIyEESP_EEEvDpT0_ --------------------------
	.section	.nv.constant0._ZN6thrust24THRUST_300001_SM_1000_NS8cuda_cub4core6detail13_kernel_agentINS1_8__reduce11ReduceAgentINS0_12zip_iteratorIN4cuda3std3__45tupleIJPKfNS0_17counting_iteratorIlNS0_11use_defaultESF_SF_EEEEEEEPNSB_IJflEEESJ_lNS1_9__extrema9arg_min_fIflNSA_4lessIfEEEEEEJSI_SK_lN3cub18CUB_300001_SM_100013GridEvenShareIlEENSS_9GridQueueIyEESP_EEEvDpT0_,"a",@progbits
	.sectionflags	@""
	.align	4
.nv.constant0._ZN6thrust24THRUST_300001_SM_1000_NS8cuda_cub4core6detail13_kernel_agentINS1_8__reduce11ReduceAgentINS0_12zip_iteratorIN4cuda3std3__45tupleIJPKfNS0_17counting_iteratorIlNS0_11use_defaultESF_SF_EEEEEEEPNSB_IJflEEESJ_lNS1_9__extrema9arg_min_fIflNSA_4lessIfEEEEEEJSI_SK_lN3cub18CUB_300001_SM_100013GridEvenShareIlEENSS_9GridQueueIyEESP_EEEvDpT0_:
	.zero		1009


//--------------------- .nv.constant0._ZN6thrust24THRUST_300001_SM_1000_NS8cuda_cub4core6detail13_kernel_agentINS1_8__reduce11ReduceAgentINS0_12zip_iteratorIN4cuda3std3__45tupleIJPKfNS0_17counting_iteratorIlNS0_11use_defaultESF_SF_EEEEEEEPNSB_IJflEEESJ_lNS1_9__extrema9arg_min_fIflNSA_4lessIfEEEEEEJSI_SK_lSP_EEEvDpT0_ --------------------------
	.section	.nv.constant0._ZN6thrust24THRUST_300001_SM_1000_NS8cuda_cub4core6detail13_kernel_agentINS1_8__reduce11ReduceAgentINS0_12zip_iteratorIN4cuda3std3__45tupleIJPKfNS0_17counting_iteratorIlNS0_11use_defaultESF_SF_EEEEEEEPNSB_IJflEEESJ_lNS1_9__extrema9arg_min_fIflNSA_4lessIfEEEEEEJSI_SK_lSP_EEEvDpT0_,"a",@progbits
	.sectionflags	@""
	.align	4
.nv.constant0._ZN6thrust24THRUST_300001_SM_1000_NS8cuda_cub4core6detail13_kernel_agentINS1_8__reduce11ReduceAgentINS0_12zip_iteratorIN4cuda3std3__45tupleIJPKfNS0_17counting_iteratorIlNS0_11use_defaultESF_SF_EEEEEEEPNSB_IJflEEESJ_lNS1_9__extrema9arg_min_fIflNSA_4lessIfEEEEEEJSI_SK_lSP_EEEvDpT0_:
	.zero		929


//--------------------- .nv.constant0._ZN6thrust24THRUST_300001_SM_1000_NS8cuda_cub4core6detail13_kernel_agentINS1_8__reduce11ReduceAgentIPN4cuda3std3__45tupleIJflEEESC_SB_iNS1_9__extrema9arg_min_fIflNS9_4lessIfEEEEEEJSC_SC_iSH_EEEvDpT0_ --------------------------
	.section	.nv.constant0._ZN6thrust24THRUST_300001_SM_1000_NS8cuda_cub4core6detail13_kernel_agentINS1_8__reduce11ReduceAgentIPN4cuda3std3__45tupleIJflEEESC_SB_iNS1_9__extrema9arg_min_fIflNS9_4lessIfEEEEEEJSC_SC_iSH_EEEvDpT0_,"a",@progbits
	.sectionflags	@""
	.align	4
.nv.constant0._ZN6thrust24THRUST_300001_SM_1000_NS8cuda_cub4core6detail13_kernel_agentINS1_8__reduce11ReduceAgentIPN4cuda3std3__45tupleIJflEEESC_SB_iNS1_9__extrema9arg_min_fIflNS9_4lessIfEEEEEEJSC_SC_iSH_EEEvDpT0_:
	.zero		917


//--------------------- .nv.constant0._ZN6thrust24THRUST_300001_SM_1000_NS8cuda_cub4core6detail13_kernel_agentINS1_8__reduce10DrainAgentIiEEJN3cub18CUB_300001_SM_10009GridQueueIjEEiEEEvDpT0_ --------------------------
	.section	.nv.constant0._ZN6thrust24THRUST_300001_SM_1000_NS8cuda_cub4core6detail13_kernel_agentINS1_8__reduce10DrainAgentIiEEJN3cub18CUB_300001_SM_10009GridQueueIjEEiEEEvDpT0_,"a",@progbits
	.sectionflags	@""
	.align	4
.nv.constant0._ZN6thrust24THRUST_300001_SM_1000_NS8cuda_cub4core6detail13_kernel_agentINS1_8__reduce10DrainAgentIiEEJN3cub18CUB_300001_SM_10009GridQueueIjEEiEEEvDpT0_:
	.zero		908


//--------------------- .nv.constant0._ZN6thrust24THRUST_300001_SM_1000_NS8cuda_cub4core6detail13_kernel_agentINS1_8__reduce11ReduceAgentINS0_12zip_iteratorIN4cuda3std3__45tupleIJPKfNS0_17counting_iteratorIlNS0_11use_defaultESF_SF_EEEEEEEPNSB_IJflEEESJ_iNS1_9__extrema9arg_min_fIflNSA_4lessIfEEEEEEJSI_SK_iN3cub18CUB_300001_SM_100013GridEvenShareIiEENSS_9GridQueueIjEESP_EEEvDpT0_ --------------------------
	.section	.nv.constant0._ZN6thrust24THRUST_300001_SM_1000_NS8cuda_cub4core6detail13_kernel_agentINS1_8__reduce11ReduceAgentINS0_12zip_iteratorIN4cuda3std3__45tupleIJPKfNS0_17counting_iteratorIlNS0_11use_defaultESF_SF_EEEEEEEPNSB_IJflEEESJ_iNS1_9__extrema9arg_min_fIflNSA_4lessIfEEEEEEJSI_SK_iN3cub18CUB_300001_SM_100013GridEvenShareIiEENSS_9GridQueueIjEESP_EEEvDpT0_,"a",@progbits
	.sectionflags	@""
	.align	4
.nv.constant0._ZN6thrust24THRUST_300001_SM_1000_NS8cuda_cub4core6detail13_kernel_agentINS1_8__reduce11ReduceAgentINS0_12zip_iteratorIN4cuda3std3__45tupleIJPKfNS0_17counting_iteratorIlNS0_11use_defaultESF_SF_EEEEEEEPNSB_IJflEEESJ_iNS1_9__extrema9arg_min_fIflNSA_4lessIfEEEEEEJSI_SK_iN3cub18CUB_300001_SM_100013GridEvenShareIiEENSS_9GridQueueIjEESP_EEEvDpT0_:
	.zero		977


//--------------------- .nv.constant0._ZN6thrust24THRUST_300001_SM_1000_NS8cuda_cub4core6detail13_kernel_agentINS1_8__reduce11ReduceAgentINS0_12zip_iteratorIN4cuda3std3__45tupleIJPKfNS0_17counting_iteratorIlNS0_11use_defaultESF_SF_EEEEEEEPNSB_IJflEEESJ_iNS1_9__extrema9arg_min_fIflNSA_4lessIfEEEEEEJSI_SK_iSP_EEEvDpT0_ --------------------------
	.section	.nv.constant0._ZN6thrust24THRUST_300001_SM_1000_NS8cuda_cub4core6detail13_kernel_agentINS1_8__reduce11ReduceAgentINS0_12zip_iteratorIN4cuda3std3__45tupleIJPKfNS0_17counting_iteratorIlNS0_11use_defaultESF_SF_EEEEEEEPNSB_IJflEEESJ_iNS1_9__extrema9arg_min_fIflNSA_4lessIfEEEEEEJSI_SK_iSP_EEEvDpT0_,"a",@progbits
	.sectionflags	@""
	.align	4
.nv.constant0._ZN6thrust24THRUST_300001_SM_1000_NS8cuda_cub4core6detail13_kernel_agentINS1_8__reduce11ReduceAgentINS0_12zip_iteratorIN4cuda3std3__45tupleIJPKfNS0_17counting_iteratorIlNS0_11use_defaultESF_SF_EEEEEEEPNSB_IJflEEESJ_iNS1_9__extrema9arg_min_fIflNSA_4lessIfEEEEEEJSI_SK_iSP_EEEvDpT0_:
	.zero		925


//--------------------- .nv.constant0._Z26_hfp8_to_float_cuda_kernelPKhiiPfiii --------------------------
	.section	.nv.constant0._Z26_hfp8_to_float_cuda_kernelPKhiiPfiii,"a",@progbits
	.sectionflags	@""
	.align	4
.nv.constant0._Z26_hfp8_to_float_cuda_kernelPKhiiPfiii:
	.zero		932


//--------------------- .nv.constant0._Z26_float_to_hfp8_cuda_kernelPKfiiPhiiiff --------------------------
	.section	.nv.constant0._Z26_float_to_hfp8_cuda_kernelPKfiiPhiiiff,"a",@progbits
	.sectionflags	@""
	.align	4
.nv.constant0._Z26_float_to_hfp8_cuda_kernelPKfiiPhiiiff:
	.zero		940


//--------------------- .nv.constant0._Z30_bfloat16_to_float_cuda_kernelPKtiiPf --------------------------
	.section	.nv.constant0._Z30_bfloat16_to_float_cuda_kernelPKtiiPf,"a",@progbits
	.sectionflags	@""
	.align	4
.nv.constant0._Z30_bfloat16_to_float_cuda_kernelPKtiiPf:
	.zero		920


//--------------------- .nv.constant0._Z30_float_to_bfloat16_cuda_kernelPKfiiPt --------------------------
	.section	.nv.constant0._Z30_float_to_bfloat16_cuda_kernelPKfiiPt,"a",@progbits
	.sectionflags	@""
	.align	4
.nv.constant0._Z30_float_to_bfloat16_cuda_kernelPKfiiPt:
	.zero		920


//--------------------- .nv.constant0._Z38_fusednbitrowwise_to_float_cuda_kerneliPKhiiPf --------------------------
	.section	.nv.constant0._Z38_fusednbitrowwise_to_float_cuda_kerneliPKhiiPf,"a",@progbits
	.sectionflags	@""
	.align	4
.nv.constant0._Z38_fusednbitrowwise_to_float_cuda_kerneliPKhiiPf:
	.zero		928


//--------------------- .nv.constant0._Z38_float_to_fusednbitrowwise_cuda_kerneliPKfiiPh --------------------------
	.section	.nv.constant0._Z38_float_to_fusednbitrowwise_cuda_kerneliPKfiiPh,"a",@progbits
	.sectionflags	@""
	.align	4
.nv.constant0._Z38_float_to_fusednbitrowwise_cuda_kerneliPKfiiPh:
	.zero		928


//--------------------- .nv.constant0._Z31_fake_8bit_quantize_cuda_kernelPKfiiPf --------------------------
	.section	.nv.constant0._Z31_fake_8bit_quantize_cuda_kernelPKfiiPf,"a",@progbits
	.sectionflags	@""
	.align	4
.nv.constant0._Z31_fake_8bit_quantize_cuda_kernelPKfiiPf:
	.zero		920


//--------------------- .nv.constant0._Z38_fused8bitrowwise_to_float_cuda_kernelPKhiiPf --------------------------
	.section	.nv.constant0._Z38_fused8bitrowwise_to_float_cuda_kernelPKhiiPf,"a",@progbits
	.sectionflags	@""
	.align	4
.nv.constant0._Z38_fused8bitrowwise_to_float_cuda_kernelPKhiiPf:
	.zero		920


//--------------------- .nv.constant0._Z38_float_to_fused8bitrowwise_cuda_kernelPKfiiPh --------------------------
	.section	.nv.constant0._Z38_float_to_fused8bitrowwise_cuda_kernelPKfiiPh,"a",@progbits
	.sectionflags	@""
	.align	4
.nv.constant0._Z38_float_to_fused8bitrowwise_cuda_kernelPKfiiPh:
	.zero		920


//--------------------- .nv.constant0._Z34_compute_8bit_quantize_cuda_kernelPKfS0_iiPh --------------------------
	.section	.nv.constant0._Z34_compute_8bit_quantize_cuda_kernelPKfS0_iiPh,"a",@progbits
	.sectionflags	@""
	.align	4
.nv.constant0._Z34_compute_8bit_quantize_cuda_kernelPKfS0_iiPh:
	.zero		928


//--------------------- .nv.constant0._Z28_get_8bit_qparam_cuda_kernelPKfiiPhPf --------------------------
	.section	.nv.constant0._Z28_get_8bit_qparam_cuda_kernelPKfiiPhPf,"a",@progbits
	.sectionflags	@""
	.align	4
.nv.constant0._Z28_get_8bit_qparam_cuda_kernelPKfiiPhPf:
	.zero		928


//--------------------- SYMBOLS --------------------------

	.type		.nv.reservedSmem.offset0,@object
	.size		.nv.reservedSmem.offset0,0x4
	.type		.nv.reservedSmem.cap,@object
	.size		.nv.reservedSmem.cap,0x4
